	.target	sm_100a

	.elftype	@"ET_EXEC"


//--------------------- .note.nv.tkinfo           --------------------------
	.section	.note.nv.tkinfo,"",@"SHT_NOTE"
	.sectionflags	@"SHF_NOTE_NV_TKINFO"
	.tkinfo
        /*0018*/ 	.word	0x00000002
        /*0030*/ 	.string	""
        /*0030*/ 	.string	"ptxas"
        /*0030*/ 	.string	"Cuda compilation tools, release 13.0, V13.0.88"
        /*0030*/ 	.string	"Build cuda_13.0.r13.0/compiler.36424714_0"
        /*0030*/ 	.string	"-arch sm_100a -m 64 "



//--------------------- .note.nv.cuinfo           --------------------------
	.section	.note.nv.cuinfo,"",@"SHT_NOTE"
	.sectionflags	@"SHF_NOTE_NV_CUINFO"
        /*0018*/ 	.short	0x0002
        /*001a*/ 	.short	0x0064
        /*001c*/ 	.short	0x0082
	.zero		2


//--------------------- .nv.info                  --------------------------
	.section	.nv.info,"",@"SHT_CUDA_INFO"
	.align	4


	//----- nvinfo : EIATTR_REGCOUNT
	.align		4
        /*0000*/ 	.byte	0x04, 0x2f
        /*0002*/ 	.short	(.L_34 - .L_33)
	.align		4
.L_33:
        /*0004*/ 	.word	index@(_ZN7cutlass13device_kernelINS_4fmha6kernel36Sm100FmhaFwdKernelTmaWarpspecializedIN4cute5tupleIJiiiNS5_IJNS5_IJiiEEEiEEEEEENS1_10collective38Sm100FmhaFwdMainloopTmaWarpspecializedINS_6half_tEffNS5_IJNS4_1CILi256EEENSC_ILi64EEENSC_ILi16EEEEEENS5_IJiNSC_ILi1EEES7_EEENS5_IJiSH_NS5_IJNS5_IJNSC_ILi0EEEiEEEiEEEEEESM_NS9_6NoMaskENS5_IJNSC_ILi2EEESH_SH_EEENSC_ILb0EEEEENS9_38Sm100FmhaFwdEpilogueTmaWarpspecializedISB_fNS5_IJNSC_ILi128EEESF_SE_EEESI_NS5_IJSH_S7_EEESQ_EENS2_23PersistentTileSchedulerENS2_41Sm100FmhaCtxKernelWarpspecializedScheduleEEEEEvNT_6ParamsE)
        /*0008*/ 	.word	0x00000080


	//----- nvinfo : EIATTR_FRAME_SIZE
	.align		4
.L_34:
        /*000c*/ 	.byte	0x04, 0x11
        /*000e*/ 	.short	(.L_36 - .L_35)
	.align		4
.L_35:
        /*0010*/ 	.word	index@($__internal_3_$__cuda_sm3x_div_rn_noftz_f32_slowpath)
        /*0014*/ 	.word	0x00000010


	//----- nvinfo : EIATTR_FRAME_SIZE
	.align		4
.L_36:
        /*0018*/ 	.byte	0x04, 0x11
        /*001a*/ 	.short	(.L_38 - .L_37)
	.align		4
.L_37:
        /*001c*/ 	.word	index@($__internal_2_$__cuda_sm10x_tcgen05_guardrail_trap_unallocated_columns_being_dealloced)
        /*0020*/ 	.word	0x00000010


	//----- nvinfo : EIATTR_FRAME_SIZE
	.align		4
.L_38:
        /*0024*/ 	.byte	0x04, 0x11
        /*0026*/ 	.short	(.L_40 - .L_39)
	.align		4
.L_39:
        /*0028*/ 	.word	index@($__internal_1_$__cuda_sm10x_tcgen05_guardrail_trap_phase_invalid_during_alloc)
        /*002c*/ 	.word	0x00000010


	//----- nvinfo : EIATTR_FRAME_SIZE
	.align		4
.L_40:
        /*0030*/ 	.byte	0x04, 0x11
        /*0032*/ 	.short	(.L_42 - .L_41)
	.align		4
.L_41:
        /*0034*/ 	.word	index@($__internal_0_$__cuda_sm10x_tcgen05_guardrail_trap_col_being_dealloced_not_returned_by_alloc)
        /*0038*/ 	.word	0x00000010


	//----- nvinfo : EIATTR_FRAME_SIZE
	.align		4
.L_42:
        /*003c*/ 	.byte	0x04, 0x11
        /*003e*/ 	.short	(.L_44 - .L_43)
	.align		4
.L_43:
        /*0040*/ 	.word	index@(_ZN7cutlass13device_kernelINS_4fmha6kernel36Sm100FmhaFwdKernelTmaWarpspecializedIN4cute5tupleIJiiiNS5_IJNS5_IJiiEEEiEEEEEENS1_10collective38Sm100FmhaFwdMainloopTmaWarpspecializedINS_6half_tEffNS5_IJNS4_1CILi256EEENSC_ILi64EEENSC_ILi16EEEEEENS5_IJiNSC_ILi1EEES7_EEENS5_IJiSH_NS5_IJNS5_IJNSC_ILi0EEEiEEEiEEEEEESM_NS9_6NoMaskENS5_IJNSC_ILi2EEESH_SH_EEENSC_ILb0EEEEENS9_38Sm100FmhaFwdEpilogueTmaWarpspecializedISB_fNS5_IJNSC_ILi128EEESF_SE_EEESI_NS5_IJSH_S7_EEESQ_EENS2_23PersistentTileSchedulerENS2_41Sm100FmhaCtxKernelWarpspecializedScheduleEEEEEvNT_6ParamsE)
        /*0044*/ 	.word	0x00000010


	//----- nvinfo : EIATTR_MIN_STACK_SIZE
	.align		4
.L_44:
        /*0048*/ 	.byte	0x04, 0x12
        /*004a*/ 	.short	(.L_46 - .L_45)
	.align		4
.L_45:
        /*004c*/ 	.word	index@(_ZN7cutlass13device_kernelINS_4fmha6kernel36Sm100FmhaFwdKernelTmaWarpspecializedIN4cute5tupleIJiiiNS5_IJNS5_IJiiEEEiEEEEEENS1_10collective38Sm100FmhaFwdMainloopTmaWarpspecializedINS_6half_tEffNS5_IJNS4_1CILi256EEENSC_ILi64EEENSC_ILi16EEEEEENS5_IJiNSC_ILi1EEES7_EEENS5_IJiSH_NS5_IJNS5_IJNSC_ILi0EEEiEEEiEEEEEESM_NS9_6NoMaskENS5_IJNSC_ILi2EEESH_SH_EEENSC_ILb0EEEEENS9_38Sm100FmhaFwdEpilogueTmaWarpspecializedISB_fNS5_IJNSC_ILi128EEESF_SE_EEESI_NS5_IJSH_S7_EEESQ_EENS2_23PersistentTileSchedulerENS2_41Sm100FmhaCtxKernelWarpspecializedScheduleEEEEEvNT_6ParamsE)
        /*0050*/ 	.word	0x00000010
.L_46:


//--------------------- .nv.compat                --------------------------
	.section	.nv.compat,"",@"SHT_CUDA_COMPAT_INFO"
	.align	4
        /*0000*/ 	.byte	0x02, 0x09, 0x01, 0x00, 0x02, 0x02, 0x02, 0x00, 0x02, 0x05, 0x05, 0x00, 0x03, 0x07, 0x01, 0x01
        /*0010*/ 	.byte	0x02, 0x03, 0x01, 0x00, 0x02, 0x06, 0x01, 0x00, 0x04, 0x0b, 0x08, 0x00, 0x01, 0x00, 0x00, 0x00
        /*0020*/ 	.byte	0x00, 0x00, 0x00, 0x00


//--------------------- .nv.info._ZN7cutlass13device_kernelINS_4fmha6kernel36Sm100FmhaFwdKernelTmaWarpspecializedIN4cute5tupleIJiiiNS5_IJNS5_IJiiEEEiEEEEEENS1_10collective38Sm100FmhaFwdMainloopTmaWarpspecializedINS_6half_tEffNS5_IJNS4_1CILi256EEENSC_ILi64EEENSC_ILi16EEEEEENS5_IJiNSC_ILi1EEES7_EEENS5_IJiSH_NS5_IJNS5_IJNSC_ILi0EEEiEEEiEEEEEESM_NS9_6NoMaskENS5_IJNSC_ILi2EEESH_SH_EEENSC_ILb0EEEEENS9_38Sm100FmhaFwdEpilogueTmaWarpspecializedISB_fNS5_IJNSC_ILi128EEESF_SE_EEESI_NS5_IJSH_S7_EEESQ_EENS2_23PersistentTileSchedulerENS2_41Sm100FmhaCtxKernelWarpspecializedScheduleEEEEEvNT_6ParamsE --------------------------
	.section	.nv.info._ZN7cutlass13device_kernelINS_4fmha6kernel36Sm100FmhaFwdKernelTmaWarpspecializedIN4cute5tupleIJiiiNS5_IJNS5_IJiiEEEiEEEEEENS1_10collective38Sm100FmhaFwdMainloopTmaWarpspecializedINS_6half_tEffNS5_IJNS4_1CILi256EEENSC_ILi64EEENSC_ILi16EEEEEENS5_IJiNSC_ILi1EEES7_EEENS5_IJiSH_NS5_IJNS5_IJNSC_ILi0EEEiEEEiEEEEEESM_NS9_6NoMaskENS5_IJNSC_ILi2EEESH_SH_EEENSC_ILb0EEEEENS9_38Sm100FmhaFwdEpilogueTmaWarpspecializedISB_fNS5_IJNSC_ILi128EEESF_SE_EEESI_NS5_IJSH_S7_EEESQ_EENS2_23PersistentTileSchedulerENS2_41Sm100FmhaCtxKernelWarpspecializedScheduleEEEEEvNT_6ParamsE,"",@"SHT_CUDA_INFO"
	.sectionflags	@""
	.align	4


	//----- nvinfo : EIATTR_CUDA_API_VERSION
	.align		4
        /*0000*/ 	.byte	0x04, 0x37
        /*0002*/ 	.short	(.L_48 - .L_47)
.L_47:
        /*0004*/ 	.word	0x00000082


	//----- nvinfo : EIATTR_KPARAM_INFO
	.align		4
.L_48:
        /*0008*/ 	.byte	0x04, 0x17
        /*000a*/ 	.short	(.L_50 - .L_49)
.L_49:
        /*000c*/ 	.word	0x00000000
        /*0010*/ 	.short	0x0000
        /*0012*/ 	.short	0x0000
        /*0014*/ 	.byte	0x00, 0xf0, 0x01, 0x18


	//----- nvinfo : EIATTR_AT_ENTRY_FRAGMENTS
	.align		4
.L_50:
        /*0018*/ 	.byte	0x04, 0x4f
        /*001a*/ 	.short	(.L_52 - .L_51)


	//   ....[0]....
.L_51:
        /*001c*/ 	.word	0x00000006


	//----- nvinfo : EIATTR_RESERVED_SMEM_USED
	.align		4
.L_52:
        /*0020*/ 	.byte	0x01, 0x41
	.zero		2


	//----- nvinfo : EIATTR_SPARSE_MMA_MASK
	.align		4
        /*0024*/ 	.byte	0x03, 0x50
        /*0026*/ 	.short	0x0000


	//----- nvinfo : EIATTR_TCGEN05_1CTA_USED
	.align		4
        /*0028*/ 	.byte	0x01, 0x51
	.zero		2


	//----- nvinfo : EIATTR_MAXREG_COUNT
	.align		4
        /*002c*/ 	.byte	0x03, 0x1b
        /*002e*/ 	.short	0x0080


	//----- nvinfo : EIATTR_NUM_BARRIERS
	.align		4
        /*0030*/ 	.byte	0x02, 0x4c
        /*0032*/ 	.byte	0x01
	.zero		1


	//----- nvinfo : EIATTR_EXTERNS
	.align		4
        /*0034*/ 	.byte	0x04, 0x0f
        /*0036*/ 	.short	(.L_54 - .L_53)


	//   ....[0]....
	.align		4
.L_53:
        /*0038*/ 	.word	index@(vprintf)


	//   ....[1]....
	.align		4
        /*003c*/ 	.word	index@(__assertfail)


	//----- nvinfo : EIATTR_MERCURY_ISA_VERSION
	.align		4
.L_54:
        /*0040*/ 	.byte	0x03, 0x5f
        /*0042*/ 	.short	0x0101


	//----- nvinfo : EIATTR_INT_WARP_WIDE_INSTR_OFFSETS
	.align		4
        /*0044*/ 	.byte	0x04, 0x31
        /*0046*/ 	.short	(.L_56 - .L_55)


	//   ....[0]....
.L_55:
        /*0048*/ 	.word	0x0000eb30


	//   ....[1]....
        /*004c*/ 	.word	0x0000eb50


	//   ....[2]....
        /*0050*/ 	.word	0x0000eb80


	//----- nvinfo : EIATTR_COOP_GROUP_MASK_REGIDS
	.align		4
.L_56:
        /*0054*/ 	.byte	0x04, 0x29
        /*0056*/ 	.short	(.L_58 - .L_57)


	//   ....[0]....
.L_57:
        /*0058*/ 	.word	0xffffffff


	//   ....[1]....
        /*005c*/ 	.word	0xffffffff


	//   ....[2]....
        /*0060*/ 	.word	0xffffffff


	//   ....[3]....
        /*0064*/ 	.word	0xffffffff


	//   ....[4]....
        /*0068*/ 	.word	0xffffffff


	//   ....[5]....
        /*006c*/ 	.word	0xffffffff


	//   ....[6]....
        /*0070*/ 	.word	0xffffffff


	//   ....[7]....
        /*0074*/ 	.word	0xffffffff


	//   ....[8]....
        /*0078*/ 	.word	0xffffffff


	//   ....[9]....
        /*007c*/ 	.word	0xffffffff


	//   ....[10]....
        /*0080*/ 	.word	0xffffffff


	//   ....[11]....
        /*0084*/ 	.word	0xffffffff


	//   ....[12]....
        /*0088*/ 	.word	0xffffffff


	//   ....[13]....
        /*008c*/ 	.word	0xffffffff


	//   ....[14]....
        /*0090*/ 	.word	0xffffffff


	//   ....[15]....
        /*0094*/ 	.word	0xffffffff


	//   ....[16]....
        /*0098*/ 	.word	0xffffffff


	//   ....[17]....
        /*009c*/ 	.word	0xffffffff


	//----- nvinfo : EIATTR_COOP_GROUP_INSTR_OFFSETS
	.align		4
.L_58:
        /*00a0*/ 	.byte	0x04, 0x28
        /*00a2*/ 	.short	(.L_60 - .L_59)


	//   ....[0]....
.L_59:
        /*00a4*/ 	.word	0x00000120


	//   ....[1]....
        /*00a8*/ 	.word	0x000008e0


	//   ....[2]....
        /*00ac*/ 	.word	0x00000b10


	//   ....[3]....
        /*00b0*/ 	.word	0x00000c40


	//   ....[4]....
        /*00b4*/ 	.word	0x00000d80


	//   ....[5]....
        /*00b8*/ 	.word	0x00000fd0


	//   ....[6]....
        /*00bc*/ 	.word	0x000011c0


	//   ....[7]....
        /*00c0*/ 	.word	0x000012b0


	//   ....[8]....
        /*00c4*/ 	.word	0x00001410


	//   ....[9]....
        /*00c8*/ 	.word	0x00001570


	//   ....[10]....
        /*00cc*/ 	.word	0x000019f0


	//   ....[11]....
        /*00d0*/ 	.word	0x00001c00


	//   ....[12]....
        /*00d4*/ 	.word	0x00001c10


	//   ....[13]....
        /*00d8*/ 	.word	0x00007090


	//   ....[14]....
        /*00dc*/ 	.word	0x00007420


	//   ....[15]....
        /*00e0*/ 	.word	0x000091d0


	//   ....[16]....
        /*00e4*/ 	.word	0x0000ea30


	//   ....[17]....
        /*00e8*/ 	.word	0x0000ec50


	//----- nvinfo : EIATTR_REG_RECONFIG
	.align		4
.L_60:
        /*00ec*/ 	.byte	0x01, 0x54
	.zero		2


	//----- nvinfo : EIATTR_VRC_CTA_INIT_COUNT
	.align		4
        /*00f0*/ 	.byte	0x02, 0x4a
        /*00f2*/ 	.byte	0x80
	.zero		1


	//----- nvinfo : EIATTR_SYSCALL_OFFSETS
	.align		4
        /*00f4*/ 	.byte	0x04, 0x46
        /*00f6*/ 	.short	(.L_62 - .L_61)


	//   ....[0]....
.L_61:
        /*00f8*/ 	.word	0x00003bd0


	//   ....[1]....
        /*00fc*/ 	.word	0x00003ca0


	//   ....[2]....
        /*0100*/ 	.word	0x00003d10


	//   ....[3]....
        /*0104*/ 	.word	0x00003d80


	//   ....[4]....
        /*0108*/ 	.word	0x00003df0


	//   ....[5]....
        /*010c*/ 	.word	0x00003e90


	//   ....[6]....
        /*0110*/ 	.word	0x00003f70


	//   ....[7]....
        /*0114*/ 	.word	0x00004010


	//   ....[8]....
        /*0118*/ 	.word	0x000040b0


	//   ....[9]....
        /*011c*/ 	.word	0x00004150


	//   ....[10]....
        /*0120*/ 	.word	0x000041c0


	//   ....[11]....
        /*0124*/ 	.word	0x00004260


	//   ....[12]....
        /*0128*/ 	.word	0x00004300


	//   ....[13]....
        /*012c*/ 	.word	0x00004370


	//   ....[14]....
        /*0130*/ 	.word	0x00004410


	//   ....[15]....
        /*0134*/ 	.word	0x000044b0


	//   ....[16]....
        /*0138*/ 	.word	0x00004550


	//   ....[17]....
        /*013c*/ 	.word	0x000045f0


	//   ....[18]....
        /*0140*/ 	.word	0x00004660


	//   ....[19]....
        /*0144*/ 	.word	0x00004700


	//   ....[20]....
        /*0148*/ 	.word	0x000047a0


	//   ....[21]....
        /*014c*/ 	.word	0x00004810


	//   ....[22]....
        /*0150*/ 	.word	0x000048b0


	//   ....[23]....
        /*0154*/ 	.word	0x00004950


	//   ....[24]....
        /*0158*/ 	.word	0x000049f0


	//   ....[25]....
        /*015c*/ 	.word	0x00004a90


	//   ....[26]....
        /*0160*/ 	.word	0x00004b00


	//   ....[27]....
        /*0164*/ 	.word	0x00004ba0


	//   ....[28]....
        /*0168*/ 	.word	0x00004c40


	//   ....[29]....
        /*016c*/ 	.word	0x00004cb0


	//   ....[30]....
        /*0170*/ 	.word	0x00004d50


	//   ....[31]....
        /*0174*/ 	.word	0x00004df0


	//   ....[32]....
        /*0178*/ 	.word	0x00004e90


	//   ....[33]....
        /*017c*/ 	.word	0x00004f30


	//   ....[34]....
        /*0180*/ 	.word	0x00004fd0


	//   ....[35]....
        /*0184*/ 	.word	0x00005070


	//   ....[36]....
        /*0188*/ 	.word	0x000050e0


	//   ....[37]....
        /*018c*/ 	.word	0x00005180


	//   ....[38]....
        /*0190*/ 	.word	0x00005220


	//   ....[39]....
        /*0194*/ 	.word	0x00005290


	//   ....[40]....
        /*0198*/ 	.word	0x00005330


	//   ....[41]....
        /*019c*/ 	.word	0x000053d0


	//   ....[42]....
        /*01a0*/ 	.word	0x00005470


	//   ....[43]....
        /*01a4*/ 	.word	0x00005510


	//   ....[44]....
        /*01a8*/ 	.word	0x00005580


	//   ....[45]....
        /*01ac*/ 	.word	0x00005620


	//   ....[46]....
        /*01b0*/ 	.word	0x000056c0


	//   ....[47]....
        /*01b4*/ 	.word	0x00005730


	//   ....[48]....
        /*01b8*/ 	.word	0x000057c0


	//   ....[49]....
        /*01bc*/ 	.word	0x00005860


	//   ....[50]....
        /*01c0*/ 	.word	0x00005900


	//   ....[51]....
        /*01c4*/ 	.word	0x000059a0


	//   ....[52]....
        /*01c8*/ 	.word	0x00005a10


	//   ....[53]....
        /*01cc*/ 	.word	0x00005aa0


	//   ....[54]....
        /*01d0*/ 	.word	0x00005b40


	//   ....[55]....
        /*01d4*/ 	.word	0x00005bb0


	//   ....[56]....
        /*01d8*/ 	.word	0x00005c50


	//   ....[57]....
        /*01dc*/ 	.word	0x00005cf0


	//   ....[58]....
        /*01e0*/ 	.word	0x00005d90


	//   ....[59]....
        /*01e4*/ 	.word	0x00005e30


	//   ....[60]....
        /*01e8*/ 	.word	0x00009370


	//   ....[61]....
        /*01ec*/ 	.word	0x000094c0


	//   ....[62]....
        /*01f0*/ 	.word	0x00009850


	//   ....[63]....
        /*01f4*/ 	.word	0x0000aed0


	//   ....[64]....
        /*01f8*/ 	.word	0x0000b4d0


	//----- nvinfo : EIATTR_MBARRIER_INSTR_OFFSETS
	.align		4
.L_62:
        /*01fc*/ 	.byte	0x04, 0x39
        /*01fe*/ 	.short	(.L_64 - .L_63)


	//   ....[0]....
.L_63:
        /*0200*/ 	.word	0x000009c0
        /*0204*/ 	.word	0x000000ff
        /*0208*/ 	.word	0x00005800
        /*020c*/ 	.short	0x0100
        /*020e*/ 	.byte	0x05
	.zero		1


	//   ....[1]....
        /*0210*/ 	.word	0x000009d0
        /*0214*/ 	.word	0x000000ff
        /*0218*/ 	.word	0x00005810
        /*021c*/ 	.short	0x0100
        /*021e*/ 	.byte	0x05
	.zero		1


	//   ....[2]....
        /*0220*/ 	.word	0x000009e0
        /*0224*/ 	.word	0x000000ff
        /*0228*/ 	.word	0x00005808
        /*022c*/ 	.short	0x0100
        /*022e*/ 	.byte	0x05
	.zero		1


	//   ....[3]....
        /*0230*/ 	.word	0x000009f0
        /*0234*/ 	.word	0x000000ff
        /*0238*/ 	.word	0x00005818
        /*023c*/ 	.short	0x0100
        /*023e*/ 	.byte	0x05
	.zero		1


	//   ....[4]....
        /*0240*/ 	.word	0x00000bd0
        /*0244*/ 	.word	0x000000ff
        /*0248*/ 	.word	0x00005820
        /*024c*/ 	.short	0x0100
        /*024e*/ 	.byte	0x05
	.zero		1


	//   ....[5]....
        /*0250*/ 	.word	0x00000be0
        /*0254*/ 	.word	0x000000ff
        /*0258*/ 	.word	0x00005838
        /*025c*/ 	.short	0x0100
        /*025e*/ 	.byte	0x05
	.zero		1


	//   ....[6]....
        /*0260*/ 	.word	0x00000bf0
        /*0264*/ 	.word	0x000000ff
        /*0268*/ 	.word	0x00005828
        /*026c*/ 	.short	0x0100
        /*026e*/ 	.byte	0x05
	.zero		1


	//   ....[7]....
        /*0270*/ 	.word	0x00000c00
        /*0274*/ 	.word	0x000000ff
        /*0278*/ 	.word	0x00005840
        /*027c*/ 	.short	0x0100
        /*027e*/ 	.byte	0x05
	.zero		1


	//   ....[8]....
        /*0280*/ 	.word	0x00000c10
        /*0284*/ 	.word	0x000000ff
        /*0288*/ 	.word	0x00005830
        /*028c*/ 	.short	0x0100
        /*028e*/ 	.byte	0x05
	.zero		1


	//   ....[9]....
        /*0290*/ 	.word	0x00000c20
        /*0294*/ 	.word	0x000000ff
        /*0298*/ 	.word	0x00005848
        /*029c*/ 	.short	0x0100
        /*029e*/ 	.byte	0x05
	.zero		1


	//   ....[10]....
        /*02a0*/ 	.word	0x00000d50
        /*02a4*/ 	.word	0x000000ff
        /*02a8*/ 	.word	0x00005850
        /*02ac*/ 	.short	0x0100
        /*02ae*/ 	.byte	0x06
	.zero		1


	//   ....[11]....
        /*02b0*/ 	.word	0x00000d60
        /*02b4*/ 	.word	0x000000ff
        /*02b8*/ 	.word	0x00005858
        /*02bc*/ 	.short	0x0100
        /*02be*/ 	.byte	0x06
	.zero		1


	//   ....[12]....
        /*02c0*/ 	.word	0x00000ea0
        /*02c4*/ 	.word	0x000000ff
        /*02c8*/ 	.word	0x00005860
        /*02cc*/ 	.short	0x0100
        /*02ce*/ 	.byte	0x06
	.zero		1


	//   ....[13]....
        /*02d0*/ 	.word	0x00000eb0
        /*02d4*/ 	.word	0x000000ff
        /*02d8*/ 	.word	0x00005868
        /*02dc*/ 	.short	0x0100
        /*02de*/ 	.byte	0x06
	.zero		1


	//   ....[14]....
        /*02e0*/ 	.word	0x00001090
        /*02e4*/ 	.word	0x000000ff
        /*02e8*/ 	.word	0x00005870
        /*02ec*/ 	.short	0x0100
        /*02ee*/ 	.byte	0x05
	.zero		1


	//   ....[15]....
        /*02f0*/ 	.word	0x000010a0
        /*02f4*/ 	.word	0x000000ff
        /*02f8*/ 	.word	0x00005878
        /*02fc*/ 	.short	0x0100
        /*02fe*/ 	.byte	0x05
	.zero		1


	//   ....[16]....
        /*0300*/ 	.word	0x00001280
        /*0304*/ 	.word	0x000000ff
        /*0308*/ 	.word	0x00005880
        /*030c*/ 	.short	0x0100
        /*030e*/ 	.byte	0x07
	.zero		1


	//   ....[17]....
        /*0310*/ 	.word	0x00001290
        /*0314*/ 	.word	0x000000ff
        /*0318*/ 	.word	0x00005888
        /*031c*/ 	.short	0x0100
        /*031e*/ 	.byte	0x07
	.zero		1


	//   ....[18]....
        /*0320*/ 	.word	0x000013c0
        /*0324*/ 	.word	0x000000ff
        /*0328*/ 	.word	0x00005890
        /*032c*/ 	.short	0x0100
        /*032e*/ 	.byte	0x08
	.zero		1


	//   ....[19]....
        /*0330*/ 	.word	0x000013d0
        /*0334*/ 	.word	0x000000ff
        /*0338*/ 	.word	0x000058a0
        /*033c*/ 	.short	0x0100
        /*033e*/ 	.byte	0x08
	.zero		1


	//   ....[20]....
        /*0340*/ 	.word	0x000013e0
        /*0344*/ 	.word	0x000000ff
        /*0348*/ 	.word	0x00005898
        /*034c*/ 	.short	0x0100
        /*034e*/ 	.byte	0x08
	.zero		1


	//   ....[21]....
        /*0350*/ 	.word	0x000013f0
        /*0354*/ 	.word	0x000000ff
        /*0358*/ 	.word	0x000058a8
        /*035c*/ 	.short	0x0100
        /*035e*/ 	.byte	0x08
	.zero		1


	//   ....[22]....
        /*0360*/ 	.word	0x00001520
        /*0364*/ 	.word	0x000000ff
        /*0368*/ 	.word	0x000058b0
        /*036c*/ 	.short	0x0100
        /*036e*/ 	.byte	0x08
	.zero		1


	//   ....[23]....
        /*0370*/ 	.word	0x00001530
        /*0374*/ 	.word	0x000000ff
        /*0378*/ 	.word	0x000058c0
        /*037c*/ 	.short	0x0100
        /*037e*/ 	.byte	0x08
	.zero		1


	//   ....[24]....
        /*0380*/ 	.word	0x00001540
        /*0384*/ 	.word	0x000000ff
        /*0388*/ 	.word	0x000058b8
        /*038c*/ 	.short	0x0100
        /*038e*/ 	.byte	0x08
	.zero		1


	//   ....[25]....
        /*0390*/ 	.word	0x00001550
        /*0394*/ 	.word	0x000000ff
        /*0398*/ 	.word	0x000058c8
        /*039c*/ 	.short	0x0100
        /*039e*/ 	.byte	0x08
	.zero		1


	//   ....[26]....
        /*03a0*/ 	.word	0x00001650
        /*03a4*/ 	.word	0x000000ff
        /*03a8*/ 	.word	0x000058d0
        /*03ac*/ 	.short	0x0100
        /*03ae*/ 	.byte	0x07
	.zero		1


	//   ....[27]....
        /*03b0*/ 	.word	0x00001660
        /*03b4*/ 	.word	0x000000ff
        /*03b8*/ 	.word	0x000058d8
        /*03bc*/ 	.short	0x0100
        /*03be*/ 	.byte	0x07
	.zero		1


	//   ....[28]....
        /*03c0*/ 	.word	0x00001ce0
        /*03c4*/ 	.word	0x000000ff
        /*03c8*/ 	.word	0x00005800
        /*03cc*/ 	.short	0x010a
        /*03ce*/ 	.byte	0x16
	.zero		1


	//   ....[29]....
        /*03d0*/ 	.word	0x00001d60
        /*03d4*/ 	.word	0x000000ff
        /*03d8*/ 	.word	0x00005820
        /*03dc*/ 	.short	0x010a
        /*03de*/ 	.byte	0x0f
	.zero		1


	//   ....[30]....
        /*03e0*/ 	.word	0x00001e20
        /*03e4*/ 	.word	0x000000ff
        /*03e8*/ 	.word	0x00005858
        /*03ec*/ 	.short	0x010a
        /*03ee*/ 	.byte	0x16
	.zero		1


	//   ....[31]....
        /*03f0*/ 	.word	0x00001f30
        /*03f4*/ 	.word	0x000000ff
        /*03f8*/ 	.word	0x00005808
        /*03fc*/ 	.short	0x010a
        /*03fe*/ 	.byte	0x16
	.zero		1


	//   ....[32]....
        /*0400*/ 	.word	0x00001fb0
        /*0404*/ 	.word	0x000000ff
        /*0408*/ 	.word	0x00005868
        /*040c*/ 	.short	0x010a
        /*040e*/ 	.byte	0x16
	.zero		1


	//   ....[33]....
        /*0410*/ 	.word	0x00002110
        /*0414*/ 	.word	0x000000ff
        /*0418*/ 	.word	0x00005820
        /*041c*/ 	.short	0x010a
        /*041e*/ 	.byte	0x0e
	.zero		1


	//   ....[34]....
        /*0420*/ 	.word	0x000021c0
        /*0424*/ 	.word	0x000000ff
        /*0428*/ 	.word	0x000058a0
        /*042c*/ 	.short	0x010a
        /*042e*/ 	.byte	0x16
	.zero		1


	//   ....[35]....
        /*0430*/ 	.word	0x00002250
        /*0434*/ 	.word	0x000000ff
        /*0438*/ 	.word	0x00005858
        /*043c*/ 	.short	0x010a
        /*043e*/ 	.byte	0x16
	.zero		1


	//   ....[36]....
        /*0440*/ 	.word	0x000026a0
        /*0444*/ 	.word	0x000000ff
        /*0448*/ 	.word	0x00005820
        /*044c*/ 	.short	0x010a
        /*044e*/ 	.byte	0x04
	.zero		1


	//   ....[37]....
        /*0450*/ 	.word	0x00002810
        /*0454*/ 	.word	0x000000ff
        /*0458*/ 	.word	0x000058a8
        /*045c*/ 	.short	0x010a
        /*045e*/ 	.byte	0x16
	.zero		1


	//   ....[38]....
        /*0460*/ 	.word	0x000028a0
        /*0464*/ 	.word	0x000000ff
        /*0468*/ 	.word	0x00005868
        /*046c*/ 	.short	0x010a
        /*046e*/ 	.byte	0x16
	.zero		1


	//   ....[39]....
        /*0470*/ 	.word	0x00002d40
        /*0474*/ 	.word	0x000000ff
        /*0478*/ 	.word	0x00005820
        /*047c*/ 	.short	0x010a
        /*047e*/ 	.byte	0x04
	.zero		1


	//   ....[40]....
        /*0480*/ 	.word	0x00002dd0
        /*0484*/ 	.word	0x000000ff
        /*0488*/ 	.word	0x000058a0
        /*048c*/ 	.short	0x010a
        /*048e*/ 	.byte	0x16
	.zero		1


	//   ....[41]....
        /*0490*/ 	.word	0x00002e70
        /*0494*/ 	.word	0x000000ff
        /*0498*/ 	.word	0x00005858
        /*049c*/ 	.short	0x010a
        /*049e*/ 	.byte	0x16
	.zero		1


	//   ....[42]....
        /*04a0*/ 	.word	0x00003250
        /*04a4*/ 	.word	0x000000ff
        /*04a8*/ 	.word	0x000058a8
        /*04ac*/ 	.short	0x010a
        /*04ae*/ 	.byte	0x16
	.zero		1


	//   ....[43]....
        /*04b0*/ 	.word	0x000032e0
        /*04b4*/ 	.word	0x000000ff
        /*04b8*/ 	.word	0x00005868
        /*04bc*/ 	.short	0x010a
        /*04be*/ 	.byte	0x16
	.zero		1


	//   ....[44]....
        /*04c0*/ 	.word	0x00003ad0
        /*04c4*/ 	.word	0x00000010
        /*04c8*/ 	.word	0x000058c0
        /*04cc*/ 	.short	0x010a
        /*04ce*/ 	.byte	0xff
	.zero		1


	//   ....[45]....
        /*04d0*/ 	.word	0x000064d0
        /*04d4*/ 	.word	0x00000010
        /*04d8*/ 	.word	0x000058b0
        /*04dc*/ 	.short	0x0101
        /*04de*/ 	.byte	0xff
	.zero		1


	//   ....[46]....
        /*04e0*/ 	.word	0x00006800
        /*04e4*/ 	.word	0x00000010
        /*04e8*/ 	.word	0x000058c8
        /*04ec*/ 	.short	0x010a
        /*04ee*/ 	.byte	0xff
	.zero		1


	//   ....[47]....
        /*04f0*/ 	.word	0x00006c00
        /*04f4*/ 	.word	0x00000010
        /*04f8*/ 	.word	0x000058b8
        /*04fc*/ 	.short	0x0101
        /*04fe*/ 	.byte	0xff
	.zero		1


	//   ....[48]....
        /*0500*/ 	.word	0x00006cb0
        /*0504*/ 	.word	0x00000000
        /*0508*/ 	.word	0x00005870
        /*050c*/ 	.short	0x010a
        /*050e*/ 	.byte	0xff
	.zero		1


	//   ....[49]....
        /*0510*/ 	.word	0x00006d40
        /*0514*/ 	.word	0x00000004
        /*0518*/ 	.word	0x00000000
        /*051c*/ 	.short	0x0101
        /*051e*/ 	.byte	0xff
	.zero		1


	//   ....[50]....
        /*0520*/ 	.word	0x00006da0
        /*0524*/ 	.word	0x00000000
        /*0528*/ 	.word	0x00005880
        /*052c*/ 	.short	0x010a
        /*052e*/ 	.byte	0xff
	.zero		1


	//   ....[51]....
        /*0530*/ 	.word	0x00006ef0
        /*0534*/ 	.word	0x00000000
        /*0538*/ 	.word	0x00005870
        /*053c*/ 	.short	0x010a
        /*053e*/ 	.byte	0xff
	.zero		1


	//   ....[52]....
        /*0540*/ 	.word	0x00007070
        /*0544*/ 	.word	0x00000000
        /*0548*/ 	.word	0x00005890
        /*054c*/ 	.short	0x010a
        /*054e*/ 	.byte	0xff
	.zero		1


	//   ....[53]....
        /*0550*/ 	.word	0x000071e0
        /*0554*/ 	.word	0x00000002
        /*0558*/ 	.word	0x00000000
        /*055c*/ 	.short	0x0101
        /*055e*/ 	.byte	0xff
	.zero		1


	//   ....[54]....
        /*0560*/ 	.word	0x00007260
        /*0564*/ 	.word	0x00000002
        /*0568*/ 	.word	0x00000000
        /*056c*/ 	.short	0x0101
        /*056e*/ 	.byte	0xff
	.zero		1


	//   ....[55]....
        /*0570*/ 	.word	0x000072c0
        /*0574*/ 	.word	0x00000000
        /*0578*/ 	.word	0x00005880
        /*057c*/ 	.short	0x010a
        /*057e*/ 	.byte	0xff
	.zero		1


	//   ....[56]....
        /*0580*/ 	.word	0x000073f0
        /*0584*/ 	.word	0x00000000
        /*0588*/ 	.word	0x00005898
        /*058c*/ 	.short	0x010a
        /*058e*/ 	.byte	0xff
	.zero		1


	//   ....[57]....
        /*0590*/ 	.word	0x00007550
        /*0594*/ 	.word	0x00000004
        /*0598*/ 	.word	0x00000000
        /*059c*/ 	.short	0x0101
        /*059e*/ 	.byte	0xff
	.zero		1


	//   ....[58]....
        /*05a0*/ 	.word	0x000075d0
        /*05a4*/ 	.word	0x00000002
        /*05a8*/ 	.word	0x00000000
        /*05ac*/ 	.short	0x0101
        /*05ae*/ 	.byte	0xff
	.zero		1


	//   ....[59]....
        /*05b0*/ 	.word	0x00007660
        /*05b4*/ 	.word	0x00000003
        /*05b8*/ 	.word	0x00000000
        /*05bc*/ 	.short	0x0101
        /*05be*/ 	.byte	0xff
	.zero		1


	//   ....[60]....
        /*05c0*/ 	.word	0x000076b0
        /*05c4*/ 	.word	0x00000000
        /*05c8*/ 	.word	0x00005870
        /*05cc*/ 	.short	0x010a
        /*05ce*/ 	.byte	0xff
	.zero		1


	//   ....[61]....
        /*05d0*/ 	.word	0x00007740
        /*05d4*/ 	.word	0x00000004
        /*05d8*/ 	.word	0x00000000
        /*05dc*/ 	.short	0x0101
        /*05de*/ 	.byte	0xff
	.zero		1


	//   ....[62]....
        /*05e0*/ 	.word	0x000077a0
        /*05e4*/ 	.word	0x00000000
        /*05e8*/ 	.word	0x00005890
        /*05ec*/ 	.short	0x010a
        /*05ee*/ 	.byte	0xff
	.zero		1


	//   ....[63]....
        /*05f0*/ 	.word	0x00007820
        /*05f4*/ 	.word	0x00000000
        /*05f8*/ 	.word	0x000058c0
        /*05fc*/ 	.short	0x010a
        /*05fe*/ 	.byte	0xff
	.zero		1


	//   ....[64]....
        /*0600*/ 	.word	0x00008150
        /*0604*/ 	.word	0x00000002
        /*0608*/ 	.word	0x00000000
        /*060c*/ 	.short	0x0101
        /*060e*/ 	.byte	0xff
	.zero		1


	//   ....[65]....
        /*0610*/ 	.word	0x00008180
        /*0614*/ 	.word	0x00000000
        /*0618*/ 	.word	0x000058b0
        /*061c*/ 	.short	0x0101
        /*061e*/ 	.byte	0xff
	.zero		1


	//   ....[66]....
        /*0620*/ 	.word	0x00008200
        /*0624*/ 	.word	0x00000000
        /*0628*/ 	.word	0x00005880
        /*062c*/ 	.short	0x010a
        /*062e*/ 	.byte	0xff
	.zero		1


	//   ....[67]....
        /*0630*/ 	.word	0x00008290
        /*0634*/ 	.word	0x00000025
        /*0638*/ 	.word	0x00000000
        /*063c*/ 	.short	0x0101
        /*063e*/ 	.byte	0xff
	.zero		1


	//   ....[68]....
        /*0640*/ 	.word	0x000082e0
        /*0644*/ 	.word	0x00000000
        /*0648*/ 	.word	0x00005898
        /*064c*/ 	.short	0x010a
        /*064e*/ 	.byte	0xff
	.zero		1


	//   ....[69]....
        /*0650*/ 	.word	0x00008360
        /*0654*/ 	.word	0x00000000
        /*0658*/ 	.word	0x000058c8
        /*065c*/ 	.short	0x010a
        /*065e*/ 	.byte	0xff
	.zero		1


	//   ....[70]....
        /*0660*/ 	.word	0x00008c40
        /*0664*/ 	.word	0x00000003
        /*0668*/ 	.word	0x00000000
        /*066c*/ 	.short	0x0101
        /*066e*/ 	.byte	0xff
	.zero		1


	//   ....[71]....
        /*0670*/ 	.word	0x00008c70
        /*0674*/ 	.word	0x00000000
        /*0678*/ 	.word	0x000058b8
        /*067c*/ 	.short	0x0101
        /*067e*/ 	.byte	0xff
	.zero		1


	//   ....[72]....
        /*0680*/ 	.word	0x000090f0
        /*0684*/ 	.word	0x000000ff
        /*0688*/ 	.word	0x00000000
        /*068c*/ 	.short	0x010a
        /*068e*/ 	.byte	0x31
	.zero		1


	//   ....[73]....
        /*0690*/ 	.word	0x00009250
        /*0694*/ 	.word	0x000000ff
        /*0698*/ 	.word	0x00000000
        /*069c*/ 	.short	0x010a
        /*069e*/ 	.byte	0x2e
	.zero		1


	//   ....[74]....
        /*06a0*/ 	.word	0x000098d0
        /*06a4*/ 	.word	0x000000ff
        /*06a8*/ 	.word	0x00000000
        /*06ac*/ 	.short	0x0101
        /*06ae*/ 	.byte	0x2d
	.zero		1


	//   ....[75]....
        /*06b0*/ 	.word	0x00009940
        /*06b4*/ 	.word	0x000000ff
        /*06b8*/ 	.word	0x00000000
        /*06bc*/ 	.short	0x010a
        /*06be*/ 	.byte	0x2c
	.zero		1


	//   ....[76]....
        /*06c0*/ 	.word	0x00009d40
        /*06c4*/ 	.word	0x000000ff
        /*06c8*/ 	.word	0x00000000
        /*06cc*/ 	.short	0x0101
        /*06ce*/ 	.byte	0x2b
	.zero		1


	//   ....[77]....
        /*06d0*/ 	.word	0x0000afa0
        /*06d4*/ 	.word	0x000000ff
        /*06d8*/ 	.word	0x00000000
        /*06dc*/ 	.short	0x0101
        /*06de*/ 	.byte	0x04
	.zero		1


	//   ....[78]....
        /*06e0*/ 	.word	0x0000b060
        /*06e4*/ 	.word	0x000000ff
        /*06e8*/ 	.word	0x00000000
        /*06ec*/ 	.short	0x010a
        /*06ee*/ 	.byte	0x31
	.zero		1


	//   ....[79]....
        /*06f0*/ 	.word	0x0000b3b0
        /*06f4*/ 	.word	0x000000ff
        /*06f8*/ 	.word	0x00000000
        /*06fc*/ 	.short	0x010a
        /*06fe*/ 	.byte	0x2e
	.zero		1


	//   ....[80]....
        /*0700*/ 	.word	0x0000b590
        /*0704*/ 	.word	0x000000ff
        /*0708*/ 	.word	0x00000000
        /*070c*/ 	.short	0x0101
        /*070e*/ 	.byte	0x2d
	.zero		1


	//   ....[81]....
        /*0710*/ 	.word	0x0000b620
        /*0714*/ 	.word	0x000000ff
        /*0718*/ 	.word	0x00000000
        /*071c*/ 	.short	0x010a
        /*071e*/ 	.byte	0x31
	.zero		1


	//   ....[82]....
        /*0720*/ 	.word	0x0000b6b0
        /*0724*/ 	.word	0x000000ff
        /*0728*/ 	.word	0x00000000
        /*072c*/ 	.short	0x0101
        /*072e*/ 	.byte	0x04
	.zero		1


	//   ....[83]....
        /*0730*/ 	.word	0x0000bce0
        /*0734*/ 	.word	0x000000ff
        /*0738*/ 	.word	0x00005810
        /*073c*/ 	.short	0x010a
        /*073e*/ 	.byte	0x08
	.zero		1


	//   ....[84]....
        /*0740*/ 	.word	0x0000be90
        /*0744*/ 	.word	0x000000ff
        /*0748*/ 	.word	0x00005838
        /*074c*/ 	.short	0x010a
        /*074e*/ 	.byte	0x11
	.zero		1


	//   ....[85]....
        /*0750*/ 	.word	0x0000c090
        /*0754*/ 	.word	0x000000ff
        /*0758*/ 	.word	0x00005818
        /*075c*/ 	.short	0x010a
        /*075e*/ 	.byte	0x08
	.zero		1


	//   ....[86]....
        /*0760*/ 	.word	0x0000c280
        /*0764*/ 	.word	0x000000ff
        /*0768*/ 	.word	0x00005838
        /*076c*/ 	.short	0x010a
        /*076e*/ 	.byte	0x11
	.zero		1


	//   ....[87]....
        /*0770*/ 	.word	0x0000c5c0
        /*0774*/ 	.word	0x000000ff
        /*0778*/ 	.word	0x00005838
        /*077c*/ 	.short	0x010a
        /*077e*/ 	.byte	0x11
	.zero		1


	//   ....[88]....
        /*0780*/ 	.word	0x0000c7f0
        /*0784*/ 	.word	0x000000ff
        /*0788*/ 	.word	0x00005838
        /*078c*/ 	.short	0x010a
        /*078e*/ 	.byte	0x11
	.zero		1


	//   ....[89]....
        /*0790*/ 	.word	0x0000c9f0
        /*0794*/ 	.word	0x000000ff
        /*0798*/ 	.word	0x00005838
        /*079c*/ 	.short	0x010a
        /*079e*/ 	.byte	0x11
	.zero		1


	//   ....[90]....
        /*07a0*/ 	.word	0x0000cbf0
        /*07a4*/ 	.word	0x000000ff
        /*07a8*/ 	.word	0x00005838
        /*07ac*/ 	.short	0x010a
        /*07ae*/ 	.byte	0x11
	.zero		1


	//   ....[91]....
        /*07b0*/ 	.word	0x0000cdf0
        /*07b4*/ 	.word	0x000000ff
        /*07b8*/ 	.word	0x00005838
        /*07bc*/ 	.short	0x010a
        /*07be*/ 	.byte	0x11
	.zero		1


	//   ....[92]....
        /*07c0*/ 	.word	0x0000cff0
        /*07c4*/ 	.word	0x000000ff
        /*07c8*/ 	.word	0x00005838
        /*07cc*/ 	.short	0x010a
        /*07ce*/ 	.byte	0x11
	.zero		1


	//   ....[93]....
        /*07d0*/ 	.word	0x0000d1f0
        /*07d4*/ 	.word	0x000000ff
        /*07d8*/ 	.word	0x00005838
        /*07dc*/ 	.short	0x010a
        /*07de*/ 	.byte	0x11
	.zero		1


	//   ....[94]....
        /*07e0*/ 	.word	0x0000d3f0
        /*07e4*/ 	.word	0x000000ff
        /*07e8*/ 	.word	0x00005838
        /*07ec*/ 	.short	0x010a
        /*07ee*/ 	.byte	0x11
	.zero		1


	//   ....[95]....
        /*07f0*/ 	.word	0x0000d660
        /*07f4*/ 	.word	0x000000ff
        /*07f8*/ 	.word	0x00005838
        /*07fc*/ 	.short	0x010a
        /*07fe*/ 	.byte	0x11
	.zero		1


	//   ....[96]....
        /*0800*/ 	.word	0x0000d860
        /*0804*/ 	.word	0x000000ff
        /*0808*/ 	.word	0x00005838
        /*080c*/ 	.short	0x010a
        /*080e*/ 	.byte	0x11
	.zero		1


	//   ....[97]....
        /*0810*/ 	.word	0x0000da80
        /*0814*/ 	.word	0x000000ff
        /*0818*/ 	.word	0x00005838
        /*081c*/ 	.short	0x010a
        /*081e*/ 	.byte	0x11
	.zero		1


	//   ....[98]....
        /*0820*/ 	.word	0x0000dc80
        /*0824*/ 	.word	0x000000ff
        /*0828*/ 	.word	0x00005838
        /*082c*/ 	.short	0x010a
        /*082e*/ 	.byte	0x11
	.zero		1


	//   ....[99]....
        /*0830*/ 	.word	0x0000deb0
        /*0834*/ 	.word	0x000000ff
        /*0838*/ 	.word	0x00005838
        /*083c*/ 	.short	0x010a
        /*083e*/ 	.byte	0x11
	.zero		1


	//   ....[100]....
        /*0840*/ 	.word	0x0000e0b0
        /*0844*/ 	.word	0x000000ff
        /*0848*/ 	.word	0x00005838
        /*084c*/ 	.short	0x010a
        /*084e*/ 	.byte	0x09
	.zero		1


	//   ....[101]....
        /*0850*/ 	.word	0x0000e750
        /*0854*/ 	.word	0x000000ff
        /*0858*/ 	.word	0x000058b0
        /*085c*/ 	.short	0x010a
        /*085e*/ 	.byte	0x11
	.zero		1


	//   ....[102]....
        /*0860*/ 	.word	0x0000e7f0
        /*0864*/ 	.word	0x000000ff
        /*0868*/ 	.word	0x000058b8
        /*086c*/ 	.short	0x010a
        /*086e*/ 	.byte	0x11
	.zero		1


	//   ....[103]....
        /*0870*/ 	.word	0x0000e8d0
        /*0874*/ 	.word	0x000000ff
        /*0878*/ 	.word	0x00000000
        /*087c*/ 	.short	0x0101
        /*087e*/ 	.byte	0x08
	.zero		1


	//   ....[104]....
        /*0880*/ 	.word	0x0000e950
        /*0884*/ 	.word	0x000000ff
        /*0888*/ 	.word	0x00000000
        /*088c*/ 	.short	0x0101
        /*088e*/ 	.byte	0x11
	.zero		1


	//   ....[105]....
        /*0890*/ 	.word	0x0000ec80
        /*0894*/ 	.word	0x00000003
        /*0898*/ 	.word	0x00005800
        /*089c*/ 	.short	0x010a
        /*089e*/ 	.byte	0xff
	.zero		1


	//   ....[106]....
        /*08a0*/ 	.word	0x0000ece0
        /*08a4*/ 	.word	0x00000000
        /*08a8*/ 	.word	0x00005820
        /*08ac*/ 	.short	0x010a
        /*08ae*/ 	.byte	0xff
	.zero		1


	//   ....[107]....
        /*08b0*/ 	.word	0x0000ed40
        /*08b4*/ 	.word	0x00000002
        /*08b8*/ 	.word	0x00005858
        /*08bc*/ 	.short	0x010a
        /*08be*/ 	.byte	0xff
	.zero		1


	//   ....[108]....
        /*08c0*/ 	.word	0x0000eda0
        /*08c4*/ 	.word	0x00000003
        /*08c8*/ 	.word	0x00005808
        /*08cc*/ 	.short	0x010a
        /*08ce*/ 	.byte	0xff
	.zero		1


	//   ....[109]....
        /*08d0*/ 	.word	0x0000ee00
        /*08d4*/ 	.word	0x00000002
        /*08d8*/ 	.word	0x00005868
        /*08dc*/ 	.short	0x010a
        /*08de*/ 	.byte	0xff
	.zero		1


	//   ....[110]....
        /*08e0*/ 	.word	0x0000ee60
        /*08e4*/ 	.word	0x00000000
        /*08e8*/ 	.word	0x00005820
        /*08ec*/ 	.short	0x010a
        /*08ee*/ 	.byte	0xff
	.zero		1


	//   ....[111]....
        /*08f0*/ 	.word	0x0000eec0
        /*08f4*/ 	.word	0x00000000
        /*08f8*/ 	.word	0x000058a0
        /*08fc*/ 	.short	0x010a
        /*08fe*/ 	.byte	0xff
	.zero		1


	//   ....[112]....
        /*0900*/ 	.word	0x0000ef20
        /*0904*/ 	.word	0x00000004
        /*0908*/ 	.word	0x00005858
        /*090c*/ 	.short	0x010a
        /*090e*/ 	.byte	0xff
	.zero		1


	//   ....[113]....
        /*0910*/ 	.word	0x0000ef80
        /*0914*/ 	.word	0x00000002
        /*0918*/ 	.word	0x00005820
        /*091c*/ 	.short	0x010a
        /*091e*/ 	.byte	0xff
	.zero		1


	//   ....[114]....
        /*0920*/ 	.word	0x0000efe0
        /*0924*/ 	.word	0x00000000
        /*0928*/ 	.word	0x000058a8
        /*092c*/ 	.short	0x010a
        /*092e*/ 	.byte	0xff
	.zero		1


	//   ....[115]....
        /*0930*/ 	.word	0x0000f040
        /*0934*/ 	.word	0x00000004
        /*0938*/ 	.word	0x00005868
        /*093c*/ 	.short	0x010a
        /*093e*/ 	.byte	0xff
	.zero		1


	//   ....[116]....
        /*0940*/ 	.word	0x0000f0a0
        /*0944*/ 	.word	0x00000000
        /*0948*/ 	.word	0x00005820
        /*094c*/ 	.short	0x010a
        /*094e*/ 	.byte	0xff
	.zero		1


	//   ....[117]....
        /*0950*/ 	.word	0x0000f100
        /*0954*/ 	.word	0x00000000
        /*0958*/ 	.word	0x000058a0
        /*095c*/ 	.short	0x010a
        /*095e*/ 	.byte	0xff
	.zero		1


	//   ....[118]....
        /*0960*/ 	.word	0x0000f160
        /*0964*/ 	.word	0x00000004
        /*0968*/ 	.word	0x00005858
        /*096c*/ 	.short	0x010a
        /*096e*/ 	.byte	0xff
	.zero		1


	//   ....[119]....
        /*0970*/ 	.word	0x0000f1c0
        /*0974*/ 	.word	0x00000000
        /*0978*/ 	.word	0x000058a8
        /*097c*/ 	.short	0x010a
        /*097e*/ 	.byte	0xff
	.zero		1


	//   ....[120]....
        /*0980*/ 	.word	0x0000f220
        /*0984*/ 	.word	0x00000004
        /*0988*/ 	.word	0x00005868
        /*098c*/ 	.short	0x010a
        /*098e*/ 	.byte	0xff
	.zero		1


	//   ....[121]....
        /*0990*/ 	.word	0x0000f270
        /*0994*/ 	.word	0x00000010
        /*0998*/ 	.word	0x000058c0
        /*099c*/ 	.short	0x010a
        /*099e*/ 	.byte	0xff
	.zero		1


	//   ....[122]....
        /*09a0*/ 	.word	0x0000f2c0
        /*09a4*/ 	.word	0x00000010
        /*09a8*/ 	.word	0x000058c8
        /*09ac*/ 	.short	0x010a
        /*09ae*/ 	.byte	0xff
	.zero		1


	//   ....[123]....
        /*09b0*/ 	.word	0x0000f310
        /*09b4*/ 	.word	0x00000000
        /*09b8*/ 	.word	0x00005870
        /*09bc*/ 	.short	0x010a
        /*09be*/ 	.byte	0xff
	.zero		1


	//   ....[124]....
        /*09c0*/ 	.word	0x0000f360
        /*09c4*/ 	.word	0x00000000
        /*09c8*/ 	.word	0x00005880
        /*09cc*/ 	.short	0x010a
        /*09ce*/ 	.byte	0xff
	.zero		1


	//   ....[125]....
        /*09d0*/ 	.word	0x0000f3b0
        /*09d4*/ 	.word	0x00000000
        /*09d8*/ 	.word	0x00005870
        /*09dc*/ 	.short	0x010a
        /*09de*/ 	.byte	0xff
	.zero		1


	//   ....[126]....
        /*09e0*/ 	.word	0x0000f400
        /*09e4*/ 	.word	0x00000000
        /*09e8*/ 	.word	0x00005890
        /*09ec*/ 	.short	0x010a
        /*09ee*/ 	.byte	0xff
	.zero		1


	//   ....[127]....
        /*09f0*/ 	.word	0x0000f450
        /*09f4*/ 	.word	0x00000000
        /*09f8*/ 	.word	0x00005880
        /*09fc*/ 	.short	0x010a
        /*09fe*/ 	.byte	0xff
	.zero		1


	//   ....[128]....
        /*0a00*/ 	.word	0x0000f4a0
        /*0a04*/ 	.word	0x00000000
        /*0a08*/ 	.word	0x00005898
        /*0a0c*/ 	.short	0x010a
        /*0a0e*/ 	.byte	0xff
	.zero		1


	//   ....[129]....
        /*0a10*/ 	.word	0x0000f4f0
        /*0a14*/ 	.word	0x00000000
        /*0a18*/ 	.word	0x00005870
        /*0a1c*/ 	.short	0x010a
        /*0a1e*/ 	.byte	0xff
	.zero		1


	//   ....[130]....
        /*0a20*/ 	.word	0x0000f540
        /*0a24*/ 	.word	0x00000000
        /*0a28*/ 	.word	0x00005890
        /*0a2c*/ 	.short	0x010a
        /*0a2e*/ 	.byte	0xff
	.zero		1


	//   ....[131]....
        /*0a30*/ 	.word	0x0000f590
        /*0a34*/ 	.word	0x00000000
        /*0a38*/ 	.word	0x000058c0
        /*0a3c*/ 	.short	0x010a
        /*0a3e*/ 	.byte	0xff
	.zero		1


	//   ....[132]....
        /*0a40*/ 	.word	0x0000f5e0
        /*0a44*/ 	.word	0x00000000
        /*0a48*/ 	.word	0x00005880
        /*0a4c*/ 	.short	0x010a
        /*0a4e*/ 	.byte	0xff
	.zero		1


	//   ....[133]....
        /*0a50*/ 	.word	0x0000f630
        /*0a54*/ 	.word	0x00000000
        /*0a58*/ 	.word	0x00005898
        /*0a5c*/ 	.short	0x010a
        /*0a5e*/ 	.byte	0xff
	.zero		1


	//   ....[134]....
        /*0a60*/ 	.word	0x0000f680
        /*0a64*/ 	.word	0x00000000
        /*0a68*/ 	.word	0x000058c8
        /*0a6c*/ 	.short	0x010a
        /*0a6e*/ 	.byte	0xff
	.zero		1


	//   ....[135]....
        /*0a70*/ 	.word	0x0000f6e0
        /*0a74*/ 	.word	0x00000000
        /*0a78*/ 	.word	0x00000000
        /*0a7c*/ 	.short	0x010a
        /*0a7e*/ 	.byte	0xff
	.zero		1


	//   ....[136]....
        /*0a80*/ 	.word	0x0000f740
        /*0a84*/ 	.word	0x00000000
        /*0a88*/ 	.word	0x00000000
        /*0a8c*/ 	.short	0x010a
        /*0a8e*/ 	.byte	0xff
	.zero		1


	//   ....[137]....
        /*0a90*/ 	.word	0x0000f7a0
        /*0a94*/ 	.word	0x00000004
        /*0a98*/ 	.word	0x00000000
        /*0a9c*/ 	.short	0x010a
        /*0a9e*/ 	.byte	0xff
	.zero		1


	//   ....[138]....
        /*0aa0*/ 	.word	0x0000f800
        /*0aa4*/ 	.word	0x00000003
        /*0aa8*/ 	.word	0x00000000
        /*0aac*/ 	.short	0x010a
        /*0aae*/ 	.byte	0xff
	.zero		1


	//   ....[139]....
        /*0ab0*/ 	.word	0x0000f860
        /*0ab4*/ 	.word	0x00000000
        /*0ab8*/ 	.word	0x00000000
        /*0abc*/ 	.short	0x010a
        /*0abe*/ 	.byte	0xff
	.zero		1


	//   ....[140]....
        /*0ac0*/ 	.word	0x0000f8c0
        /*0ac4*/ 	.word	0x00000000
        /*0ac8*/ 	.word	0x00000000
        /*0acc*/ 	.short	0x010a
        /*0ace*/ 	.byte	0xff
	.zero		1


	//   ....[141]....
        /*0ad0*/ 	.word	0x0000f920
        /*0ad4*/ 	.word	0x00000003
        /*0ad8*/ 	.word	0x00005810
        /*0adc*/ 	.short	0x010a
        /*0ade*/ 	.byte	0xff
	.zero		1


	//   ....[142]....
        /*0ae0*/ 	.word	0x0000f980
        /*0ae4*/ 	.word	0x00000000
        /*0ae8*/ 	.word	0x00005838
        /*0aec*/ 	.short	0x010a
        /*0aee*/ 	.byte	0xff
	.zero		1


	//   ....[143]....
        /*0af0*/ 	.word	0x0000f9e0
        /*0af4*/ 	.word	0x00000003
        /*0af8*/ 	.word	0x00005818
        /*0afc*/ 	.short	0x010a
        /*0afe*/ 	.byte	0xff
	.zero		1


	//   ....[144]....
        /*0b00*/ 	.word	0x0000fa40
        /*0b04*/ 	.word	0x00000000
        /*0b08*/ 	.word	0x00005838
        /*0b0c*/ 	.short	0x010a
        /*0b0e*/ 	.byte	0xff
	.zero		1


	//   ....[145]....
        /*0b10*/ 	.word	0x0000faa0
        /*0b14*/ 	.word	0x00000000
        /*0b18*/ 	.word	0x00005838
        /*0b1c*/ 	.short	0x010a
        /*0b1e*/ 	.byte	0xff
	.zero		1


	//   ....[146]....
        /*0b20*/ 	.word	0x0000fb00
        /*0b24*/ 	.word	0x00000000
        /*0b28*/ 	.word	0x00005838
        /*0b2c*/ 	.short	0x010a
        /*0b2e*/ 	.byte	0xff
	.zero		1


	//   ....[147]....
        /*0b30*/ 	.word	0x0000fb60
        /*0b34*/ 	.word	0x00000000
        /*0b38*/ 	.word	0x00005838
        /*0b3c*/ 	.short	0x010a
        /*0b3e*/ 	.byte	0xff
	.zero		1


	//   ....[148]....
        /*0b40*/ 	.word	0x0000fbc0
        /*0b44*/ 	.word	0x00000000
        /*0b48*/ 	.word	0x00005838
        /*0b4c*/ 	.short	0x010a
        /*0b4e*/ 	.byte	0xff
	.zero		1


	//   ....[149]....
        /*0b50*/ 	.word	0x0000fc20
        /*0b54*/ 	.word	0x00000000
        /*0b58*/ 	.word	0x00005838
        /*0b5c*/ 	.short	0x010a
        /*0b5e*/ 	.byte	0xff
	.zero		1


	//   ....[150]....
        /*0b60*/ 	.word	0x0000fc80
        /*0b64*/ 	.word	0x00000000
        /*0b68*/ 	.word	0x00005838
        /*0b6c*/ 	.short	0x010a
        /*0b6e*/ 	.byte	0xff
	.zero		1


	//   ....[151]....
        /*0b70*/ 	.word	0x0000fce0
        /*0b74*/ 	.word	0x00000000
        /*0b78*/ 	.word	0x00005838
        /*0b7c*/ 	.short	0x010a
        /*0b7e*/ 	.byte	0xff
	.zero		1


	//   ....[152]....
        /*0b80*/ 	.word	0x0000fd40
        /*0b84*/ 	.word	0x00000000
        /*0b88*/ 	.word	0x00005838
        /*0b8c*/ 	.short	0x010a
        /*0b8e*/ 	.byte	0xff
	.zero		1


	//   ....[153]....
        /*0b90*/ 	.word	0x0000fda0
        /*0b94*/ 	.word	0x00000000
        /*0b98*/ 	.word	0x00005838
        /*0b9c*/ 	.short	0x010a
        /*0b9e*/ 	.byte	0xff
	.zero		1


	//   ....[154]....
        /*0ba0*/ 	.word	0x0000fe00
        /*0ba4*/ 	.word	0x00000000
        /*0ba8*/ 	.word	0x00005838
        /*0bac*/ 	.short	0x010a
        /*0bae*/ 	.byte	0xff
	.zero		1


	//   ....[155]....
        /*0bb0*/ 	.word	0x0000fe60
        /*0bb4*/ 	.word	0x00000000
        /*0bb8*/ 	.word	0x00005838
        /*0bbc*/ 	.short	0x010a
        /*0bbe*/ 	.byte	0xff
	.zero		1


	//   ....[156]....
        /*0bc0*/ 	.word	0x0000fec0
        /*0bc4*/ 	.word	0x00000000
        /*0bc8*/ 	.word	0x00005838
        /*0bcc*/ 	.short	0x010a
        /*0bce*/ 	.byte	0xff
	.zero		1


	//   ....[157]....
        /*0bd0*/ 	.word	0x0000ff20
        /*0bd4*/ 	.word	0x00000000
        /*0bd8*/ 	.word	0x00005838
        /*0bdc*/ 	.short	0x010a
        /*0bde*/ 	.byte	0xff
	.zero		1


	//   ....[158]....
        /*0be0*/ 	.word	0x0000ff80
        /*0be4*/ 	.word	0x00000000
        /*0be8*/ 	.word	0x00005838
        /*0bec*/ 	.short	0x010a
        /*0bee*/ 	.byte	0xff
	.zero		1


	//   ....[159]....
        /*0bf0*/ 	.word	0x0000ffe0
        /*0bf4*/ 	.word	0x00000000
        /*0bf8*/ 	.word	0x000058b0
        /*0bfc*/ 	.short	0x010a
        /*0bfe*/ 	.byte	0xff
	.zero		1


	//   ....[160]....
        /*0c00*/ 	.word	0x00010040
        /*0c04*/ 	.word	0x00000000
        /*0c08*/ 	.word	0x000058b8
        /*0c0c*/ 	.short	0x010a
        /*0c0e*/ 	.byte	0xff
	.zero		1


	//----- nvinfo : EIATTR_NUM_MBARRIERS
	.align		4
.L_64:
        /*0c10*/ 	.byte	0x03, 0x38
        /*0c12*/ 	.short	0x001c


	//----- nvinfo : EIATTR_EXIT_INSTR_OFFSETS
	.align		4
        /*0c14*/ 	.byte	0x04, 0x1c
        /*0c16*/ 	.short	(.L_66 - .L_65)


	//   ....[0]....
.L_65:
        /*0c18*/ 	.word	0x00001780


	//   ....[1]....
        /*0c1c*/ 	.word	0x000036c0


	//   ....[2]....
        /*0c20*/ 	.word	0x00003720


	//   ....[3]....
        /*0c24*/ 	.word	0x00008d10


	//   ....[4]....
        /*0c28*/ 	.word	0x00008d80


	//   ....[5]....
        /*0c2c*/ 	.word	0x0000b740


	//   ....[6]....
        /*0c30*/ 	.word	0x0000b7d0


	//   ....[7]....
        /*0c34*/ 	.word	0x0000b820


	//   ....[8]....
        /*0c38*/ 	.word	0x0000e2a0


	//   ....[9]....
        /*0c3c*/ 	.word	0x0000e2f0


	//   ....[10]....
        /*0c40*/ 	.word	0x0000e9a0


	//   ....[11]....
        /*0c44*/ 	.word	0x0000ec60


	//----- nvinfo : EIATTR_INDIRECT_BRANCH_TARGETS
	.align		4
.L_66:
        /*0c48*/ 	.byte	0x04, 0x34
        /*0c4a*/ 	.short	(.L_68 - .L_67)


	//   ....[0]....
.L_67:
        /*0c4c*/ 	.word	.L_x_457@srel
        /*0c50*/ 	.short	0x0
        /*0c52*/ 	.short	0x0
        /*0c54*/ 	.word	0x3
        /*0c58*/ 	.word	.L_x_458@srel
        /*0c5c*/ 	.word	.L_x_459@srel
        /*0c60*/ 	.word	.L_x_460@srel


	//----- nvinfo : EIATTR_MAX_THREADS
	.align		4
.L_68:
        /*0c64*/ 	.byte	0x04, 0x05
        /*0c66*/ 	.short	(.L_70 - .L_69)
.L_69:
        /*0c68*/ 	.word	0x00000200
        /*0c6c*/ 	.word	0x00000001
        /*0c70*/ 	.word	0x00000001


	//----- nvinfo : EIATTR_CRS_STACK_SIZE
	.align		4
.L_70:
        /*0c74*/ 	.byte	0x04, 0x1e
        /*0c76*/ 	.short	(.L_72 - .L_71)
.L_71:
        /*0c78*/ 	.word	0x00000000


	//----- nvinfo : EIATTR_CBANK_PARAM_SIZE
	.align		4
.L_72:
        /*0c7c*/ 	.byte	0x03, 0x19
        /*0c7e*/ 	.short	0x0600


	//----- nvinfo : EIATTR_PARAM_CBANK
	.align		4
        /*0c80*/ 	.byte	0x04, 0x0a
        /*0c82*/ 	.short	(.L_74 - .L_73)
	.align		4
.L_73:
        /*0c84*/ 	.word	index@(.nv.constant0._ZN7cutlass13device_kernelINS_4fmha6kernel36Sm100FmhaFwdKernelTmaWarpspecializedIN4cute5tupleIJiiiNS5_IJNS5_IJiiEEEiEEEEEENS1_10collective38Sm100FmhaFwdMainloopTmaWarpspecializedINS_6half_tEffNS5_IJNS4_1CILi256EEENSC_ILi64EEENSC_ILi16EEEEEENS5_IJiNSC_ILi1EEES7_EEENS5_IJiSH_NS5_IJNS5_IJNSC_ILi0EEEiEEEiEEEEEESM_NS9_6NoMaskENS5_IJNSC_ILi2EEESH_SH_EEENSC_ILb0EEEEENS9_38Sm100FmhaFwdEpilogueTmaWarpspecializedISB_fNS5_IJNSC_ILi128EEESF_SE_EEESI_NS5_IJSH_S7_EEESQ_EENS2_23PersistentTileSchedulerENS2_41Sm100FmhaCtxKernelWarpspecializedScheduleEEEEEvNT_6ParamsE)
        /*0c88*/ 	.short	0x0380
        /*0c8a*/ 	.short	0x0600


	//----- nvinfo : EIATTR_SW_WAR
	.align		4
.L_74:
        /*0c8c*/ 	.byte	0x04, 0x36
        /*0c8e*/ 	.short	(.L_76 - .L_75)
.L_75:
        /*0c90*/ 	.word	0x00000008
.L_76:


//--------------------- .nv.callgraph             --------------------------
	.section	.nv.callgraph,"",@"SHT_CUDA_CALLGRAPH"
	.align	4
	.sectionentsize	8
	.align		4
        /*0000*/ 	.word	0x00000000
	.align		4
        /*0004*/ 	.word	0xffffffff
	.align		4
        /*0008*/ 	.word	index@(_ZN7cutlass13device_kernelINS_4fmha6kernel36Sm100FmhaFwdKernelTmaWarpspecializedIN4cute5tupleIJiiiNS5_IJNS5_IJiiEEEiEEEEEENS1_10collective38Sm100FmhaFwdMainloopTmaWarpspecializedINS_6half_tEffNS5_IJNS4_1CILi256EEENSC_ILi64EEENSC_ILi16EEEEEENS5_IJiNSC_ILi1EEES7_EEENS5_IJiSH_NS5_IJNS5_IJNSC_ILi0EEEiEEEiEEEEEESM_NS9_6NoMaskENS5_IJNSC_ILi2EEESH_SH_EEENSC_ILb0EEEEENS9_38Sm100FmhaFwdEpilogueTmaWarpspecializedISB_fNS5_IJNSC_ILi128EEESF_SE_EEESI_NS5_IJSH_S7_EEESQ_EENS2_23PersistentTileSchedulerENS2_41Sm100FmhaCtxKernelWarpspecializedScheduleEEEEEvNT_6ParamsE)
	.align		4
        /*000c*/ 	.word	index@(__assertfail)
	.align		4
        /*0010*/ 	.word	index@(_ZN7cutlass13device_kernelINS_4fmha6kernel36Sm100FmhaFwdKernelTmaWarpspecializedIN4cute5tupleIJiiiNS5_IJNS5_IJiiEEEiEEEEEENS1_10collective38Sm100FmhaFwdMainloopTmaWarpspecializedINS_6half_tEffNS5_IJNS4_1CILi256EEENSC_ILi64EEENSC_ILi16EEEEEENS5_IJiNSC_ILi1EEES7_EEENS5_IJiSH_NS5_IJNS5_IJNSC_ILi0EEEiEEEiEEEEEESM_NS9_6NoMaskENS5_IJNSC_ILi2EEESH_SH_EEENSC_ILb0EEEEENS9_38Sm100FmhaFwdEpilogueTmaWarpspecializedISB_fNS5_IJNSC_ILi128EEESF_SE_EEESI_NS5_IJSH_S7_EEESQ_EENS2_23PersistentTileSchedulerENS2_41Sm100FmhaCtxKernelWarpspecializedScheduleEEEEEvNT_6ParamsE)
	.align		4
        /*0014*/ 	.word	index@(vprintf)
	.align		4
        /*0018*/ 	.word	0x00000000
	.align		4
        /*001c*/ 	.word	0xfffffffe
	.align		4
        /*0020*/ 	.word	0x00000000
	.align		4
        /*0024*/ 	.word	0xfffffffd
	.align		4
        /*0028*/ 	.word	0x00000000
	.align		4
        /*002c*/ 	.word	0xfffffffc


//--------------------- .nv.constant4             --------------------------
	.section	.nv.constant4,"a",@progbits
	.align	8
	.align		8
.nv.constant4:
        /*0000*/ 	.dword	vprintf
	.align		8
        /*0008*/ 	.dword	__assertfail
	.align		8
        /*0010*/ 	.dword	__unnamed_1
	.align		8
        /*0018*/ 	.dword	__unnamed_2
	.align		8
        /*0020*/ 	.dword	__unnamed_3
	.align		8
        /*0028*/ 	.dword	__unnamed_4
	.align		8
        /*0030*/ 	.dword	__unnamed_5
	.align		8
        /*0038*/ 	.dword	__unnamed_6
	.align		8
        /*0040*/ 	.dword	__unnamed_7
	.align		8
        /*0048*/ 	.dword	_ZN39_INTERNAL_c6840c0c_4_k_cu_599d6a78_33334cuda3std3__45__cpo5beginE
	.align		8
        /*0050*/ 	.dword	_ZN39_INTERNAL_c6840c0c_4_k_cu_599d6a78_33334cuda3std3__45__cpo3endE
	.align		8
        /*0058*/ 	.dword	_ZN39_INTERNAL_c6840c0c_4_k_cu_599d6a78_33334cuda3std3__45__cpo6cbeginE
	.align		8
        /*0060*/ 	.dword	_ZN39_INTERNAL_c6840c0c_4_k_cu_599d6a78_33334cuda3std3__45__cpo4cendE
	.align		8
        /*0068*/ 	.dword	_ZN39_INTERNAL_c6840c0c_4_k_cu_599d6a78_33334cuda3std3__441_GLOBAL__N__c6840c0c_4_k_cu_599d6a78_33336ignoreE
	.align		8
        /*0070*/ 	.dword	_ZN39_INTERNAL_c6840c0c_4_k_cu_599d6a78_33334cuda3std3__419piecewise_constructE
	.align		8
        /*0078*/ 	.dword	_ZN39_INTERNAL_c6840c0c_4_k_cu_599d6a78_33334cuda3std3__48in_placeE
	.align		8
        /*0080*/ 	.dword	_ZN39_INTERNAL_c6840c0c_4_k_cu_599d6a78_33334cuda3std6ranges3__45__cpo4swapE
	.align		8
        /*0088*/ 	.dword	_ZN39_INTERNAL_c6840c0c_4_k_cu_599d6a78_33334cuda3std6ranges3__45__cpo9iter_moveE
	.align		8
        /*0090*/ 	.dword	_ZN39_INTERNAL_c6840c0c_4_k_cu_599d6a78_33334cute7productE
	.align		8
        /*0098*/ 	.dword	_ZN39_INTERNAL_c6840c0c_4_k_cu_599d6a78_33334cute1_E
	.align		8
        /*00a0*/ 	.dword	$str$22
	.align		8
        /*00a8*/ 	.dword	$str$23
	.align		8
        /*00b0*/ 	.dword	$str$26
	.align		8
        /*00b8*/ 	.dword	$str$27
	.align		8
        /*00c0*/ 	.dword	$str$28
	.align		8
        /*00c8*/ 	.dword	$str$29
	.align		8
        /*00d0*/ 	.dword	$str$30
	.align		8
        /*00d8*/ 	.dword	$str$31
	.align		8
        /*00e0*/ 	.dword	$str$32
	.align		8
        /*00e8*/ 	.dword	$str$33
	.align		8
        /*00f0*/ 	.dword	$str$34
	.align		8
        /*00f8*/ 	.dword	$str$35
	.align		8
        /*0100*/ 	.dword	$str$36
	.align		8
        /*0108*/ 	.dword	$str$37


//--------------------- .nv.constant2._ZN7cutlass13device_kernelINS_4fmha6kernel36Sm100FmhaFwdKernelTmaWarpspecializedIN4cute5tupleIJiiiNS5_IJNS5_IJiiEEEiEEEEEENS1_10collective38Sm100FmhaFwdMainloopTmaWarpspecializedINS_6half_tEffNS5_IJNS4_1CILi256EEENSC_ILi64EEENSC_ILi16EEEEEENS5_IJiNSC_ILi1EEES7_EEENS5_IJiSH_NS5_IJNS5_IJNSC_ILi0EEEiEEEiEEEEEESM_NS9_6NoMaskENS5_IJNSC_ILi2EEESH_SH_EEENSC_ILb0EEEEENS9_38Sm100FmhaFwdEpilogueTmaWarpspecializedISB_fNS5_IJNSC_ILi128EEESF_SE_EEESI_NS5_IJSH_S7_EEESQ_EENS2_23PersistentTileSchedulerENS2_41Sm100FmhaCtxKernelWarpspecializedScheduleEEEEEvNT_6ParamsE --------------------------
	.section	.nv.constant2._ZN7cutlass13device_kernelINS_4fmha6kernel36Sm100FmhaFwdKernelTmaWarpspecializedIN4cute5tupleIJiiiNS5_IJNS5_IJiiEEEiEEEEEENS1_10collective38Sm100FmhaFwdMainloopTmaWarpspecializedINS_6half_tEffNS5_IJNS4_1CILi256EEENSC_ILi64EEENSC_ILi16EEEEEENS5_IJiNSC_ILi1EEES7_EEENS5_IJiSH_NS5_IJNS5_IJNSC_ILi0EEEiEEEiEEEEEESM_NS9_6NoMaskENS5_IJNSC_ILi2EEESH_SH_EEENSC_ILb0EEEEENS9_38Sm100FmhaFwdEpilogueTmaWarpspecializedISB_fNS5_IJNSC_ILi128EEESF_SE_EEESI_NS5_IJSH_S7_EEESQ_EENS2_23PersistentTileSchedulerENS2_41Sm100FmhaCtxKernelWarpspecializedScheduleEEEEEvNT_6ParamsE,"a",@progbits
	.sectionflags	@""
	.align	4
.nv.constant2._ZN7cutlass13device_kernelINS_4fmha6kernel36Sm100FmhaFwdKernelTmaWarpspecializedIN4cute5tupleIJiiiNS5_IJNS5_IJiiEEEiEEEEEENS1_10collective38Sm100FmhaFwdMainloopTmaWarpspecializedINS_6half_tEffNS5_IJNS4_1CILi256EEENSC_ILi64EEENSC_ILi16EEEEEENS5_IJiNSC_ILi1EEES7_EEENS5_IJiSH_NS5_IJNS5_IJNSC_ILi0EEEiEEEiEEEEEESM_NS9_6NoMaskENS5_IJNSC_ILi2EEESH_SH_EEENSC_ILb0EEEEENS9_38Sm100FmhaFwdEpilogueTmaWarpspecializedISB_fNS5_IJNSC_ILi128EEESF_SE_EEESI_NS5_IJSH_S7_EEESQ_EENS2_23PersistentTileSchedulerENS2_41Sm100FmhaCtxKernelWarpspecializedScheduleEEEEEvNT_6ParamsE:
        /*0000*/ 	.byte	0xe0, 0xb7, 0x00, 0x00, 0xb0, 0xe2, 0x00, 0x00, 0xb0, 0xb7, 0x00, 0x00


//--------------------- .text._ZN7cutlass13device_kernelINS_4fmha6kernel36Sm100FmhaFwdKernelTmaWarpspecializedIN4cute5tupleIJiiiNS5_IJNS5_IJiiEEEiEEEEEENS1_10collective38Sm100FmhaFwdMainloopTmaWarpspecializedINS_6half_tEffNS5_IJNS4_1CILi256EEENSC_ILi64EEENSC_ILi16EEEEEENS5_IJiNSC_ILi1EEES7_EEENS5_IJiSH_NS5_IJNS5_IJNSC_ILi0EEEiEEEiEEEEEESM_NS9_6NoMaskENS5_IJNSC_ILi2EEESH_SH_EEENSC_ILb0EEEEENS9_38Sm100FmhaFwdEpilogueTmaWarpspecializedISB_fNS5_IJNSC_ILi128EEESF_SE_EEESI_NS5_IJSH_S7_EEESQ_EENS2_23PersistentTileSchedulerENS2_41Sm100FmhaCtxKernelWarpspecializedScheduleEEEEEvNT_6ParamsE --------------------------
	.section	.text._ZN7cutlass13device_kernelINS_4fmha6kernel36Sm100FmhaFwdKernelTmaWarpspecializedIN4cute5tupleIJiiiNS5_IJNS5_IJiiEEEiEEEEEENS1_10collective38Sm100FmhaFwdMainloopTmaWarpspecializedINS_6half_tEffNS5_IJNS4_1CILi256EEENSC_ILi64EEENSC_ILi16EEEEEENS5_IJiNSC_ILi1EEES7_EEENS5_IJiSH_NS5_IJNS5_IJNSC_ILi0EEEiEEEiEEEEEESM_NS9_6NoMaskENS5_IJNSC_ILi2EEESH_SH_EEENSC_ILb0EEEEENS9_38Sm100FmhaFwdEpilogueTmaWarpspecializedISB_fNS5_IJNSC_ILi128EEESF_SE_EEESI_NS5_IJSH_S7_EEESQ_EENS2_23PersistentTileSchedulerENS2_41Sm100FmhaCtxKernelWarpspecializedScheduleEEEEEvNT_6ParamsE,"ax",@progbits
	.align	128
.text._ZN7cutlass13device_kernelINS_4fmha6kernel36Sm100FmhaFwdKernelTmaWarpspecializedIN4cute5tupleIJiiiNS5_IJNS5_IJiiEEEiEEEEEENS1_10collective38Sm100FmhaFwdMainloopTmaWarpspecializedINS_6half_tEffNS5_IJNS4_1CILi256EEENSC_ILi64EEENSC_ILi16EEEEEENS5_IJiNSC_ILi1EEES7_EEENS5_IJiSH_NS5_IJNS5_IJNSC_ILi0EEEiEEEiEEEEEESM_NS9_6NoMaskENS5_IJNSC_ILi2EEESH_SH_EEENSC_ILb0EEEEENS9_38Sm100FmhaFwdEpilogueTmaWarpspecializedISB_fNS5_IJNSC_ILi128EEESF_SE_EEESI_NS5_IJSH_S7_EEESQ_EENS2_23PersistentTileSchedulerENS2_41Sm100FmhaCtxKernelWarpspecializedScheduleEEEEEvNT_6ParamsE:
        .type           _ZN7cutlass13device_kernelINS_4fmha6kernel36Sm100FmhaFwdKernelTmaWarpspecializedIN4cute5tupleIJiiiNS5_IJNS5_IJiiEEEiEEEEEENS1_10collective38Sm100FmhaFwdMainloopTmaWarpspecializedINS_6half_tEffNS5_IJNS4_1CILi256EEENSC_ILi64EEENSC_ILi16EEEEEENS5_IJiNSC_ILi1EEES7_EEENS5_IJiSH_NS5_IJNS5_IJNSC_ILi0EEEiEEEiEEEEEESM_NS9_6NoMaskENS5_IJNSC_ILi2EEESH_SH_EEENSC_ILb0EEEEENS9_38Sm100FmhaFwdEpilogueTmaWarpspecializedISB_fNS5_IJNSC_ILi128EEESF_SE_EEESI_NS5_IJSH_S7_EEESQ_EENS2_23PersistentTileSchedulerENS2_41Sm100FmhaCtxKernelWarpspecializedScheduleEEEEEvNT_6ParamsE,@function
        .size           _ZN7cutlass13device_kernelINS_4fmha6kernel36Sm100FmhaFwdKernelTmaWarpspecializedIN4cute5tupleIJiiiNS5_IJNS5_IJiiEEEiEEEEEENS1_10collective38Sm100FmhaFwdMainloopTmaWarpspecializedINS_6half_tEffNS5_IJNS4_1CILi256EEENSC_ILi64EEENSC_ILi16EEEEEENS5_IJiNSC_ILi1EEES7_EEENS5_IJiSH_NS5_IJNS5_IJNSC_ILi0EEEiEEEiEEEEEESM_NS9_6NoMaskENS5_IJNSC_ILi2EEESH_SH_EEENSC_ILb0EEEEENS9_38Sm100FmhaFwdEpilogueTmaWarpspecializedISB_fNS5_IJNSC_ILi128EEESF_SE_EEESI_NS5_IJSH_S7_EEESQ_EENS2_23PersistentTileSchedulerENS2_41Sm100FmhaCtxKernelWarpspecializedScheduleEEEEEvNT_6ParamsE,(.L_x_461 - _ZN7cutlass13device_kernelINS_4fmha6kernel36Sm100FmhaFwdKernelTmaWarpspecializedIN4cute5tupleIJiiiNS5_IJNS5_IJiiEEEiEEEEEENS1_10collective38Sm100FmhaFwdMainloopTmaWarpspecializedINS_6half_tEffNS5_IJNS4_1CILi256EEENSC_ILi64EEENSC_ILi16EEEEEENS5_IJiNSC_ILi1EEES7_EEENS5_IJiSH_NS5_IJNS5_IJNSC_ILi0EEEiEEEiEEEEEESM_NS9_6NoMaskENS5_IJNSC_ILi2EEESH_SH_EEENSC_ILb0EEEEENS9_38Sm100FmhaFwdEpilogueTmaWarpspecializedISB_fNS5_IJNSC_ILi128EEESF_SE_EEESI_NS5_IJSH_S7_EEESQ_EENS2_23PersistentTileSchedulerENS2_41Sm100FmhaCtxKernelWarpspecializedScheduleEEEEEvNT_6ParamsE)
        .other          _ZN7cutlass13device_kernelINS_4fmha6kernel36Sm100FmhaFwdKernelTmaWarpspecializedIN4cute5tupleIJiiiNS5_IJNS5_IJiiEEEiEEEEEENS1_10collective38Sm100FmhaFwdMainloopTmaWarpspecializedINS_6half_tEffNS5_IJNS4_1CILi256EEENSC_ILi64EEENSC_ILi16EEEEEENS5_IJiNSC_ILi1EEES7_EEENS5_IJiSH_NS5_IJNS5_IJNSC_ILi0EEEiEEEiEEEEEESM_NS9_6NoMaskENS5_IJNSC_ILi2EEESH_SH_EEENSC_ILb0EEEEENS9_38Sm100FmhaFwdEpilogueTmaWarpspecializedISB_fNS5_IJNSC_ILi128EEESF_SE_EEESI_NS5_IJSH_S7_EEESQ_EENS2_23PersistentTileSchedulerENS2_41Sm100FmhaCtxKernelWarpspecializedScheduleEEEEEvNT_6ParamsE,@"STO_CUDA_ENTRY STV_DEFAULT"
_ZN7cutlass13device_kernelINS_4fmha6kernel36Sm100FmhaFwdKernelTmaWarpspecializedIN4cute5tupleIJiiiNS5_IJNS5_IJiiEEEiEEEEEENS1_10collective38Sm100FmhaFwdMainloopTmaWarpspecializedINS_6half_tEffNS5_IJNS4_1CILi256EEENSC_ILi64EEENSC_ILi16EEEEEENS5_IJiNSC_ILi1EEES7_EEENS5_IJiSH_NS5_IJNS5_IJNSC_ILi0EEEiEEEiEEEEEESM_NS9_6NoMaskENS5_IJNSC_ILi2EEESH_SH_EEENSC_ILb0EEEEENS9_38Sm100FmhaFwdEpilogueTmaWarpspecializedISB_fNS5_IJNSC_ILi128EEESF_SE_EEESI_NS5_IJSH_S7_EEESQ_EENS2_23PersistentTileSchedulerENS2_41Sm100FmhaCtxKernelWarpspecializedScheduleEEEEEvNT_6ParamsE:
[----:B------:R-:W1:Y:S02]  /*0000*/  LDC R1, c[0x0][0x37c] ;  /* 0x0000df00ff017b82 */ /* 0x000e640000000800 */
[----:B-1----:R-:W-:-:S04]  /*0010*/  IADD3 R1, PT, PT, R1, -0x10, RZ ;  /* 0xfffffff001017810 */ /* 0x002fc80007ffe0ff */
[----:B------:R-:W-:Y:S01]  /*0020*/  R2UR UR38, R1 ;  /* 0x00000000012672ca */ /* 0x000fe200000e0000 */
[----:B------:R-:W1:Y:S01]  /*0030*/  S2R R24, SR_TID.X ;  /* 0x0000000000187919 */ /* 0x000e620000002100 */
[----:B------:R-:W2:Y:S01]  /*0040*/  LDCU UR4, c[0x0][0x2f8] ;  /* 0x00005f00ff0477ac */ /* 0x000ea20008000800 */
[----:B------:R-:W3:Y:S01]  /*0050*/  LDCU UR37, c[0x0][0x2fc] ;  /* 0x00005f80ff2577ac */ /* 0x000ee20008000800 */
[----:B------:R-:W-:Y:S02]  /*0060*/  UPLOP3.LUT UP3, UPT, UPT, UPT, UPT, 0x40, 0x4 ;  /* 0x000000000004789c */ /* 0x000fe40003f6e870 */
[----:B------:R-:W-:Y:S02]  /*0070*/  UPLOP3.LUT UP1, UPT, UPT, UPT, UPT, 0x80, 0x8 ;  /* 0x000000000008789c */ /* 0x000fe40003f2f070 */
[----:B------:R-:W-:Y:S02]  /*0080*/  UPLOP3.LUT UP0, UPT, UPT, UPT, UPT, 0x40, 0x4 ;  /* 0x000000000004789c */ /* 0x000fe40003f0e870 */
[----:B------:R-:W-:-:S02]  /*0090*/  UPLOP3.LUT UP6, UPT, UPT, UPT, UPT, 0x40, 0x4 ;  /* 0x000000000004789c */ /* 0x000fc40003fce870 */
[----:B------:R-:W-:Y:S02]  /*00a0*/  UPLOP3.LUT UP5, UPT, UPT, UPT, UPT, 0x40, 0x4 ;  /* 0x000000000004789c */ /* 0x000fe40003fae870 */
[----:B--2---:R-:W-:Y:S02]  /*00b0*/  UIADD3 UR38, UP2, UPT, UR38, UR4, URZ ;  /* 0x0000000426267290 */ /* 0x004fe4000ff5e0ff */
[----:B------:R-:W-:Y:S02]  /*00c0*/  UP2UR UR41, UPR, URZ, 0x8 ;  /* 0x00000008ff297883 */ /* 0x000fe40008000000 */
[----:B---3--:R-:W-:Y:S02]  /*00d0*/  UIADD3.X UR37, UPT, UPT, URZ, UR37, URZ, UP2, !UPT ;  /* 0x00000025ff257290 */ /* 0x008fe400097fe4ff */
[----:B------:R-:W-:Y:S02]  /*00e0*/  UPLOP3.LUT UP2, UPT, UPT, UPT, UPT, 0x80, 0x8 ;  /* 0x000000000008789c */ /* 0x000fe40003f4f070 */
[----:B------:R-:W-:-:S02]  /*00f0*/  UPLOP3.LUT UP4, UPT, UPT, UPT, UPT, 0x40, 0x4 ;  /* 0x000000000004789c */ /* 0x000fc40003f8e870 */
[----:B------:R-:W-:Y:S01]  /*0100*/  UP2UR UR58, UPR, URZ, 0x4 ;  /* 0x00000004ff3a7883 */ /* 0x000fe20008000000 */
[----:B-1----:R-:W-:-:S05]  /*0110*/  SHF.R.U32.HI R2, RZ, 0x5, R24 ;  /* 0x00000005ff027819 */ /* 0x002fca0000011618 */
[----:B------:R-:W1:Y:S02]  /*0120*/  SHFL.IDX PT, R0, R2, RZ, 0x1f ;  /* 0x00001fff02007589 */ /* 0x000e6400000e0000 */
[----:B-1----:R-:W-:-:S04]  /*0130*/  SHF.R.S32.HI R3, RZ, 0x1f, R0 ;  /* 0x0000001fff037819 */ /* 0x002fc80000011400 */
[----:B------:R-:W-:-:S04]  /*0140*/  LEA.HI R3, R3, R0, RZ, 0x2 ;  /* 0x0000000003037211 */ /* 0x000fc800078f10ff */
[----:B------:R-:W-:-:S04]  /*0150*/  SHF.R.S32.HI R3, RZ, 0x2, R3 ;  /* 0x00000002ff037819 */ /* 0x000fc80000011403 */
[----:B------:R-:W-:-:S13]  /*0160*/  ISETP.NE.AND P0, PT, R3, RZ, PT ;  /* 0x000000ff0300720c */ /* 0x000fda0003f05270 */
[----:B------:R-:W-:Y:S05]  /*0170*/  @!P0 BRA `(.L_x_0) ;  /* 0x0000000400248947 */ /* 0x000fea0003800000 */
[----:B------:R-:W-:-:S13]  /*0180*/  ISETP.NE.AND P0, PT, R3, 0x2, PT ;  /* 0x000000020300780c */ /* 0x000fda0003f05270 */
[----:B------:R-:W-:Y:S05]  /*0190*/  @!P0 BRA `(.L_x_1) ;  /* 0x0000000000f48947 */ /* 0x000fea0003800000 */
[----:B------:R-:W-:-:S13]  /*01a0*/  ISETP.NE.AND P0, PT, R3, 0x1, PT ;  /* 0x000000010300780c */ /* 0x000fda0003f05270 */
[----:B------:R-:W-:Y:S05]  /*01b0*/  @P0 BRA `(.L_x_2) ;  /* 0x00000000002c0947 */ /* 0x000fea0003800000 */
[----:B------:R-:W-:Y:S01]  /*01c0*/  HFMA2 R3, -RZ, RZ, 0, 5.9604644775390625e-08 ;  /* 0x00000001ff037431 */ /* 0x000fe200000001ff */
[----:B------:R-:W-:Y:S02]  /*01d0*/  UPLOP3.LUT UP3, UPT, UPT, UPT, UPT, 0x40, 0x4 ;  /* 0x000000000004789c */ /* 0x000fe40003f6e870 */
[----:B------:R-:W-:Y:S02]  /*01e0*/  UPLOP3.LUT UP2, UPT, UPT, UPT, UPT, 0x40, 0x4 ;  /* 0x000000000004789c */ /* 0x000fe40003f4e870 */
[----:B------:R-:W-:Y:S02]  /*01f0*/  UPLOP3.LUT UP1, UPT, UPT, UPT, UPT, 0x80, 0x8 ;  /* 0x000000000008789c */ /* 0x000fe40003f2f070 */
[----:B------:R-:W-:Y:S02]  /*0200*/  UPLOP3.LUT UP0, UPT, UPT, UPT, UPT, 0x40, 0x4 ;  /* 0x000000000004789c */ /* 0x000fe40003f0e870 */
[----:B------:R-:W-:Y:S02]  /*0210*/  UPLOP3.LUT UP6, UPT, UPT, UPT, UPT, 0x40, 0x4 ;  /* 0x000000000004789c */ /* 0x000fe40003fce870 */
[----:B------:R-:W-:-:S02]  /*0220*/  UPLOP3.LUT UP5, UPT, UPT, UPT, UPT, 0x40, 0x4 ;  /* 0x000000000004789c */ /* 0x000fc40003fae870 */
[----:B------:R-:W-:Y:S02]  /*0230*/  UPLOP3.LUT UP4, UPT, UPT, UPT, UPT, 0x80, 0x8 ;  /* 0x000000000008789c */ /* 0x000fe40003f8f070 */
[----:B------:R-:W-:Y:S02]  /*0240*/  UP2UR UR41, UPR, URZ, 0x8 ;  /* 0x00000008ff297883 */ /* 0x000fe40008000000 */
[----:B------:R-:W-:Y:S01]  /*0250*/  UP2UR UR58, UPR, URZ, 0x4 ;  /* 0x00000004ff3a7883 */ /* 0x000fe20008000000 */
[----:B------:R-:W-:Y:S11]  /*0260*/  BRA `(.L_x_0) ;  /* 0x0000000000e87947 */ /* 0x000ff60003800000 */
.L_x_2:
[----:B------:R-:W-:Y:S01]  /*0270*/  ISETP.NE.AND P0, PT, R0, 0xc, PT ;  /* 0x0000000c0000780c */ /* 0x000fe20003f05270 */
[----:B------:R-:W-:Y:S01]  /*0280*/  UPLOP3.LUT UP2, UPT, UPT, UPT, UPT, 0x40, 0x4 ;  /* 0x000000000004789c */ /* 0x000fe20003f4e870 */
[----:B------:R-:W-:Y:S01]  /*0290*/  HFMA2 R3, -RZ, RZ, 0, 1.78813934326171875e-07 ;  /* 0x00000003ff037431 */ /* 0x000fe200000001ff */
[----:B------:R-:W-:Y:S02]  /*02a0*/  UPLOP3.LUT UP1, UPT, UPT, UPT, UPT, 0x80, 0x8 ;  /* 0x000000000008789c */ /* 0x000fe40003f2f070 */
[----:B------:R-:W-:Y:S02]  /*02b0*/  UP2UR UR41, UPR, URZ, 0x4 ;  /* 0x00000004ff297883 */ /* 0x000fe40008000000 */
[----:B------:R-:W-:Y:S02]  /*02c0*/  UPLOP3.LUT UP2, UPT, UPT, UPT, UPT, 0x40, 0x4 ;  /* 0x000000000004789c */ /* 0x000fe40003f4e870 */
[----:B------:R-:W-:Y:S02]  /*02d0*/  UPLOP3.LUT UP0, UPT, UPT, UPT, UPT, 0x40, 0x4 ;  /* 0x000000000004789c */ /* 0x000fe40003f0e870 */
[----:B------:R-:W-:-:S02]  /*02e0*/  UPLOP3.LUT UP6, UPT, UPT, UPT, UPT, 0x40, 0x4 ;  /* 0x000000000004789c */ /* 0x000fc40003fce870 */
[----:B------:R-:W-:Y:S02]  /*02f0*/  UPLOP3.LUT UP5, UPT, UPT, UPT, UPT, 0x80, 0x8 ;  /* 0x000000000008789c */ /* 0x000fe40003faf070 */
[----:B------:R-:W-:Y:S02]  /*0300*/  UPLOP3.LUT UP4, UPT, UPT, UPT, UPT, 0x40, 0x4 ;  /* 0x000000000004789c */ /* 0x000fe40003f8e870 */
[----:B------:R-:W-:Y:S01]  /*0310*/  UP2UR UR58, UPR, URZ, 0x4 ;  /* 0x00000004ff3a7883 */ /* 0x000fe20008000000 */
[----:B------:R-:W-:Y:S11]  /*0320*/  @!P0 BRA `(.L_x_0) ;  /* 0x0000000000b88947 */ /* 0x000ff60003800000 */
[----:B------:R-:W-:-:S13]  /*0330*/  ISETP.NE.AND P0, PT, R0, 0xe, PT ;  /* 0x0000000e0000780c */ /* 0x000fda0003f05270 */
[----:B------:R-:W-:Y:S05]  /*0340*/  @!P0 BRA `(.L_x_3) ;  /* 0x00000000005c8947 */ /* 0x000fea0003800000 */
[----:B------:R-:W-:-:S13]  /*0350*/  ISETP.NE.AND P0, PT, R0, 0xd, PT ;  /* 0x0000000d0000780c */ /* 0x000fda0003f05270 */
[----:B------:R-:W-:Y:S05]  /*0360*/  @P0 BRA `(.L_x_4) ;  /* 0x00000000002c0947 */ /* 0x000fea0003800000 */
[----:B------:R-:W-:Y:S01]  /*0370*/  HFMA2 R3, -RZ, RZ, 0, 2.384185791015625e-07 ;  /* 0x00000004ff037431 */ /* 0x000fe200000001ff */
        /* <DEDUP_REMOVED lines=10> */
.L_x_4:
[----:B------:R-:W-:Y:S01]  /*0420*/  HFMA2 R3, -RZ, RZ, 0, 3.5762786865234375e-07 ;  /* 0x00000006ff037431 */ /* 0x000fe200000001ff */
[----:B------:R-:W-:Y:S02]  /*0430*/  UPLOP3.LUT UP3, UPT, UPT, UPT, UPT, 0x40, 0x4 ;  /* 0x000000000004789c */ /* 0x000fe40003f6e870 */
[----:B------:R-:W-:Y:S02]  /*0440*/  UPLOP3.LUT UP2, UPT, UPT, UPT, UPT, 0x40, 0x4 ;  /* 0x000000000004789c */ /* 0x000fe40003f4e870 */
[----:B------:R-:W-:Y:S02]  /*0450*/  UPLOP3.LUT UP0, UPT, UPT, UPT, UPT, 0x40, 0x4 ;  /* 0x000000000004789c */ /* 0x000fe40003f0e870 */
[----:B------:R-:W-:Y:S02]  /*0460*/  UPLOP3.LUT UP6, UPT, UPT, UPT, UPT, 0x40, 0x4 ;  /* 0x000000000004789c */ /* 0x000fe40003fce870 */
[----:B------:R-:W-:Y:S02]  /*0470*/  UPLOP3.LUT UP5, UPT, UPT, UPT, UPT, 0x40, 0x4 ;  /* 0x000000000004789c */ /* 0x000fe40003fae870 */
[----:B------:R-:W-:-:S02]  /*0480*/  UPLOP3.LUT UP4, UPT, UPT, UPT, UPT, 0x40, 0x4 ;  /* 0x000000000004789c */ /* 0x000fc40003f8e870 */
[----:B------:R-:W-:Y:S02]  /*0490*/  UP2UR UR41, UPR, URZ, 0x8 ;  /* 0x00000008ff297883 */ /* 0x000fe40008000000 */
[----:B------:R-:W-:Y:S01]  /*04a0*/  UP2UR UR58, UPR, URZ, 0x4 ;  /* 0x00000004ff3a7883 */ /* 0x000fe20008000000 */
[----:B------:R-:W-:Y:S11]  /*04b0*/  BRA `(.L_x_0) ;  /* 0x0000000000547947 */ /* 0x000ff60003800000 */
.L_x_3:
[----:B------:R-:W-:Y:S01]  /*04c0*/  HFMA2 R3, -RZ, RZ, 0, 2.98023223876953125e-07 ;  /* 0x00000005ff037431 */ /* 0x000fe200000001ff */
        /* <DEDUP_REMOVED lines=10> */
.L_x_1:
[----:B------:R-:W-:Y:S01]  /*0570*/  HFMA2 R3, -RZ, RZ, 0, 1.1920928955078125e-07 ;  /* 0x00000002ff037431 */ /* 0x000fe200000001ff */
        /* <DEDUP_REMOVED lines=8> */
[----:B------:R-:W-:-:S12]  /*0600*/  UP2UR UR58, UPR, URZ, 0x4 ;  /* 0x00000004ff3a7883 */ /* 0x000fd80008000000 */
.L_x_0:
[----:B------:R-:W-:Y:S01]  /*0610*/  ELECT P0, URZ, PT ;  /* 0x0000000000ff782f */ /* 0x000fe20003800000 */
[----:B------:R-:W-:Y:S03]  /*0620*/  BSSY.RECONVERGENT B0, `(.L_x_5) ;  /* 0x000000f000007945 */ /* 0x000fe60003800200 */
[----:B------:R-:W-:Y:S02]  /*0630*/  PLOP3.LUT P2, PT, P0, PT, UP0, 0x5d, 0xd5 ;  /* 0x0000000000d5781c */ /* 0x000fe4000074eb0d */
[----:B------:R-:W-:-:S11]  /*0640*/  PLOP3.LUT P1, PT, P0, PT, UP6, 0x5d, 0xd5 ;  /* 0x0000000000d5781c */ /* 0x000fd6000072eb6d */
[----:B------:R-:W-:Y:S05]  /*0650*/  @P2 BRA `(.L_x_6) ;  /* 0x00000000002c2947 */ /* 0x000fea0003800000 */
[----:B------:R-:W1:Y:S02]  /*0660*/  LDCU.64 UR4, c[0x0][0x348] ;  /* 0x00006900ff0477ac */ /* 0x000e640008000a00 */
[----:B-1----:R-:W-:-:S04]  /*0670*/  UIADD3 UR8, UP0, UPT, UR4, 0x80, URZ ;  /* 0x0000008004087890 */ /* 0x002fc8000ff1e0ff */
[----:B------:R-:W-:Y:S02]  /*0680*/  UIADD3.X UR9, UPT, UPT, URZ, UR5, URZ, UP0, !UPT ;  /* 0x00000005ff097290 */ /* 0x000fe400087fe4ff */
[----:B------:R-:W-:-:S04]  /*0690*/  UIADD3 UR6, UP0, UPT, UR4, 0x180, URZ ;  /* 0x0000018004067890 */ /* 0x000fc8000ff1e0ff */
[----:B------:R-:W-:Y:S02]  /*06a0*/  UIADD3.X UR7, UPT, UPT, URZ, UR5, URZ, UP0, !UPT ;  /* 0x00000005ff077290 */ /* 0x000fe400087fe4ff */
[----:B------:R-:W-:Y:S01]  /*06b0*/  UIADD3 UR4, UP0, UPT, UR4, 0x280, URZ ;  /* 0x0000028004047890 */ /* 0x000fe2000ff1e0ff */
[----:B------:R1:W-:Y:S03]  /*06c0*/  UTMACCTL.PF [UR8] ;  /* 0x00000000080079b9 */ /* 0x0003e60008040000 */
[----:B------:R-:W-:-:S03]  /*06d0*/  UIADD3.X UR5, UPT, UPT, URZ, UR5, URZ, UP0, !UPT ;  /* 0x00000005ff057290 */ /* 0x000fc600087fe4ff */
[----:B------:R1:W-:Y:S06]  /*06e0*/  UTMACCTL.PF [UR6] ;  /* 0x00000000060079b9 */ /* 0x0003ec0008040000 */
[----:B------:R1:W-:Y:S02]  /*06f0*/  UTMACCTL.PF [UR4] ;  /* 0x00000000040079b9 */ /* 0x0003e40008040000 */
[----:B-1----:R-:W-:Y:S01]  /*0700*/  NOP ;  /* 0x0000000000007918 */ /* 0x002fe20000000000 */
.L_x_6:
[----:B------:R-:W-:Y:S05]  /*0710*/  BSYNC.RECONVERGENT B0 ;  /* 0x0000000000007941 */ /* 0x000fea0003800200 */
.L_x_5:
[----:B------:R-:W-:Y:S04]  /*0720*/  BSSY.RECONVERGENT B0, `(.L_x_7) ;  /* 0x000001b000007945 */ /* 0x000fe80003800200 */
[----:B------:R-:W-:Y:S05]  /*0730*/  @P1 BRA `(.L_x_8) ;  /* 0x0000000000241947 */ /* 0x000fea0003800000 */
[----:B------:R-:W1:Y:S01]  /*0740*/  LDCU.64 UR4, c[0x0][0x348] ;  /* 0x00006900ff0477ac */ /* 0x000e620008000a00 */
[----:B------:R-:W-:Y:S02]  /*0750*/  PLOP3.LUT P6, PT, PT, PT, PT, 0x80, 0x8 ;  /* 0x000000000008781c */ /* 0x000fe40003fcf070 */
[----:B------:R-:W-:Y:S02]  /*0760*/  PLOP3.LUT P5, PT, PT, PT, PT, 0x8, 0x80 ;  /* 0x000000000080781c */ /* 0x000fe40003fae170 */
[----:B------:R-:W-:Y:S02]  /*0770*/  PLOP3.LUT P4, PT, PT, PT, PT, 0x80, 0x8 ;  /* 0x000000000008781c */ /* 0x000fe40003f8f070 */
[----:B------:R-:W-:Y:S01]  /*0780*/  PLOP3.LUT P3, PT, PT, PT, PT, 0x80, 0x8 ;  /* 0x000000000008781c */ /* 0x000fe20003f6f070 */
[----:B-1----:R-:W-:-:S04]  /*0790*/  UIADD3 UR4, UP0, UPT, UR4, 0x400, URZ ;  /* 0x0000040004047890 */ /* 0x002fc8000ff1e0ff */
[----:B------:R-:W-:-:S09]  /*07a0*/  UIADD3.X UR5, UPT, UPT, URZ, UR5, URZ, UP0, !UPT ;  /* 0x00000005ff057290 */ /* 0x000fd200087fe4ff */
[----:B------:R1:W-:Y:S02]  /*07b0*/  UTMACCTL.PF [UR4] ;  /* 0x00000000040079b9 */ /* 0x0003e40008040000 */
[----:B-1----:R-:W-:Y:S05]  /*07c0*/  BRA `(.L_x_9) ;  /* 0x0000000000407947 */ /* 0x002fea0003800000 */
.L_x_8:
[----:B------:R-:W-:-:S13]  /*07d0*/  ISETP.NE.AND P1, PT, R3, 0x3, PT ;  /* 0x000000030300780c */ /* 0x000fda0003f25270 */
[----:B------:R-:W-:Y:S05]  /*07e0*/  @!P1 BRA `(.L_x_10) ;  /* 0x0000000000289947 */ /* 0x000fea0003800000 */
[----:B------:R-:W-:Y:S02]  /*07f0*/  ISETP.NE.AND P1, PT, R3, 0x4, PT ;  /* 0x000000040300780c */ /* 0x000fe40003f25270 */
[----:B------:R-:W-:Y:S02]  /*0800*/  PLOP3.LUT P4, PT, PT, PT, PT, 0x80, 0x8 ;  /* 0x000000000008781c */ /* 0x000fe40003f8f070 */
[----:B------:R-:W-:Y:S02]  /*0810*/  PLOP3.LUT P5, PT, PT, PT, PT, 0x8, 0x80 ;  /* 0x000000000080781c */ /* 0x000fe40003fae170 */
[----:B------:R-:W-:Y:S02]  /*0820*/  PLOP3.LUT P6, PT, PT, PT, PT, 0x80, 0x8 ;  /* 0x000000000008781c */ /* 0x000fe40003fcf070 */
[----:B------:R-:W-:-:S05]  /*0830*/  PLOP3.LUT P3, PT, PT, PT, PT, 0x80, 0x8 ;  /* 0x000000000008781c */ /* 0x000fca0003f6f070 */
[----:B------:R-:W-:Y:S08]  /*0840*/  @P1 BRA `(.L_x_9) ;  /* 0x0000000000201947 */ /* 0x000ff00003800000 */
[----:B------:R-:W-:Y:S02]  /*0850*/  PLOP3.LUT P5, PT, PT, PT, PT, 0x8, 0x80 ;  /* 0x000000000080781c */ /* 0x000fe40003fae170 */
[----:B------:R-:W-:Y:S02]  /*0860*/  PLOP3.LUT P6, PT, PT, PT, PT, 0x8, 0x80 ;  /* 0x000000000080781c */ /* 0x000fe40003fce170 */
[----:B------:R-:W-:Y:S01]  /*0870*/  PLOP3.LUT P3, PT, PT, PT, PT, 0x8, 0x80 ;  /* 0x000000000080781c */ /* 0x000fe20003f6e170 */
[----:B------:R-:W-:-:S12]  /*0880*/  BRA `(.L_x_9) ;  /* 0x0000000000107947 */ /* 0x000fd80003800000 */
.L_x_10:
[----:B------:R-:W-:Y:S02]  /*0890*/  PLOP3.LUT P6, PT, PT, PT, PT, 0x8, 0x80 ;  /* 0x000000000080781c */ /* 0x000fe40003fce170 */
[----:B------:R-:W-:Y:S02]  /*08a0*/  PLOP3.LUT P5, PT, PT, PT, PT, 0x80, 0x8 ;  /* 0x000000000008781c */ /* 0x000fe40003faf070 */
[----:B------:R-:W-:Y:S02]  /*08b0*/  PLOP3.LUT P4, PT, PT, PT, PT, 0x8, 0x80 ;  /* 0x000000000080781c */ /* 0x000fe40003f8e170 */
[----:B------:R-:W-:-:S13]  /*08c0*/  PLOP3.LUT P3, PT, PT, PT, PT, 0x80, 0x8 ;  /* 0x000000000008781c */ /* 0x000fda0003f6f070 */
.L_x_9:
[----:B------:R-:W-:Y:S05]  /*08d0*/  BSYNC.RECONVERGENT B0 ;  /* 0x0000000000007941 */ /* 0x000fea0003800200 */
.L_x_7:
[----:B------:R-:W1:Y:S01]  /*08e0*/  SHFL.IDX PT, R0, R2, RZ, 0x1f ;  /* 0x00001fff02007589 */ /* 0x000e6200000e0000 */
[----:B------:R-:W-:Y:S02]  /*08f0*/  ISETP.NE.AND P1, PT, R3, 0x3, PT ;  /* 0x000000030300780c */ /* 0x000fe40003f25270 */
[----:B------:R-:W-:Y:S02]  /*0900*/  PLOP3.LUT P0, PT, P0, PT, UP1, 0xae, 0xea ;  /* 0x0000000000ea781c */ /* 0x000fe4000070f51e */
[----:B-1----:R-:W-:-:S13]  /*0910*/  ISETP.NE.AND P2, PT, R0, RZ, PT ;  /* 0x000000ff0000720c */ /* 0x002fda0003f45270 */
[----:B------:R-:W-:Y:S05]  /*0920*/  @P2 BRA `(.L_x_11) ;  /* 0x0000000000382947 */ /* 0x000fea0003800000 */
[----:B------:R-:W1:Y:S01]  /*0930*/  S2UR UR5, SR_CgaCtaId ;  /* 0x00000000000579c3 */ /* 0x000e620000008800 */
[----:B------:R-:W-:Y:S01]  /*0940*/  UMOV UR6, 0x400 ;  /* 0x0000040000067882 */ /* 0x000fe20000000000 */
[----:B------:R-:W-:Y:S01]  /*0950*/  UMOV UR4, 0x1 ;  /* 0x0000000100047882 */ /* 0x000fe20000000000 */
[----:B------:R-:W-:Y:S01]  /*0960*/  ELECT P2, URZ, PT ;  /* 0x0000000000ff782f */ /* 0x000fe20003840000 */
[----:B-1----:R-:W-:Y:S02]  /*0970*/  ULEA UR5, UR5, UR6, 0x18 ;  /* 0x0000000605057291 */ /* 0x002fe4000f8ec0ff */
[----:B------:R-:W-:-:S04]  /*0980*/  UIADD3 UR6, UPT, UPT, -UR4, 0x100000, URZ ;  /* 0x0010000004067890 */ /* 0x000fc8000fffe1ff */
[----:B------:R-:W-:Y:S02]  /*0990*/  USHF.L.U32 UR7, UR6, 0xb, URZ ;  /* 0x0000000b06077899 */ /* 0x000fe400080006ff */
[----:B------:R-:W-:Y:S01]  /*09a0*/  USHF.L.U32 UR6, UR6, 0x1, URZ ;  /* 0x0000000106067899 */ /* 0x000fe200080006ff */
[----:B------:R-:W1:Y:S11]  /*09b0*/  FENCE.VIEW.ASYNC.S ;  /* 0x00000000000073c6 */ /* 0x000e760000000000 */
[----:B-1----:R1:W2:Y:S01]  /*09c0*/  SYNCS.EXCH.64 URZ, [UR5+0x5800], UR6 ;  /* 0x0058000605ff75b2 */ /* 0x0022a20008000100 */
[----:B------:R1:W3:Y:S01]  /*09d0*/  SYNCS.EXCH.64 URZ, [UR5+0x5810], UR6 ;  /* 0x0058100605ff75b2 */ /* 0x0002e20008000100 */
[----:B------:R1:W4:Y:S01]  /*09e0*/  SYNCS.EXCH.64 URZ, [UR5+0x5808], UR6 ;  /* 0x0058080605ff75b2 */ /* 0x0003220008000100 */
[----:B------:R1:W5:Y:S01]  /*09f0*/  SYNCS.EXCH.64 URZ, [UR5+0x5818], UR6 ;  /* 0x0058180605ff75b2 */ /* 0x0003620008000100 */
[----:B------:R-:W-:Y:S01]  /*0a00*/  NOP ;  /* 0x0000000000007918 */ /* 0x000fe20000000000 */
.L_x_11:
[----:B------:R-:W-:Y:S01]  /*0a10*/  NOP ;  /* 0x0000000000007918 */ /* 0x000fe20000000000 */
[----:B------:R-:W-:Y:S05]  /*0a20*/  @!P1 BRA `(.L_x_12) ;  /* 0x0000000000289947 */ /* 0x000fea0003800000 */
[----:B------:R-:W-:Y:S01]  /*0a30*/  ISETP.NE.AND P1, PT, R3, 0x4, PT ;  /* 0x000000040300780c */ /* 0x000fe20003f25270 */
[----:B------:R-:W-:Y:S02]  /*0a40*/  UPLOP3.LUT UP3, UPT, UPT, UPT, UPT, 0x80, 0x8 ;  /* 0x000000000008789c */ /* 0x000fe40003f6f070 */
[----:B------:R-:W-:Y:S02]  /*0a50*/  UPLOP3.LUT UP2, UPT, UPT, UPT, UPT, 0x40, 0x4 ;  /* 0x000000000004789c */ /* 0x000fe40003f4e870 */
[----:B------:R-:W-:Y:S02]  /*0a60*/  UPLOP3.LUT UP1, UPT, UPT, UPT, UPT, 0x80, 0x8 ;  /* 0x000000000008789c */ /* 0x000fe40003f2f070 */
[----:B------:R-:W-:-:S06]  /*0a70*/  UPLOP3.LUT UP0, UPT, UPT, UPT, UPT, 0x80, 0x8 ;  /* 0x000000000008789c */ /* 0x000fcc0003f0f070 */
[----:B------:R-:W-:Y:S05]  /*0a80*/  @P1 BRA `(.L_x_13) ;  /* 0x0000000000201947 */ /* 0x000fea0003800000 */
[----:B------:R-:W-:Y:S02]  /*0a90*/  UPLOP3.LUT UP2, UPT, UPT, UPT, UPT, 0x40, 0x4 ;  /* 0x000000000004789c */ /* 0x000fe40003f4e870 */
[----:B------:R-:W-:Y:S02]  /*0aa0*/  UPLOP3.LUT UP3, UPT, UPT, UPT, UPT, 0x40, 0x4 ;  /* 0x000000000004789c */ /* 0x000fe40003f6e870 */
[----:B------:R-:W-:Y:S01]  /*0ab0*/  UPLOP3.LUT UP0, UPT, UPT, UPT, UPT, 0x40, 0x4 ;  /* 0x000000000004789c */ /* 0x000fe20003f0e870 */
[----:B------:R-:W-:Y:S05]  /*0ac0*/  BRA `(.L_x_13) ;  /* 0x0000000000107947 */ /* 0x000fea0003800000 */
.L_x_12:
[----:B------:R-:W-:Y:S02]  /*0ad0*/  UPLOP3.LUT UP3, UPT, UPT, UPT, UPT, 0x40, 0x4 ;  /* 0x000000000004789c */ /* 0x000fe40003f6e870 */
[----:B------:R-:W-:Y:S02]  /*0ae0*/  UPLOP3.LUT UP2, UPT, UPT, UPT, UPT, 0x80, 0x8 ;  /* 0x000000000008789c */ /* 0x000fe40003f4f070 */
[----:B------:R-:W-:Y:S02]  /*0af0*/  UPLOP3.LUT UP1, UPT, UPT, UPT, UPT, 0x40, 0x4 ;  /* 0x000000000004789c */ /* 0x000fe40003f2e870 */
[----:B------:R-:W-:Y:S02]  /*0b00*/  UPLOP3.LUT UP0, UPT, UPT, UPT, UPT, 0x80, 0x8 ;  /* 0x000000000008789c */ /* 0x000fe40003f0f070 */
.L_x_13:
[----:B------:R-:W1:Y:S02]  /*0b10*/  SHFL.IDX PT, R0, R2, RZ, 0x1f ;  /* 0x00001fff02007589 */ /* 0x000e6400000e0000 */
        /* <DEDUP_REMOVED lines=11> */
[----:B-1----:R1:W1:Y:S01]  /*0bd0*/  SYNCS.EXCH.64 URZ, [UR5+0x5820], UR6 ;  /* 0x0058200605ff75b2 */ /* 0x0022620008000100 */
[----:B------:R1:W1:Y:S01]  /*0be0*/  SYNCS.EXCH.64 URZ, [UR5+0x5838], UR6 ;  /* 0x0058380605ff75b2 */ /* 0x0002620008000100 */
[----:B------:R1:W1:Y:S01]  /*0bf0*/  SYNCS.EXCH.64 URZ, [UR5+0x5828], UR6 ;  /* 0x0058280605ff75b2 */ /* 0x0002620008000100 */
[----:B------:R1:W1:Y:S01]  /*0c00*/  SYNCS.EXCH.64 URZ, [UR5+0x5840], UR6 ;  /* 0x0058400605ff75b2 */ /* 0x0002620008000100 */
[----:B------:R1:W1:Y:S01]  /*0c10*/  SYNCS.EXCH.64 URZ, [UR5+0x5830], UR6 ;  /* 0x0058300605ff75b2 */ /* 0x0002620008000100 */
[----:B------:R1:W1:Y:S01]  /*0c20*/  SYNCS.EXCH.64 URZ, [UR5+0x5848], UR6 ;  /* 0x0058480605ff75b2 */ /* 0x0002620008000100 */
[----:B------:R-:W-:Y:S01]  /*0c30*/  NOP ;  /* 0x0000000000007918 */ /* 0x000fe20000000000 */
.L_x_14:
[----:B------:R-:W2:Y:S01]  /*0c40*/  SHFL.IDX PT, R0, R2, RZ, 0x1f ;  /* 0x00001fff02007589 */ /* 0x000ea200000e0000 */
[----:B------:R-:W-:Y:S01]  /*0c50*/  NOP ;  /* 0x0000000000007918 */ /* 0x000fe20000000000 */
[----:B--2---:R-:W-:-:S13]  /*0c60*/  ISETP.NE.AND P1, PT, R0, RZ, PT ;  /* 0x000000ff0000720c */ /* 0x004fda0003f25270 */
[----:B------:R-:W-:Y:S05]  /*0c70*/  @P1 BRA `(.L_x_15) ;  /* 0x0000000000401947 */ /* 0x000fea0003800000 */
[----:B-1----:R-:W1:Y:S01]  /*0c80*/  S2UR UR6, SR_CgaCtaId ;  /* 0x00000000000679c3 */ /* 0x002e620000008800 */
[----:B------:R-:W-:Y:S01]  /*0c90*/  UMOV UR7, 0x400 ;  /* 0x0000040000077882 */ /* 0x000fe20000000000 */
[----:B------:R-:W-:Y:S01]  /*0ca0*/  UMOV UR5, 0x1 ;  /* 0x0000000100057882 */ /* 0x000fe20000000000 */
[----:B------:R-:W-:Y:S01]  /*0cb0*/  UMOV UR4, 0x80 ;  /* 0x0000008000047882 */ /* 0x000fe20000000000 */
[----:B------:R-:W-:-:S04]  /*0cc0*/  UIADD3 UR8, UPT, UPT, -UR5, 0x100000, URZ ;  /* 0x0010000005087890 */ /* 0x000fc8000fffe1ff */
[----:B------:R-:W-:Y:S02]  /*0cd0*/  USHF.L.U32 UR9, UR8, 0xb, URZ ;  /* 0x0000000b08097899 */ /* 0x000fe400080006ff */
[----:B------:R-:W-:Y:S02]  /*0ce0*/  USHF.L.U32 UR8, UR8, 0x1, URZ ;  /* 0x0000000108087899 */ /* 0x000fe400080006ff */
[----:B------:R-:W-:-:S04]  /*0cf0*/  UIADD3 UR4, UPT, UPT, -UR4, 0x100000, URZ ;  /* 0x0010000004047890 */ /* 0x000fc8000fffe1ff */
[----:B------:R-:W-:Y:S02]  /*0d00*/  USHF.L.U32 UR5, UR4, 0xb, URZ ;  /* 0x0000000b04057899 */ /* 0x000fe400080006ff */
[----:B------:R-:W-:Y:S01]  /*0d10*/  USHF.L.U32 UR4, UR4, 0x1, URZ ;  /* 0x0000000104047899 */ /* 0x000fe200080006ff */
[----:B------:R-:W-:Y:S01]  /*0d20*/  ELECT P1, URZ, PT ;  /* 0x0000000000ff782f */ /* 0x000fe20003820000 */
[----:B-1----:R-:W-:Y:S01]  /*0d30*/  ULEA UR6, UR6, UR7, 0x18 ;  /* 0x0000000706067291 */ /* 0x002fe2000f8ec0ff */
[----:B------:R-:W1:Y:S11]  /*0d40*/  FENCE.VIEW.ASYNC.S ;  /* 0x00000000000073c6 */ /* 0x000e760000000000 */
[----:B-1----:R2:W1:Y:S01]  /*0d50*/  SYNCS.EXCH.64 URZ, [UR6+0x5850], UR8 ;  /* 0x0058500806ff75b2 */ /* 0x0024620008000100 */
[----:B------:R2:W1:Y:S02]  /*0d60*/  SYNCS.EXCH.64 URZ, [UR6+0x5858], UR4 ;  /* 0x0058580406ff75b2 */ /* 0x0004640008000100 */
[----:B--2---:R-:W-:Y:S01]  /*0d70*/  NOP ;  /* 0x0000000000007918 */ /* 0x004fe20000000000 */
.L_x_15:
[----:B------:R-:W2:Y:S01]  /*0d80*/  SHFL.IDX PT, R0, R2, RZ, 0x1f ;  /* 0x00001fff02007589 */ /* 0x000ea200000e0000 */
[----:B------:R-:W-:Y:S01]  /*0d90*/  ISETP.NE.AND P2, PT, R3, 0x2, PT ;  /* 0x000000020300780c */ /* 0x000fe20003f45270 */
        /* <DEDUP_REMOVED lines=19> */
.L_x_16:
[----:B------:R-:W-:Y:S01]  /*0ed0*/  NOP ;  /* 0x0000000000007918 */ /* 0x000fe20000000000 */
[----:B------:R-:W-:Y:S05]  /*0ee0*/  @!P2 BRA `(.L_x_17) ;  /* 0x000000000024a947 */ /* 0x000fea0003800000 */
[----:B------:R-:W-:Y:S01]  /*0ef0*/  ISETP.NE.AND P1, PT, R3, RZ, PT ;  /* 0x000000ff0300720c */ /* 0x000fe20003f25270 */
[----:B------:R-:W-:Y:S02]  /*0f00*/  UP2UR UR4, UPR, URZ, 0x1 ;  /* 0x00000001ff047883 */ /* 0x000fe40008000000 */
[----:B------:R-:W-:Y:S01]  /*0f10*/  UPLOP3.LUT UP0, UPT, UPT, UPT, UPT, 0x80, 0x8 ;  /* 0x000000000008789c */ /* 0x000fe20003f0f070 */
[----:B-1----:R-:W-:-:S03]  /*0f20*/  UMOV UR6, URZ ;  /* 0x000000ff00067c82 */ /* 0x002fc60008000000 */
[----:B------:R-:W-:Y:S02]  /*0f30*/  UP2UR UR40, UPR, URZ, 0x1 ;  /* 0x00000001ff287883 */ /* 0x000fe40008000000 */
[----:B------:R-:W-:-:S04]  /*0f40*/  UISETP.NE.AND UP0, UPT, UR4, URZ, UPT ;  /* 0x000000ff0400728c */ /* 0x000fc8000bf05270 */
[----:B------:R-:W-:Y:S07]  /*0f50*/  @P1 BRA `(.L_x_18) ;  /* 0x00000000001c1947 */ /* 0x000fee0003800000 */
[----:B------:R-:W-:Y:S01]  /*0f60*/  UMOV UR6, 0x1 ;  /* 0x0000000100067882 */ /* 0x000fe20000000000 */
[----:B------:R-:W-:Y:S05]  /*0f70*/  BRA `(.L_x_18) ;  /* 0x0000000000147947 */ /* 0x000fea0003800000 */
.L_x_17:
[----:B------:R-:W-:Y:S02]  /*0f80*/  UP2UR UR4, UPR, URZ, 0x1 ;  /* 0x00000001ff047883 */ /* 0x000fe40008000000 */
[----:B------:R-:W-:Y:S01]  /*0f90*/  UPLOP3.LUT UP0, UPT, UPT, UPT, UPT, 0x40, 0x4 ;  /* 0x000000000004789c */ /* 0x000fe20003f0e870 */
[----:B-1----:R-:W-:-:S03]  /*0fa0*/  UMOV UR6, 0x2 ;  /* 0x0000000200067882 */ /* 0x002fc60000000000 */
[----:B------:R-:W-:Y:S02]  /*0fb0*/  UP2UR UR40, UPR, URZ, 0x1 ;  /* 0x00000001ff287883 */ /* 0x000fe40008000000 */
[----:B------:R-:W-:Y:S02]  /*0fc0*/  UISETP.NE.AND UP0, UPT, UR4, URZ, UPT ;  /* 0x000000ff0400728c */ /* 0x000fe4000bf05270 */
.L_x_18:
[----:B------:R-:W1:Y:S02]  /*0fd0*/  SHFL.IDX PT, R0, R2, RZ, 0x1f ;  /* 0x00001fff02007589 */ /* 0x000e6400000e0000 */
[----:B-1----:R-:W-:-:S13]  /*0fe0*/  ISETP.NE.AND P1, PT, R0, RZ, PT ;  /* 0x000000ff0000720c */ /* 0x002fda0003f25270 */
[----:B------:R-:W-:Y:S05]  /*0ff0*/  @P1 BRA `(.L_x_19) ;  /* 0x0000000000301947 */ /* 0x000fea0003800000 */
[----:B------:R-:W1:Y:S01]  /*1000*/  S2UR UR5, SR_CgaCtaId ;  /* 0x00000000000579c3 */ /* 0x000e620000008800 */
[----:B------:R-:W-:Y:S01]  /*1010*/  UMOV UR7, 0x400 ;  /* 0x0000040000077882 */ /* 0x000fe20000000000 */
[----:B------:R-:W-:Y:S01]  /*1020*/  UMOV UR4, 0x80 ;  /* 0x0000008000047882 */ /* 0x000fe20000000000 */
[----:B------:R-:W-:Y:S01]  /*1030*/  ELECT P1, URZ, PT ;  /* 0x0000000000ff782f */ /* 0x000fe20003820000 */
[----:B------:R-:W-:-:S04]  /*1040*/  UIADD3 UR8, UPT, UPT, -UR4, 0x100000, URZ ;  /* 0x0010000004087890 */ /* 0x000fc8000fffe1ff */
[----:B------:R-:W-:Y:S02]  /*1050*/  USHF.L.U32 UR9, UR8, 0xb, URZ ;  /* 0x0000000b08097899 */ /* 0x000fe400080006ff */
[----:B------:R-:W-:Y:S02]  /*1060*/  USHF.L.U32 UR8, UR8, 0x1, URZ ;  /* 0x0000000108087899 */ /* 0x000fe400080006ff */
[----:B-1----:R-:W-:Y:S01]  /*1070*/  ULEA UR5, UR5, UR7, 0x18 ;  /* 0x0000000705057291 */ /* 0x002fe2000f8ec0ff */
[----:B------:R-:W1:Y:S11]  /*1080*/  FENCE.VIEW.ASYNC.S ;  /* 0x00000000000073c6 */ /* 0x000e760000000000 */
[----:B-1----:R1:W2:Y:S01]  /*1090*/  SYNCS.EXCH.64 URZ, [UR5+0x5870], UR8 ;  /* 0x0058700805ff75b2 */ /* 0x0022a20008000100 */
[----:B------:R1:W1:Y:S01]  /*10a0*/  SYNCS.EXCH.64 URZ, [UR5+0x5878], UR8 ;  /* 0x0058780805ff75b2 */ /* 0x0002620008000100 */
[----:B------:R-:W-:Y:S01]  /*10b0*/  NOP ;  /* 0x0000000000007918 */ /* 0x000fe20000000000 */
.L_x_19:
[----:B------:R-:W-:Y:S01]  /*10c0*/  NOP ;  /* 0x0000000000007918 */ /* 0x000fe20000000000 */
[----:B------:R-:W-:Y:S05]  /*10d0*/  @!P2 BRA `(.L_x_20) ;  /* 0x000000000024a947 */ /* 0x000fea0003800000 */
[----:B------:R-:W-:Y:S01]  /*10e0*/  ISETP.NE.AND P1, PT, R3, 0x1, PT ;  /* 0x000000010300780c */ /* 0x000fe20003f25270 */
        /* <DEDUP_REMOVED lines=8> */
.L_x_20:
[----:B------:R-:W-:Y:S02]  /*1170*/  UP2UR UR4, UPR, URZ, 0x1 ;  /* 0x00000001ff047883 */ /* 0x000fe40008000000 */
[----:B------:R-:W-:Y:S01]  /*1180*/  UPLOP3.LUT UP0, UPT, UPT, UPT, UPT, 0x40, 0x4 ;  /* 0x000000000004789c */ /* 0x000fe20003f0e870 */
[----:B-1----:R-:W-:-:S03]  /*1190*/  UMOV UR5, 0x2 ;  /* 0x0000000200057882 */ /* 0x002fc60000000000 */
[----:B------:R-:W-:Y:S02]  /*11a0*/  UP2UR UR39, UPR, URZ, 0x1 ;  /* 0x00000001ff277883 */ /* 0x000fe40008000000 */
[----:B------:R-:W-:Y:S02]  /*11b0*/  UISETP.NE.AND UP0, UPT, UR4, URZ, UPT ;  /* 0x000000ff0400728c */ /* 0x000fe4000bf05270 */
.L_x_21:
        /* <DEDUP_REMOVED lines=14> */
[----:B------:R-:W-:Y:S01]  /*12a0*/  NOP ;  /* 0x0000000000007918 */ /* 0x000fe20000000000 */
.L_x_22:
        /* <DEDUP_REMOVED lines=18> */
[----:B------:R2:W1:Y:S01]  /*13d0*/  SYNCS.EXCH.64 URZ, [UR8+0x58a0], UR12 ;  /* 0x0058a00c08ff75b2 */ /* 0x0004620008000100 */
[----:B------:R2:W1:Y:S01]  /*13e0*/  SYNCS.EXCH.64 URZ, [UR8+0x5898], UR10 ;  /* 0x0058980a08ff75b2 */ /* 0x0004620008000100 */
[----:B------:R2:W1:Y:S02]  /*13f0*/  SYNCS.EXCH.64 URZ, [UR8+0x58a8], UR12 ;  /* 0x0058a80c08ff75b2 */ /* 0x0004640008000100 */
[----:B--2---:R-:W-:Y:S01]  /*1400*/  NOP ;  /* 0x0000000000007918 */ /* 0x004fe20000000000 */
.L_x_23:
        /* <DEDUP_REMOVED lines=22> */
.L_x_24:
[----:B------:R-:W2:Y:S01]  /*1570*/  SHFL.IDX PT, R0, R2, RZ, 0x1f ;  /* 0x00001fff02007589 */ /* 0x000ea200000e0000 */
[----:B------:R-:W1:Y:S01]  /*1580*/  S2UR UR36, SR_CTAID.X ;  /* 0x00000000002479c3 */ /* 0x000e620000002500 */
[----:B------:R-:W-:Y:S01]  /*1590*/  NOP ;  /* 0x0000000000007918 */ /* 0x000fe20000000000 */
[----:B--2---:R-:W-:-:S13]  /*15a0*/  ISETP.NE.AND P1, PT, R0, RZ, PT ;  /* 0x000000ff0000720c */ /* 0x004fda0003f25270 */
[----:B-1----:R-:W-:Y:S05]  /*15b0*/  @P1 BRA `(.L_x_25) ;  /* 0x0000000000301947 */ /* 0x002fea0003800000 */
        /* <DEDUP_REMOVED lines=10> */
[----:B------:R1:W1:Y:S01]  /*1660*/  SYNCS.EXCH.64 URZ, [UR7+0x58d8], UR8 ;  /* 0x0058d80807ff75b2 */ /* 0x0002620008000100 */
[----:B------:R-:W-:Y:S01]  /*1670*/  NOP ;  /* 0x0000000000007918 */ /* 0x000fe20000000000 */
.L_x_25:
[----:B------:R-:W-:Y:S01]  /*1680*/  ISETP.GT.AND P1, PT, R3, 0x3, PT ;  /* 0x000000030300780c */ /* 0x000fe20003f24270 */
[----:B------:R-:W-:Y:S01]  /*1690*/  NOP ;  /* 0x0000000000007918 */ /* 0x000fe20000000000 */
[----:B-12345:R-:W-:Y:S11]  /*16a0*/  BAR.SYNC.DEFER_BLOCKING 0x0 ;  /* 0x0000000000007b1d */ /* 0x03eff60000010000 */
[----:B------:R-:W-:Y:S05]  /*16b0*/  @P1 BRA `(.L_x_26) ;  /* 0x000000a000241947 */ /* 0x000fea0003800000 */
[----:B------:R-:W-:Y:S01]  /*16c0*/  ISETP.GE.U32.AND P0, PT, R3, 0x2, PT ;  /* 0x000000020300780c */ /* 0x000fe20003f06070 */
[----:B------:R-:W-:Y:S02]  /*16d0*/  UISETP.NE.AND UP0, UPT, UR58, URZ, UPT ;  /* 0x000000ff3a00728c */ /* 0x000fe4000bf05270 */
[----:B------:R-:W-:Y:S02]  /*16e0*/  USEL UR4, URZ, 0x2, !UP4 ;  /* 0x00000002ff047887 */ /* 0x000fe4000e000000 */
[----:B------:R-:W-:Y:S02]  /*16f0*/  USEL UR7, URZ, 0x2, !UP0 ;  /* 0x00000002ff077887 */ /* 0x000fe4000c000000 */
[----:B------:R-:W-:Y:S02]  /*1700*/  USEL UR4, UR4, 0x1, !UP5 ;  /* 0x0000000104047887 */ /* 0x000fe4000e800000 */
[----:B------:R-:W-:-:S04]  /*1710*/  USEL UR7, UR7, 0x1, !UP5 ;  /* 0x0000000107077887 */ /* 0x000fc8000e800000 */
[----:B------:R-:W-:Y:S08]  /*1720*/  @!P0 BRA `(.L_x_27) ;  /* 0x00000074007c8947 */ /* 0x000ff00003800000 */
[----:B------:R-:W-:Y:S05]  /*1730*/  @!P2 BRA `(.L_x_28) ;  /* 0x0000001c00e4a947 */ /* 0x000fea0003800000 */
[----:B------:R-:W-:-:S08]  /*1740*/  NOP ;  /* 0x0000000000007918 */ /* 0x000fd00000000000 */
[----:B------:R-:W1:-:S00]  /*1750*/  USETMAXREG.DEALLOC.CTAPOOL 0x20 ;  /* 0x00000020000079c8 */ /* 0x000e4000080e0500 */
[----:B-1----:R-:W1:Y:S02]  /*1760*/  LDC R0, c[0x0][0x900] ;  /* 0x00024000ff007b82 */ /* 0x002e640000000800 */
[----:B-1----:R-:W-:-:S13]  /*1770*/  ISETP.LE.AND P0, PT, R0, UR36, PT ;  /* 0x0000002400007c0c */ /* 0x002fda000bf03270 */
[----:B------:R-:W-:Y:S05]  /*1780*/  @P0 EXIT ;  /* 0x000000000000094d */ /* 0x000fea0003800000 */
[----:B------:R-:W1:Y:S01]  /*1790*/  S2UR UR26, SR_CgaCtaId ;  /* 0x00000000001a79c3 */ /* 0x000e620000008800 */
[----:B------:R-:W-:Y:S01]  /*17a0*/  UMOV UR5, 0x400 ;  /* 0x0000040000057882 */ /* 0x000fe20000000000 */
[----:B------:R-:W-:Y:S01]  /*17b0*/  HFMA2 R6, -RZ, RZ, 0, 0 ;  /* 0x00000000ff067431 */ /* 0x000fe200000001ff */
[----:B------:R-:W-:Y:S01]  /*17c0*/  PRMT R7, RZ, 0x7610, R7 ;  /* 0x00007610ff077816 */ /* 0x000fe20000000007 */
[----:B------:R-:W-:Y:S01]  /*17d0*/  ULOP3.LUT UR6, UR7, 0x1, URZ, 0xc0, !UPT ;  /* 0x0000000107067892 */ /* 0x000fe2000f8ec0ff */
[----:B------:R-:W-:Y:S01]  /*17e0*/  UMOV UR12, URZ ;  /* 0x000000ff000c7c82 */ /* 0x000fe20008000000 */
[----:B------:R-:W-:Y:S01]  /*17f0*/  UMOV UR11, 0x1 ;  /* 0x00000001000b7882 */ /* 0x000fe20000000000 */
[----:B------:R-:W-:Y:S01]  /*1800*/  UMOV UR10, 0x1 ;  /* 0x00000001000a7882 */ /* 0x000fe20000000000 */
[----:B------:R-:W-:Y:S01]  /*1810*/  UMOV UR9, 0x1 ;  /* 0x0000000100097882 */ /* 0x000fe20000000000 */
[----:B------:R-:W-:Y:S01]  /*1820*/  UMOV UR14, URZ ;  /* 0x000000ff000e7c82 */ /* 0x000fe20008000000 */
[----:B------:R-:W-:Y:S01]  /*1830*/  UMOV UR8, URZ ;  /* 0x000000ff00087c82 */ /* 0x000fe20008000000 */
[----:B------:R-:W-:Y:S01]  /*1840*/  UMOV UR27, 0xc0004010 ;  /* 0xc0004010001b7882 */ /* 0x000fe20000000000 */
[----:B-1----:R-:W-:-:S02]  /*1850*/  ULEA UR26, UR26, UR5, 0x18 ;  /* 0x000000051a1a7291 */ /* 0x002fc4000f8ec0ff */
[----:B------:R-:W-:Y:S02]  /*1860*/  ULOP3.LUT UR5, UR4, 0x1, URZ, 0xc0, !UPT ;  /* 0x0000000104057892 */ /* 0x000fe4000f8ec0ff */
[----:B------:R-:W-:Y:S02]  /*1870*/  UIADD3 UR13, UPT, UPT, UR26, 0x2000, URZ ;  /* 0x000020001a0d7890 */ /* 0x000fe4000fffe0ff */
[----:B------:R-:W-:Y:S02]  /*1880*/  USHF.R.U32.HI UR26, URZ, 0x4, UR26 ;  /* 0x00000004ff1a7899 */ /* 0x000fe4000801161a */
[----:B------:R-:W-:Y:S02]  /*1890*/  USHF.R.U32.HI UR13, URZ, 0x4, UR13 ;  /* 0x00000004ff0d7899 */ /* 0x000fe4000801160d */
[----:B------:R-:W-:Y:S02]  /*18a0*/  ULOP3.LUT UR26, UR26, 0x3fff, URZ, 0xc0, !UPT ;  /* 0x00003fff1a1a7892 */ /* 0x000fe4000f8ec0ff */
[----:B------:R-:W-:-:S02]  /*18b0*/  ULOP3.LUT UR13, UR13, 0x3fff, URZ, 0xc0, !UPT ;  /* 0x00003fff0d0d7892 */ /* 0x000fc4000f8ec0ff */
[----:B------:R-:W-:Y:S02]  /*18c0*/  ULOP3.LUT UR26, UR26, 0x10000, URZ, 0xfc, !UPT ;  /* 0x000100001a1a7892 */ /* 0x000fe4000f8efcff */
[----:B------:R-:W-:-:S12]  /*18d0*/  ULOP3.LUT UR7, UR13, 0x10000, URZ, 0xfc, !UPT ;  /* 0x000100000d077892 */ /* 0x000fd8000f8efcff */
.L_x_89:
[----:B------:R-:W1:Y:S01]  /*18e0*/  LDCU.64 UR16, c[0x0][0x908] ;  /* 0x00012100ff1077ac */ /* 0x000e620008000a00 */
[----:B--2---:R-:W2:Y:S01]  /*18f0*/  LDCU UR4, c[0x0][0x904] ;  /* 0x00012080ff0477ac */ /* 0x004ea20008000800 */
[----:B-1----:R-:W-:Y:S02]  /*1900*/  UIMAD.WIDE.U32 UR18, UR36, UR16, URZ ;  /* 0x00000010241272a5 */ /* 0x002fe4000f8e00ff */
[----:B--2---:R-:W-:-:S05]  /*1910*/  UISETP.NE.AND UP0, UPT, UR4, 0x1, UPT ;  /* 0x000000010400788c */ /* 0x004fca000bf05270 */
[----:B------:R-:W-:Y:S02]  /*1920*/  UMOV UR15, UR19 ;  /* 0x00000013000f7c82 */ /* 0x000fe40008000000 */
[----:B------:R-:W-:Y:S02]  /*1930*/  USHF.R.U32.HI UR16, URZ, UR17, UR15 ;  /* 0x00000011ff107299 */ /* 0x000fe4000801160f */
[----:B------:R-:W1:Y:S02]  /*1940*/  LDCU UR15, c[0x0][0x380] ;  /* 0x00007000ff0f77ac */ /* 0x000e640008000800 */
[----:B------:R-:W-:-:S04]  /*1950*/  USEL UR16, UR36, UR16, !UP0 ;  /* 0x0000001024107287 */ /* 0x000fc8000c000000 */
[----:B------:R-:W-:-:S04]  /*1960*/  UIADD3 UR16, UPT, UPT, -UR16, URZ, URZ ;  /* 0x000000ff10107290 */ /* 0x000fc8000fffe1ff */
[----:B------:R-:W-:-:S04]  /*1970*/  UIMAD UR4, UR4, UR16, UR36 ;  /* 0x00000010040472a4 */ /* 0x000fc8000f8e0224 */
[----:B------:R-:W-:-:S04]  /*1980*/  USHF.L.U32 UR4, UR4, 0x8, URZ ;  /* 0x0000000804047899 */ /* 0x000fc800080006ff */
[----:B-1----:R-:W-:-:S09]  /*1990*/  UISETP.GE.AND UP0, UPT, UR4, UR15, UPT ;  /* 0x0000000f0400728c */ /* 0x002fd2000bf06270 */
[----:B------:R-:W-:Y:S05]  /*19a0*/  BRA.U UP0, `(.L_x_29) ;  /* 0x0000001d00307547 */ /* 0x000fea000b800000 */
[----:B------:R-:W-:-:S13]  /*19b0*/  LOP3.LUT P0, RZ, R7, 0xff, RZ, 0xc0, !PT ;  /* 0x000000ff07ff7812 */ /* 0x000fda000780c0ff */
[----:B------:R-:W-:Y:S05]  /*19c0*/  @P0 BRA `(.L_x_30) ;  /* 0x0000000000940947 */ /* 0x000fea0003800000 */
[----:B------:R-:W1:Y:S01]  /*19d0*/  S2UR UR15, SR_CgaCtaId ;  /* 0x00000000000f79c3 */ /* 0x000e620000008800 */
[----:B------:R-:W-:Y:S01]  /*19e0*/  UMOV UR16, 0x40 ;  /* 0x0000004000107882 */ /* 0x000fe20000000000 */
[----:B------:R-:W-:Y:S01]  /*19f0*/  NOP ;  /* 0x0000000000007918 */ /* 0x000fe20000000000 */
[----:B------:R-:W-:Y:S01]  /*1a00*/  UMOV UR4, 0x400 ;  /* 0x0000040000047882 */ /* 0x000fe20000000000 */
[----:B-1----:R-:W-:Y:S02]  /*1a10*/  ULEA UR16, UR15, UR16, 0x18 ;  /* 0x000000100f107291 */ /* 0x002fe4000f8ec0ff */
[----:B------:R-:W-:-:S07]  /*1a20*/  ULEA UR15, UR15, UR4, 0x18 ;  /* 0x000000040f0f7291 */ /* 0x000fce000f8ec0ff */
[----:B------:R-:W1:Y:S02]  /*1a30*/  LDS.U8 R0, [UR16+0x1c] ;  /* 0x00001c10ff007984 */ /* 0x000e640008000000 */
[----:B-1----:R-:W-:-:S13]  /*1a40*/  ISETP.NE.AND P0, PT, R0, RZ, PT ;  /* 0x000000ff0000720c */ /* 0x002fda0003f05270 */
[----:B------:R-:W-:Y:S05]  /*1a50*/  @P0 BRA `(.L_x_31) ;  /* 0x0000000000580947 */ /* 0x000fea0003800000 */
[----:B------:R-:W-:-:S13]  /*1a60*/  ELECT P0, URZ, PT ;  /* 0x0000000000ff782f */ /* 0x000fda0003800000 */
[----:B------:R-:W-:Y:S05]  /*1a70*/  @!P0 BRA `(.L_x_32) ;  /* 0x0000000000608947 */ /* 0x000fea0003800000 */
[----:B------:R-:W-:Y:S01]  /*1a80*/  UMOV UR4, 0x10 ;  /* 0x0000001000047882 */ /* 0x000fe20000000000 */
[----:B------:R-:W-:Y:S01]  /*1a90*/  HFMA2 R0, -RZ, RZ, 0, 5.9604644775390625e-08 ;  /* 0x00000001ff007431 */ /* 0x000fe200000001ff */
[----:B------:R-:W-:-:S03]  /*1aa0*/  MOV R2, 0xffff ;  /* 0x0000ffff00027802 */ /* 0x000fc60000000f00 */
[----:B------:R-:W-:Y:S04]  /*1ab0*/  DEPBAR.LE SB1, 0x36 ;  /* 0x00009d800000791a */ /* 0x000fe80000000000 */
[----:B------:R-:W1:Y:S02]  /*1ac0*/  UTCATOMSWS.FIND_AND_SET.ALIGN UP0, UR4, UR4 ;  /* 0x00000004000475e3 */ /* 0x000e640008000800 */
[----:B-1----:R-:W-:Y:S01]  /*1ad0*/  MOV R3, UR4 ;  /* 0x0000000400037c02 */ /* 0x002fe20008000f00 */
[----:B------:R-:W-:Y:S06]  /*1ae0*/  BRA.U UP0, `(.L_x_33) ;  /* 0x0000000100187547 */ /* 0x000fec000b800000 */
.L_x_34:
[----:B------:R-:W-:Y:S05]  /*1af0*/  NANOSLEEP 0x64 ;  /* 0x000000640000795d */ /* 0x000fea0003800000 */
[----:B------:R-:W-:-:S05]  /*1b00*/  UMOV UR4, 0x10 ;  /* 0x0000001000047882 */ /* 0x000fca0000000000 */
[----:B------:R-:W-:Y:S04]  /*1b10*/  DEPBAR.LE SB1, 0x36 ;  /* 0x00009d800000791a */ /* 0x000fe80000000000 */
[----:B------:R-:W1:Y:S02]  /*1b20*/  UTCATOMSWS.FIND_AND_SET.ALIGN UP0, UR4, UR4 ;  /* 0x00000004000475e3 */ /* 0x000e640008000800 */
[----:B-1----:R-:W-:Y:S01]  /*1b30*/  MOV R3, UR4 ;  /* 0x0000000400037c02 */ /* 0x002fe20008000f00 */
[----:B------:R-:W-:Y:S05]  /*1b40*/  BRA.U !UP0, `(.L_x_34) ;  /* 0xfffffffd08e87547 */ /* 0x000fea000b83ffff */
.L_x_33:
[-C--:B------:R-:W-:Y:S02]  /*1b50*/  SHF.L.U32 R2, R2, R3.reuse, RZ ;  /* 0x0000000302027219 */ /* 0x080fe400000006ff */
[----:B------:R-:W-:Y:S01]  /*1b60*/  SHF.L.U32 R0, R0, R3, RZ ;  /* 0x0000000300007219 */ /* 0x000fe200000006ff */
[----:B------:R-:W-:Y:S02]  /*1b70*/  IMAD.SHL.U32 R3, R3, 0x20, RZ ;  /* 0x0000002003037824 */ /* 0x000fe400078e00ff */
[----:B------:R1:W-:Y:S04]  /*1b80*/  ATOMS.OR RZ, [UR16+0x14], R2 ;  /* 0x00001402ffff798c */ /* 0x0003e8000b000010 */
[----:B------:R1:W-:Y:S04]  /*1b90*/  ATOMS.OR RZ, [UR16+0x18], R0 ;  /* 0x00001800ffff798c */ /* 0x0003e8000b000010 */
[----:B------:R1:W-:Y:S01]  /*1ba0*/  STS [UR15+0x58e0], R3 ;  /* 0x0058e003ff007988 */ /* 0x0003e2000800080f */
[----:B------:R-:W-:Y:S05]  /*1bb0*/  BRA `(.L_x_32) ;  /* 0x0000000000107947 */ /* 0x000fea0003800000 */
.L_x_31:
[----:B------:R-:W-:Y:S02]  /*1bc0*/  MOV R0, 0xffffffff ;  /* 0xffffffff00007802 */ /* 0x000fe40000000f00 */
[----:B------:R-:W-:-:S03]  /*1bd0*/  MOV R2, 0x1c00 ;  /* 0x00001c0000027802 */ /* 0x000fc60000000f00 */
[----:B------:R1:W-:Y:S04]  /*1be0*/  STS [UR15+0x58e0], R0 ;  /* 0x0058e000ff007988 */ /* 0x0003e8000800080f */
[----:B-1----:R-:W-:Y:S05]  /*1bf0*/  CALL.REL.NOINC `($__internal_1_$__cuda_sm10x_tcgen05_guardrail_trap_phase_invalid_during_alloc) ;  /* 0x000000e400307944 */ /* 0x002fea0003c00000 */
.L_x_32:
[----:B------:R-:W-:Y:S05]  /*1c00*/  WARPSYNC.ALL ;  /* 0x0000000000007948 */ /* 0x000fea0003800000 */
[----:B------:R-:W-:Y:S01]  /*1c10*/  NOP ;  /* 0x0000000000007918 */ /* 0x000fe20000000000 */
.L_x_30:
[----:B------:R-:W2:Y:S01]  /*1c20*/  LDCU UR4, c[0x0][0x384] ;  /* 0x00007080ff0477ac */ /* 0x000ea20008000800 */
[----:B------:R-:W-:Y:S01]  /*1c30*/  HFMA2 R7, -RZ, RZ, 0, 5.9604644775390625e-08 ;  /* 0x00000001ff077431 */ /* 0x000fe200000001ff */
[----:B--2---:R-:W-:-:S09]  /*1c40*/  UISETP.NE.AND UP0, UPT, UR4, URZ, UPT ;  /* 0x000000ff0400728c */ /* 0x004fd2000bf05270 */
[----:B------:R-:W-:Y:S05]  /*1c50*/  BRA.U !UP0, `(.L_x_29) ;  /* 0x0000001908847547 */ /* 0x000fea000b800000 */
[----:B------:R-:W-:Y:S04]  /*1c60*/  BSSY.RECONVERGENT B0, `(.L_x_35) ;  /* 0x0000003000007945 */ /* 0x000fe80003800200 */
[----:B------:R-:W-:Y:S05]  /*1c70*/  @!P4 BRA `(.L_x_36) ;  /* 0x000000000004c947 */ /* 0x000fea0003800000 */
[----:B------:R-:W-:Y:S05]  /*1c80*/  BPT.TRAP 0x1 ;  /* 0x000000040000795c */ /* 0x000fea0000300000 */
.L_x_36:
[----:B------:R-:W-:Y:S05]  /*1c90*/  BSYNC.RECONVERGENT B0 ;  /* 0x0000000000007941 */ /* 0x000fea0003800200 */
.L_x_35:
[----:B------:R-:W2:Y:S01]  /*1ca0*/  S2UR UR22, SR_CgaCtaId ;  /* 0x00000000001679c3 */ /* 0x000ea20000008800 */
[----:B------:R-:W-:Y:S01]  /*1cb0*/  UMOV UR15, 0x400 ;  /* 0x00000400000f7882 */ /* 0x000fe20000000000 */
[----:B------:R-:W-:Y:S01]  /*1cc0*/  SHF.L.U32 R4, R6, 0x1f, RZ ;  /* 0x0000001f06047819 */ /* 0x000fe200000006ff */
[----:B--2---:R-:W-:-:S09]  /*1cd0*/  ULEA UR22, UR22, UR15, 0x18 ;  /* 0x0000000f16167291 */ /* 0x004fd2000f8ec0ff */
[----:B------:R-:W2:Y:S02]  /*1ce0*/  SYNCS.PHASECHK.TRANS64.TRYWAIT P0, [UR22+0x5800], R4 ;  /* 0x00580004ff0075a7 */ /* 0x000ea40008001116 */
[----:B--2---:R-:W-:Y:S05]  /*1cf0*/  @!P0 BRA `(.L_x_37) ;  /* 0x000000cc00dc8947 */ /* 0x004fea0003800000 */
.L_x_354:
[----:B------:R-:W-:Y:S05]  /*1d00*/  BRA.U !UP1, `(.L_x_38) ;  /* 0x0000000109047547 */ /* 0x000fea000b800000 */
[----:B------:R-:W-:Y:S05]  /*1d10*/  BPT.TRAP 0x1 ;  /* 0x000000040000795c */ /* 0x000fea0000300000 */
.L_x_38:
[----:B------:R-:W-:Y:S01]  /*1d20*/  ULEA UR15, UR14, UR22, 0x3 ;  /* 0x000000160e0f7291 */ /* 0x000fe2000f8e18ff */
[----:B-1----:R-:W-:Y:S01]  /*1d30*/  MOV R3, UR8 ;  /* 0x0000000800037c02 */ /* 0x002fe20008000f00 */
[----:B------:R-:W-:-:S03]  /*1d40*/  UISETP.NE.AND UP4, UPT, UR6, URZ, UPT ;  /* 0x000000ff0600728c */ /* 0x000fc6000bf85270 */
[----:B------:R-:W-:-:S04]  /*1d50*/  SHF.L.U32 R3, R3, 0x1f, RZ ;  /* 0x0000001f03037819 */ /* 0x000fc800000006ff */
[----:B------:R-:W1:Y:S02]  /*1d60*/  SYNCS.PHASECHK.TRANS64.TRYWAIT P0, [UR15+0x5820], R3 ;  /* 0x00582003ff0075a7 */ /* 0x000e64000800110f */
[----:B-1----:R-:W-:Y:S05]  /*1d70*/  @!P0 BRA `(.L_x_39) ;  /* 0x000000cc00d48947 */ /* 0x002fea0003800000 */
.L_x_356:
[----:B------:R-:W-:-:S04]  /*1d80*/  UIADD3 UR25, UPT, UPT, UR14, 0x1, URZ ;  /* 0x000000010e197890 */ /* 0x000fc8000fffe0ff */
[----:B------:R-:W-:-:S04]  /*1d90*/  UISETP.NE.AND UP0, UPT, UR25, 0x3, UPT ;  /* 0x000000031900788c */ /* 0x000fc8000bf05270 */
[----:B------:R-:W-:Y:S02]  /*1da0*/  USEL UR16, URZ, 0x1, UP0 ;  /* 0x00000001ff107887 */ /* 0x000fe40008000000 */
[----:B------:R-:W-:Y:S02]  /*1db0*/  USEL UR25, UR25, URZ, UP0 ;  /* 0x000000ff19197287 */ /* 0x000fe40008000000 */
[----:B------:R-:W-:Y:S01]  /*1dc0*/  ULOP3.LUT UR8, UR8, UR16, URZ, 0x3c, !UPT ;  /* 0x0000001008087292 */ /* 0x000fe2000f8e3cff */
[----:B------:R-:W-:Y:S11]  /*1dd0*/  BRA.U UP4, `(.L_x_40) ;  /* 0x0000000104047547 */ /* 0x000ff6000b800000 */
[----:B------:R-:W-:Y:S05]  /*1de0*/  BPT.TRAP 0x1 ;  /* 0x000000040000795c */ /* 0x000fea0000300000 */
.L_x_40:
[----:B-1----:R-:W-:Y:S01]  /*1df0*/  IMAD.U32 R3, RZ, RZ, UR9 ;  /* 0x00000009ff037e24 */ /* 0x002fe2000f8e00ff */
[----:B------:R-:W-:-:S04]  /*1e00*/  MOV R0, RZ ;  /* 0x000000ff00007202 */ /* 0x000fc80000000f00 */
[----:B------:R-:W-:-:S04]  /*1e10*/  SHF.L.U32 R3, R3, 0x1f, RZ ;  /* 0x0000001f03037819 */ /* 0x000fc800000006ff */
[----:B------:R-:W1:Y:S02]  /*1e20*/  SYNCS.PHASECHK.TRANS64.TRYWAIT P0, [UR22+0x5858], R3 ;  /* 0x00585803ff0075a7 */ /* 0x000e640008001116 */
[----:B-1----:R-:W-:Y:S05]  /*1e30*/  @!P0 BRA `(.L_x_41) ;  /* 0x000000cc00bc8947 */ /* 0x002fea0003800000 */
.L_x_358:
[----:B------:R-:W-:Y:S01]  /*1e40*/  R2UR UR16, R0 ;  /* 0x00000000001072ca */ /* 0x000fe200000e0000 */
[----:B------:R-:W-:Y:S01]  /*1e50*/  ULEA UR18, UR14, UR7, 0x7 ;  /* 0x000000070e127291 */ /* 0x000fe2000f8e38ff */
[----:B------:R-:W-:Y:S01]  /*1e60*/  UMOV UR20, 0x0 ;  /* 0x0000000000147882 */ /* 0x000fe20000000000 */
[----:B------:R-:W-:Y:S01]  /*1e70*/  UMOV UR21, 0x8100010 ;  /* 0x0810001000157882 */ /* 0x000fe20000000000 */
[----:B------:R-:W-:-:S09]  /*1e80*/  UMOV UR19, 0xc0004010 ;  /* 0xc000401000137882 */ /* 0x000fd20000000000 */
[----:B------:R2:W-:Y:S01]  /*1e90*/  UTCHMMA gdesc[UR26], gdesc[UR18], tmem[UR16], tmem[UR20], idesc[UR21], !UPT ;  /* 0x00ff14121a0075ea */ /* 0x0005e2000f800010 */
[----:B------:R-:W-:Y:S05]  /*1ea0*/  BRA.U UP4, `(.L_x_42) ;  /* 0x0000000104047547 */ /* 0x000fea000b800000 */
[----:B--2---:R-:W-:Y:S05]  /*1eb0*/  BPT.TRAP 0x1 ;  /* 0x000000040000795c */ /* 0x004fea0000300000 */
.L_x_42:
[----:B------:R-:W-:Y:S01]  /*1ec0*/  UIADD3 UR14, UPT, UPT, UR22, 0x5850, URZ ;  /* 0x00005850160e7890 */ /* 0x000fe2000fffe0ff */
[----:B------:R-:W-:Y:S01]  /*1ed0*/  BSSY.RECONVERGENT B0, `(.L_x_43) ;  /* 0x0000005000007945 */ /* 0x000fe20003800200 */
[----:B--2---:R-:W-:-:S07]  /*1ee0*/  ULOP3.LUT UR21, UR9, 0x1, URZ, 0x3c, !UPT ;  /* 0x0000000109157892 */ /* 0x004fce000f8e3cff */
[----:B------:R2:W-:Y:S01]  /*1ef0*/  UTCBAR [UR14], URZ ;  /* 0x000000ff0e0073e9 */ /* 0x0005e200080000ff */
[----:B------:R-:W-:Y:S05]  /*1f00*/  @!P4 BRA `(.L_x_44) ;  /* 0x000000000004c947 */ /* 0x000fea0003800000 */
[----:B--2---:R-:W-:Y:S05]  /*1f10*/  BPT.TRAP 0x1 ;  /* 0x000000040000795c */ /* 0x004fea0000300000 */
.L_x_44:
[----:B--2---:R-:W-:Y:S05]  /*1f20*/  BSYNC.RECONVERGENT B0 ;  /* 0x0000000000007941 */ /* 0x004fea0003800200 */
.L_x_43:
[----:B------:R-:W2:Y:S01]  /*1f30*/  SYNCS.PHASECHK.TRANS64.TRYWAIT P0, [UR22+0x5808], R4 ;  /* 0x00580804ff0075a7 */ /* 0x000ea20008001116 */
[----:B------:R-:W-:Y:S01]  /*1f40*/  UISETP.NE.AND UP3, UPT, UR5, URZ, UPT ;  /* 0x000000ff0500728c */ /* 0x000fe2000bf65270 */
[----:B--2---:R-:W-:Y:S10]  /*1f50*/  @!P0 BRA `(.L_x_45) ;  /* 0x000000cc008c8947 */ /* 0x004ff40003800000 */
.L_x_360:
[----:B------:R-:W-:Y:S05]  /*1f60*/  BRA.U UP3, `(.L_x_46) ;  /* 0x0000000103047547 */ /* 0x000fea000b800000 */
[----:B------:R-:W-:Y:S05]  /*1f70*/  BPT.TRAP 0x1 ;  /* 0x000000040000795c */ /* 0x000fea0000300000 */
.L_x_46:
[----:B-1----:R-:W-:Y:S02]  /*1f80*/  IMAD.U32 R3, RZ, RZ, UR10 ;  /* 0x0000000aff037e24 */ /* 0x002fe4000f8e00ff */
[----:B------:R-:W-:-:S03]  /*1f90*/  HFMA2 R0, -RZ, RZ, 0, 7.62939453125e-06 ;  /* 0x00000080ff007431 */ /* 0x000fc600000001ff */
[----:B------:R-:W-:-:S04]  /*1fa0*/  SHF.L.U32 R3, R3, 0x1f, RZ ;  /* 0x0000001f03037819 */ /* 0x000fc800000006ff */
[----:B------:R-:W1:Y:S02]  /*1fb0*/  SYNCS.PHASECHK.TRANS64.TRYWAIT P0, [UR22+0x5868], R3 ;  /* 0x00586803ff0075a7 */ /* 0x000e640008001116 */
[----:B-1----:R-:W-:Y:S05]  /*1fc0*/  @!P0 BRA `(.L_x_47) ;  /* 0x000000cc00888947 */ /* 0x002fea0003800000 */
.L_x_362:
[----:B------:R-:W-:Y:S01]  /*1fd0*/  R2UR UR14, R0 ;  /* 0x00000000000e72ca */ /* 0x000fe200000e0000 */
[----:B------:R-:W-:Y:S01]  /*1fe0*/  UIADD3 UR28, UPT, UPT, UR26, 0x100, URZ ;  /* 0x000001001a1c7890 */ /* 0x000fe2000fffe0ff */
[----:B------:R-:W-:Y:S01]  /*1ff0*/  UMOV UR19, 0xc0004010 ;  /* 0xc000401000137882 */ /* 0x000fe20000000000 */
[----:B------:R-:W-:Y:S01]  /*2000*/  UMOV UR16, 0x0 ;  /* 0x0000000000107882 */ /* 0x000fe20000000000 */
[----:B------:R-:W-:Y:S01]  /*2010*/  UMOV UR17, 0x8100010 ;  /* 0x0810001000117882 */ /* 0x000fe20000000000 */
[----:B------:R-:W-:-:S08]  /*2020*/  UMOV UR29, 0xc0004010 ;  /* 0xc0004010001d7882 */ /* 0x000fd00000000000 */
[----:B------:R2:W-:Y:S01]  /*2030*/  UTCHMMA gdesc[UR28], gdesc[UR18], tmem[UR14], tmem[UR16], idesc[UR17], !UPT ;  /* 0x00ff10121c0075ea */ /* 0x0005e2000f80000e */
[----:B------:R-:W-:Y:S05]  /*2040*/  BRA.U UP3, `(.L_x_48) ;  /* 0x0000000103047547 */ /* 0x000fea000b800000 */
[----:B--2---:R-:W-:Y:S05]  /*2050*/  BPT.TRAP 0x1 ;  /* 0x000000040000795c */ /* 0x004fea0000300000 */
.L_x_48:
[----:B--2---:R-:W-:-:S09]  /*2060*/  UIADD3 UR14, UPT, UPT, UR22, 0x5860, URZ ;  /* 0x00005860160e7890 */ /* 0x004fd2000fffe0ff */
[----:B------:R2:W-:Y:S01]  /*2070*/  UTCBAR [UR14], URZ ;  /* 0x000000ff0e0073e9 */ /* 0x0005e200080000ff */
[----:B------:R-:W-:Y:S05]  /*2080*/  BRA.U !UP1, `(.L_x_49) ;  /* 0x0000000109047547 */ /* 0x000fea000b800000 */
[----:B--2---:R-:W-:Y:S05]  /*2090*/  BPT.TRAP 0x1 ;  /* 0x000000040000795c */ /* 0x004fea0000300000 */
.L_x_49:
[----:B------:R-:W-:-:S09]  /*20a0*/  UIADD3 UR15, UPT, UPT, UR15, 0x5838, URZ ;  /* 0x000058380f0f7890 */ /* 0x000fd2000fffe0ff */
[----:B------:R3:W-:Y:S01]  /*20b0*/  UTCBAR [UR15], URZ ;  /* 0x000000ff0f0073e9 */ /* 0x0007e200080000ff */
[----:B------:R-:W-:Y:S05]  /*20c0*/  BRA.U !UP1, `(.L_x_50) ;  /* 0x0000000109047547 */ /* 0x000fea000b800000 */
[----:B--23--:R-:W-:Y:S05]  /*20d0*/  BPT.TRAP 0x1 ;  /* 0x000000040000795c */ /* 0x00cfea0000300000 */
.L_x_50:
[----:B--2---:R-:W-:Y:S01]  /*20e0*/  ULEA UR14, UR25, UR22, 0x3 ;  /* 0x00000016190e7291 */ /* 0x004fe2000f8e18ff */
[----:B-1----:R-:W-:-:S04]  /*20f0*/  MOV R3, UR8 ;  /* 0x0000000800037c02 */ /* 0x002fc80008000f00 */
[----:B------:R-:W-:-:S04]  /*2100*/  SHF.L.U32 R3, R3, 0x1f, RZ ;  /* 0x0000001f03037819 */ /* 0x000fc800000006ff */
[----:B------:R-:W1:Y:S02]  /*2110*/  SYNCS.PHASECHK.TRANS64.TRYWAIT P0, [UR14+0x5820], R3 ;  /* 0x00582003ff0075a7 */ /* 0x000e64000800110e */
[----:B-1----:R-:W-:Y:S05]  /*2120*/  @!P0 BRA `(.L_x_51) ;  /* 0x000000cc00488947 */ /* 0x002fea0003800000 */
.L_x_364:
[----:B------:R-:W-:-:S04]  /*2130*/  UIADD3 UR14, UPT, UPT, UR25, 0x1, URZ ;  /* 0x00000001190e7890 */ /* 0x000fc8000fffe0ff */
[----:B------:R-:W-:-:S04]  /*2140*/  UISETP.NE.AND UP0, UPT, UR14, 0x3, UPT ;  /* 0x000000030e00788c */ /* 0x000fc8000bf05270 */
[----:B---3--:R-:W-:Y:S02]  /*2150*/  USEL UR15, URZ, 0x1, UP0 ;  /* 0x00000001ff0f7887 */ /* 0x008fe40008000000 */
[----:B------:R-:W-:Y:S02]  /*2160*/  USEL UR14, UR14, URZ, UP0 ;  /* 0x000000ff0e0e7287 */ /* 0x000fe40008000000 */
[----:B------:R-:W-:Y:S01]  /*2170*/  ULOP3.LUT UR8, UR8, UR15, URZ, 0x3c, !UPT ;  /* 0x0000000f08087292 */ /* 0x000fe2000f8e3cff */
[----:B------:R-:W-:Y:S11]  /*2180*/  BRA.U UP5, `(.L_x_52) ;  /* 0x0000000105047547 */ /* 0x000ff6000b800000 */
[----:B------:R-:W-:Y:S05]  /*2190*/  BPT.TRAP 0x1 ;  /* 0x000000040000795c */ /* 0x000fea0000300000 */
.L_x_52:
[----:B-1----:R-:W-:-:S04]  /*21a0*/  MOV R3, UR11 ;  /* 0x0000000b00037c02 */ /* 0x002fc80008000f00 */
[----:B------:R-:W-:-:S04]  /*21b0*/  SHF.L.U32 R3, R3, 0x1f, RZ ;  /* 0x0000001f03037819 */ /* 0x000fc800000006ff */
[----:B------:R-:W1:Y:S02]  /*21c0*/  SYNCS.PHASECHK.TRANS64.TRYWAIT P0, [UR22+0x58a0], R3 ;  /* 0x0058a003ff0075a7 */ /* 0x000e640008001116 */
[----:B-1----:R-:W-:Y:S05]  /*21d0*/  @!P0 BRA `(.L_x_53) ;  /* 0x000000cc00348947 */ /* 0x002fea0003800000 */
.L_x_366:
[----:B------:R-:W-:Y:S05]  /*21e0*/  BRA.U UP4, `(.L_x_54) ;  /* 0x0000000104047547 */ /* 0x000fea000b800000 */
[----:B------:R-:W-:Y:S05]  /*21f0*/  BPT.TRAP 0x1 ;  /* 0x000000040000795c */ /* 0x000fea0000300000 */
.L_x_54:
[----:B------:R-:W-:Y:S02]  /*2200*/  IMAD.U32 R5, RZ, RZ, UR21 ;  /* 0x00000015ff057e24 */ /* 0x000fe4000f8e00ff */
[----:B-1----:R-:W-:Y:S02]  /*2210*/  HFMA2 R0, -RZ, RZ, 0, 2.384185791015625e-06 ;  /* 0x00000028ff007431 */ /* 0x002fe400000001ff */
[----:B------:R-:W-:Y:S01]  /*2220*/  IMAD.MOV.U32 R3, RZ, RZ, 0x20 ;  /* 0x00000020ff037424 */ /* 0x000fe200078e00ff */
[----:B------:R-:W-:Y:S02]  /*2230*/  MOV R2, 0x100 ;  /* 0x0000010000027802 */ /* 0x000fe40000000f00 */
[----:B------:R-:W-:-:S04]  /*2240*/  SHF.L.U32 R5, R5, 0x1f, RZ ;  /* 0x0000001f05057819 */ /* 0x000fc800000006ff */
[----:B------:R-:W1:Y:S02]  /*2250*/  SYNCS.PHASECHK.TRANS64.TRYWAIT P0, [UR22+0x5858], R5 ;  /* 0x00585805ff0075a7 */ /* 0x000e640008001116 */
[----:B-1----:R-:W-:Y:S05]  /*2260*/  @!P0 BRA `(.L_x_55) ;  /* 0x000000cc00288947 */ /* 0x002fea0003800000 */
.L_x_368:
[----:B------:R-:W-:Y:S01]  /*2270*/  R2UR UR19, R0 ;  /* 0x00000000001372ca */ /* 0x000fe200000e0000 */
[----:B------:R-:W-:Y:S01]  /*2280*/  IMAD.MOV.U32 R0, RZ, RZ, 0x38 ;  /* 0x00000038ff007424 */ /* 0x000fe200078e00ff */
[----:B------:R-:W-:Y:S01]  /*2290*/  R2UR UR23, R3 ;  /* 0x00000000031772ca */ /* 0x000fe200000e0000 */
[----:B-1----:R-:W-:Y:S01]  /*22a0*/  IMAD.MOV.U32 R4, RZ, RZ, 0x100 ;  /* 0x00000100ff047424 */ /* 0x002fe200078e00ff */
[----:B------:R-:W-:Y:S01]  /*22b0*/  R2UR UR24, R2 ;  /* 0x00000000021872ca */ /* 0x000fe200000e0000 */
[----:B------:R-:W-:Y:S01]  /*22c0*/  IMAD.MOV.U32 R3, RZ, RZ, 0x30 ;  /* 0x00000030ff037424 */ /* 0x000fe200078e00ff */
[----:B------:R-:W-:Y:S01]  /*22d0*/  R2UR UR15, R0 ;  /* 0x00000000000f72ca */ /* 0x000fe200000e0000 */
[----:B------:R-:W-:Y:S01]  /*22e0*/  IMAD.MOV.U32 R2, RZ, RZ, 0x100 ;  /* 0x00000100ff027424 */ /* 0x000fe200078e00ff */
[----:B------:R-:W-:Y:S01]  /*22f0*/  R2UR UR20, R4 ;  /* 0x00000000041472ca */ /* 0x000fe200000e0000 */
[----:B------:R-:W-:Y:S01]  /*2300*/  IMAD.MOV.U32 R0, RZ, RZ, 0x100 ;  /* 0x00000100ff007424 */ /* 0x000fe200078e00ff */
[----:B------:R-:W-:Y:S01]  /*2310*/  ULEA UR44, UR25, UR13, 0x7 ;  /* 0x0000000d192c7291 */ /* 0x000fe2000f8e38ff */
[----:B------:R-:W-:Y:S01]  /*2320*/  R2UR UR17, R3 ;  /* 0x00000000031172ca */ /* 0x000fe200000e0000 */
[----:B------:R-:W-:Y:S01]  /*2330*/  UMOV UR34, 0x0 ;  /* 0x0000000000227882 */ /* 0x000fe20000000000 */
[----:B------:R-:W-:Y:S01]  /*2340*/  R2UR UR18, R2 ;  /* 0x00000000021272ca */ /* 0x000fe200000e0000 */
[----:B------:R-:W-:Y:S01]  /*2350*/  UIADD3 UR42, UPT, UPT, UR44, 0x20, URZ ;  /* 0x000000202c2a7890 */ /* 0x000fe2000fffe0ff */
[----:B------:R-:W-:Y:S01]  /*2360*/  R2UR UR16, R0 ;  /* 0x00000000001072ca */ /* 0x000fe200000e0000 */
[----:B------:R-:W-:-:S02]  /*2370*/  UIADD3 UR40, UPT, UPT, UR44, 0x40, URZ ;  /* 0x000000402c287890 */ /* 0x000fc4000fffe0ff */
[----:B------:R-:W-:Y:S01]  /*2380*/  UIADD3 UR38, UPT, UPT, UR44, 0x60, URZ ;  /* 0x000000602c267890 */ /* 0x000fe2000fffe0ff */
[----:B------:R-:W-:Y:S01]  /*2390*/  UMOV UR35, 0x8050010 ;  /* 0x0805001000237882 */ /* 0x000fe20000000000 */
[----:B------:R-:W-:Y:S01]  /*23a0*/  UMOV UR45, 0xc0004010 ;  /* 0xc0004010002d7882 */ /* 0x000fe20000000000 */
[----:B------:R-:W-:Y:S01]  /*23b0*/  UMOV UR32, 0x0 ;  /* 0x0000000000207882 */ /* 0x000fe20000000000 */
[----:B------:R-:W-:Y:S01]  /*23c0*/  UMOV UR33, 0x8050010 ;  /* 0x0805001000217882 */ /* 0x000fe20000000000 */
[----:B------:R-:W-:Y:S01]  /*23d0*/  UMOV UR43, 0xc0004010 ;  /* 0xc0004010002b7882 */ /* 0x000fe20000000000 */
[----:B------:R-:W-:Y:S01]  /*23e0*/  UMOV UR30, 0x0 ;  /* 0x00000000001e7882 */ /* 0x000fe20000000000 */
[----:B------:R-:W-:Y:S01]  /*23f0*/  UMOV UR31, 0x8050010 ;  /* 0x08050010001f7882 */ /* 0x000fe20000000000 */
[----:B------:R-:W-:Y:S01]  /*2400*/  UMOV UR41, 0xc0004010 ;  /* 0xc000401000297882 */ /* 0x000fe20000000000 */
[----:B------:R1:W-:Y:S01]  /*2410*/  UTCHMMA tmem[UR23], gdesc[UR44], tmem[UR24], tmem[UR34], idesc[UR35], !UPT ;  /* 0x00ff222c170079ea */ /* 0x0003e2000f800018 */
[----:B------:R-:W-:Y:S01]  /*2420*/  UMOV UR28, 0x0 ;  /* 0x00000000001c7882 */ /* 0x000fe20000000000 */
[----:B------:R-:W-:Y:S01]  /*2430*/  UMOV UR29, 0x8050010 ;  /* 0x08050010001d7882 */ /* 0x000fe20000000000 */
[----:B------:R-:W-:Y:S01]  /*2440*/  UMOV UR39, 0xc0004010 ;  /* 0xc000401000277882 */ /* 0x000fe20000000000 */
[----:B------:R1:W-:Y:S01]  /*2450*/  UTCHMMA tmem[UR19], gdesc[UR42], tmem[UR20], tmem[UR32], idesc[UR33], UPT ;  /* 0x00ff202a130079ea */ /* 0x0003e2000b800014 */
[----:B------:R1:W-:Y:S01]  /*2460*/  UTCHMMA tmem[UR17], gdesc[UR40], tmem[UR18], tmem[UR30], idesc[UR31], UPT ;  /* 0x00ff1e28110079ea */ /* 0x0003e2000b800012 */
[----:B------:R1:W-:Y:S01]  /*2470*/  UTCHMMA tmem[UR15], gdesc[UR38], tmem[UR16], tmem[UR28], idesc[UR29], UPT ;  /* 0x00ff1c260f0079ea */ /* 0x0003e2000b800010 */
[----:B------:R-:W-:Y:S05]  /*2480*/  BRA.U UP5, `(.L_x_56) ;  /* 0x0000000105047547 */ /* 0x000fea000b800000 */
[----:B-1----:R-:W-:Y:S05]  /*2490*/  BPT.TRAP 0x1 ;  /* 0x000000040000795c */ /* 0x002fea0000300000 */
.L_x_56:
[----:B-1----:R-:W-:Y:S02]  /*24a0*/  UIADD3 UR16, UPT, UPT, UR22, 0x5890, URZ ;  /* 0x0000589016107890 */ /* 0x002fe4000fffe0ff */
[----:B------:R-:W-:Y:S02]  /*24b0*/  UISETP.GE.AND UP0, UPT, UR4, 0x41, UPT ;  /* 0x000000410400788c */ /* 0x000fe4000bf06270 */
[----:B------:R-:W-:Y:S01]  /*24c0*/  ULOP3.LUT UR15, UR10, 0x1, URZ, 0x3c, !UPT ;  /* 0x000000010a0f7892 */ /* 0x000fe2000f8e3cff */
[----:B------:R-:W-:Y:S01]  /*24d0*/  UMOV UR30, URZ ;  /* 0x000000ff001e7c82 */ /* 0x000fe20008000000 */
[----:B------:R-:W-:Y:S01]  /*24e0*/  UMOV UR24, UR12 ;  /* 0x0000000c00187c82 */ /* 0x000fe20008000000 */
[----:B------:R-:W-:Y:S02]  /*24f0*/  UMOV UR23, UR25 ;  /* 0x0000001900177c82 */ /* 0x000fe40008000000 */
[----:B------:R1:W-:Y:S02]  /*2500*/  UTCBAR [UR16], URZ ;  /* 0x000000ff100073e9 */ /* 0x0003e400080000ff */
[----:B------:R-:W-:Y:S05]  /*2510*/  BRA.U !UP0, `(.L_x_57) ;  /* 0x0000000d080c7547 */ /* 0x000fea000b800000 */
[----:B------:R-:W-:Y:S01]  /*2520*/  UIADD3 UR9, UPT, UPT, UR4, 0x3f, URZ ;  /* 0x0000003f04097890 */ /* 0x000fe2000fffe0ff */
[----:B------:R-:W-:Y:S01]  /*2530*/  UMOV UR30, URZ ;  /* 0x000000ff001e7c82 */ /* 0x000fe20008000000 */
[----:B------:R-:W-:Y:S02]  /*2540*/  UMOV UR23, UR25 ;  /* 0x0000001900177c82 */ /* 0x000fe40008000000 */
[----:B------:R-:W-:Y:S01]  /*2550*/  USHF.R.S32.HI UR4, URZ, 0x1f, UR9 ;  /* 0x0000001fff047899 */ /* 0x000fe20008011409 */
[----:B------:R-:W-:-:S03]  /*2560*/  UMOV UR31, UR25 ;  /* 0x00000019001f7c82 */ /* 0x000fc60008000000 */
[----:B------:R-:W-:-:S04]  /*2570*/  ULEA.HI UR9, UR4, UR9, URZ, 0x6 ;  /* 0x0000000904097291 */ /* 0x000fc8000f8f30ff */
[----:B------:R-:W-:-:S04]  /*2580*/  USHF.R.S32.HI UR9, URZ, 0x6, UR9 ;  /* 0x00000006ff097899 */ /* 0x000fc80008011409 */
[----:B------:R-:W-:-:S04]  /*2590*/  UISETP.LT.AND UP0, UPT, UR9, 0x2, UPT ;  /* 0x000000020900788c */ /* 0x000fc8000bf01270 */
[----:B------:R-:W-:-:S04]  /*25a0*/  USEL UR4, UR9, 0x2, UP0 ;  /* 0x0000000209047887 */ /* 0x000fc80008000000 */
[----:B------:R-:W-:-:S04]  /*25b0*/  UIADD3 UR4, UPT, UPT, -UR4, UR12, UR9 ;  /* 0x0000000c04047290 */ /* 0x000fc8000fffe109 */
[----:B------:R-:W-:-:S12]  /*25c0*/  UIADD3 UR24, UPT, UPT, UR4, 0x1, URZ ;  /* 0x0000000104187890 */ /* 0x000fd8000fffe0ff */
.L_x_76:
[----:B------:R-:W-:Y:S01]  /*25d0*/  UIADD3 UR12, UPT, UPT, UR12, 0x1, URZ ;  /* 0x000000010c0c7890 */ /* 0x000fe2000fffe0ff */
[----:B------:R-:W-:Y:S01]  /*25e0*/  UMOV UR9, UR21 ;  /* 0x0000001500097c82 */ /* 0x000fe20008000000 */
[----:B------:R-:W-:Y:S02]  /*25f0*/  UMOV UR10, UR15 ;  /* 0x0000000f000a7c82 */ /* 0x000fe40008000000 */
[----:B------:R-:W-:Y:S01]  /*2600*/  UISETP.NE.AND UP2, UPT, UR12, UR24, UPT ;  /* 0x000000180c00728c */ /* 0x000fe2000bf45270 */
[----:B--2---:R-:W-:Y:S05]  /*2610*/  BRA.U !UP1, `(.L_x_58) ;  /* 0x0000000109047547 */ /* 0x004fea000b800000 */
[----:B-1----:R-:W-:Y:S05]  /*2620*/  BPT.TRAP 0x1 ;  /* 0x000000040000795c */ /* 0x002fea0000300000 */
.L_x_58:
[----:B------:R-:W2:Y:S01]  /*2630*/  S2UR UR22, SR_CgaCtaId ;  /* 0x00000000001679c3 */ /* 0x000ea20000008800 */
[----:B------:R-:W-:Y:S01]  /*2640*/  UMOV UR4, 0x400 ;  /* 0x0000040000047882 */ /* 0x000fe20000000000 */
[----:B------:R-:W-:Y:S05]  /*2650*/  IMAD.U32 R0, RZ, RZ, UR8 ;  /* 0x00000008ff007e24 */ /* 0x000fea000f8e00ff */
[----:B------:R-:W-:Y:S01]  /*2660*/  SHF.L.U32 R3, R0, 0x1f, RZ ;  /* 0x0000001f00037819 */ /* 0x000fe200000006ff */
[----:B------:R-:W-:Y:S01]  /*2670*/  HFMA2 R0, -RZ, RZ, 0, 0 ;  /* 0x00000000ff007431 */ /* 0x000fe200000001ff */
[----:B--2---:R-:W-:Y:S04]  /*2680*/  ULEA UR22, UR22, UR4, 0x18 ;  /* 0x0000000416167291 */ /* 0x004fe8000f8ec0ff */
[----:B------:R-:W-:Y:S09]  /*2690*/  ULEA UR4, UR14, UR22, 0x3 ;  /* 0x000000160e047291 */ /* 0x000ff2000f8e18ff */
[----:B------:R-:W2:Y:S02]  /*26a0*/  SYNCS.PHASECHK.TRANS64.TRYWAIT P0, [UR4+0x5820], R3 ;  /* 0x00582003ff0075a7 */ /* 0x000ea40008001104 */
[----:B--2---:R-:W-:Y:S05]  /*26b0*/  @!P0 BRA `(.L_x_59) ;  /* 0x000000c8002c8947 */ /* 0x004fea0003800000 */
.L_x_370:
[----:B------:R-:W-:Y:S01]  /*26c0*/  ULEA UR28, UR14, UR7, 0x7 ;  /* 0x000000070e1c7291 */ /* 0x000fe2000f8e38ff */
[----:B------:R-:W-:Y:S01]  /*26d0*/  R2UR UR4, R0 ;  /* 0x00000000000472ca */ /* 0x000fe200000e0000 */
[----:B------:R-:W-:Y:S02]  /*26e0*/  UISETP.NE.AND UP4, UPT, UR6, URZ, UPT ;  /* 0x000000ff0600728c */ /* 0x000fe4000bf85270 */
[----:B------:R-:W-:Y:S01]  /*26f0*/  UIADD3 UR14, UPT, UPT, UR14, 0x1, URZ ;  /* 0x000000010e0e7890 */ /* 0x000fe2000fffe0ff */
[----:B-1----:R-:W-:Y:S01]  /*2700*/  UMOV UR16, 0x0 ;  /* 0x0000000000107882 */ /* 0x002fe20000000000 */
[----:B------:R-:W-:Y:S02]  /*2710*/  UMOV UR17, 0x8100010 ;  /* 0x0810001000117882 */ /* 0x000fe40000000000 */
[----:B------:R-:W-:Y:S01]  /*2720*/  UISETP.NE.AND UP0, UPT, UR14, 0x3, UPT ;  /* 0x000000030e00788c */ /* 0x000fe2000bf05270 */
[----:B------:R-:W-:Y:S03]  /*2730*/  UMOV UR29, 0xc0004010 ;  /* 0xc0004010001d7882 */ /* 0x000fe60000000000 */
[----:B------:R-:W-:Y:S02]  /*2740*/  USEL UR20, URZ, 0x1, UP0 ;  /* 0x00000001ff147887 */ /* 0x000fe40008000000 */
[----:B------:R-:W-:Y:S01]  /*2750*/  USEL UR25, UR14, URZ, UP0 ;  /* 0x000000ff0e197287 */ /* 0x000fe20008000000 */
[----:B------:R1:W-:Y:S01]  /*2760*/  UTCHMMA gdesc[UR26], gdesc[UR28], tmem[UR4], tmem[UR16], idesc[UR17], !UPT ;  /* 0x00ff101c1a0075ea */ /* 0x0003e2000f800004 */
[----:B------:R-:W-:Y:S01]  /*2770*/  ULOP3.LUT UR20, UR8, UR20, URZ, 0x3c, !UPT ;  /* 0x0000001408147292 */ /* 0x000fe2000f8e3cff */
[----:B------:R-:W-:Y:S11]  /*2780*/  BRA.U UP4, `(.L_x_60) ;  /* 0x0000000104047547 */ /* 0x000ff6000b800000 */
[----:B-1----:R-:W-:Y:S05]  /*2790*/  BPT.TRAP 0x1 ;  /* 0x000000040000795c */ /* 0x002fea0000300000 */
.L_x_60:
[----:B-1----:R-:W-:Y:S09]  /*27a0*/  UIADD3 UR4, UPT, UPT, UR22, 0x5850, URZ ;  /* 0x0000585016047890 */ /* 0x002ff2000fffe0ff */
[----:B------:R1:W-:Y:S01]  /*27b0*/  UTCBAR [UR4], URZ ;  /* 0x000000ff040073e9 */ /* 0x0003e200080000ff */
[----:B------:R-:W-:Y:S05]  /*27c0*/  BRA.U UP5, `(.L_x_61) ;  /* 0x0000000105047547 */ /* 0x000fea000b800000 */
[----:B-1----:R-:W-:Y:S05]  /*27d0*/  BPT.TRAP 0x1 ;  /* 0x000000040000795c */ /* 0x002fea0000300000 */
.L_x_61:
[----:B------:R-:W-:Y:S01]  /*27e0*/  MOV R0, UR11 ;  /* 0x0000000b00007c02 */ /* 0x000fe20008000f00 */
[----:B------:R-:W-:Y:S03]  /*27f0*/  UISETP.NE.AND UP3, UPT, UR5, URZ, UPT ;  /* 0x000000ff0500728c */ /* 0x000fe6000bf65270 */
[----:B--2---:R-:W-:Y:S04]  /*2800*/  SHF.L.U32 R3, R0, 0x1f, RZ ;  /* 0x0000001f00037819 */ /* 0x004fe800000006ff */
[----:B------:R-:W2:Y:S02]  /*2810*/  SYNCS.PHASECHK.TRANS64.TRYWAIT P0, [UR22+0x58a8], R3 ;  /* 0x0058a803ff0075a7 */ /* 0x000ea40008001116 */
[----:B--2---:R-:W-:Y:S05]  /*2820*/  @!P0 BRA `(.L_x_62) ;  /* 0x000000c400e88947 */ /* 0x004fea0003800000 */
.L_x_372:
[----:B------:R-:W-:Y:S05]  /*2830*/  BRA.U UP3, `(.L_x_63) ;  /* 0x0000000103047547 */ /* 0x000fea000b800000 */
[----:B-1----:R-:W-:Y:S05]  /*2840*/  BPT.TRAP 0x1 ;  /* 0x000000040000795c */ /* 0x002fea0000300000 */
.L_x_63:
[----:B--2---:R-:W-:Y:S01]  /*2850*/  IMAD.U32 R0, RZ, RZ, UR10 ;  /* 0x0000000aff007e24 */ /* 0x004fe2000f8e00ff */
[----:B------:R-:W-:Y:S01]  /*2860*/  MOV R2, 0x180 ;  /* 0x0000018000027802 */ /* 0x000fe20000000f00 */
[----:B------:R-:W-:Y:S03]  /*2870*/  IMAD.MOV.U32 R3, RZ, RZ, 0xa0 ;  /* 0x000000a0ff037424 */ /* 0x000fe600078e00ff */
[----:B------:R-:W-:Y:S01]  /*2880*/  SHF.L.U32 R5, R0, 0x1f, RZ ;  /* 0x0000001f00057819 */ /* 0x000fe200000006ff */
[----:B------:R-:W-:Y:S03]  /*2890*/  HFMA2 R0, -RZ, RZ, 0, 1.0013580322265625e-05 ;  /* 0x000000a8ff007431 */ /* 0x000fe600000001ff */
[----:B------:R-:W2:Y:S02]  /*28a0*/  SYNCS.PHASECHK.TRANS64.TRYWAIT P0, [UR22+0x5868], R5 ;  /* 0x00586805ff0075a7 */ /* 0x000ea40008001116 */
[----:B--2---:R-:W-:Y:S05]  /*28b0*/  @!P0 BRA `(.L_x_64) ;  /* 0x000000c400dc8947 */ /* 0x004fea0003800000 */
.L_x_374:
[----:B------:R-:W-:Y:S01]  /*28c0*/  ULEA UR46, UR31, UR13, 0x7 ;  /* 0x0000000d1f2e7291 */ /* 0x000fe2000f8e38ff */
[----:B------:R-:W-:Y:S01]  /*28d0*/  R2UR UR16, R0 ;  /* 0x00000000001072ca */ /* 0x000fe200000e0000 */
[----:B------:R-:W-:Y:S01]  /*28e0*/  UISETP.NE.U32.AND UP0, UPT, UR30, URZ, UPT ;  /* 0x000000ff1e00728c */ /* 0x000fe2000bf05070 */
[----:B------:R-:W-:Y:S01]  /*28f0*/  IMAD.MOV.U32 R0, RZ, RZ, 0xb8 ;  /* 0x000000b8ff007424 */ /* 0x000fe200078e00ff */
[----:B------:R-:W-:Y:S01]  /*2900*/  UIADD3 UR44, UPT, UPT, UR46, 0x20, URZ ;  /* 0x000000202e2c7890 */ /* 0x000fe2000fffe0ff */
[----:B------:R-:W-:Y:S01]  /*2910*/  R2UR UR18, R3 ;  /* 0x00000000031272ca */ /* 0x000fe200000e0000 */
[----:B------:R-:W-:Y:S01]  /*2920*/  UIADD3 UR42, UPT, UPT, UR46, 0x40, URZ ;  /* 0x000000402e2a7890 */ /* 0x000fe2000fffe0ff */
[----:B------:R-:W-:Y:S01]  /*2930*/  R2UR UR19, R2 ;  /* 0x00000000021372ca */ /* 0x000fe200000e0000 */
[----:B------:R-:W-:Y:S01]  /*2940*/  UIADD3 UR40, UPT, UPT, UR46, 0x60, URZ ;  /* 0x000000602e287890 */ /* 0x000fe2000fffe0ff */
[----:B--2---:R-:W-:Y:S01]  /*2950*/  IMAD.MOV.U32 R4, RZ, RZ, 0x180 ;  /* 0x00000180ff047424 */ /* 0x004fe200078e00ff */
[----:B-1----:R-:W-:Y:S01]  /*2960*/  R2UR UR4, R0 ;  /* 0x00000000000472ca */ /* 0x002fe200000e0000 */
[----:B------:R-:W-:Y:S01]  /*2970*/  IMAD.MOV.U32 R3, RZ, RZ, 0xb0 ;  /* 0x000000b0ff037424 */ /* 0x000fe200078e00ff */
[----:B------:R-:W-:Y:S01]  /*2980*/  UMOV UR38, 0x0 ;  /* 0x0000000000267882 */ /* 0x000fe20000000000 */
[----:B------:R-:W-:Y:S01]  /*2990*/  IMAD.MOV.U32 R2, RZ, RZ, 0x180 ;  /* 0x00000180ff027424 */ /* 0x000fe200078e00ff */
[----:B------:R-:W-:Y:S01]  /*29a0*/  R2UR UR17, R4 ;  /* 0x00000000041172ca */ /* 0x000fe200000e0000 */
[----:B------:R-:W-:Y:S01]  /*29b0*/  IMAD.MOV.U32 R0, RZ, RZ, 0x180 ;  /* 0x00000180ff007424 */ /* 0x000fe200078e00ff */
[----:B------:R-:W-:Y:S01]  /*29c0*/  R2UR UR14, R3 ;  /* 0x00000000030e72ca */ /* 0x000fe200000e0000 */
[----:B------:R-:W-:Y:S01]  /*29d0*/  UMOV UR39, 0x8050010 ;  /* 0x0805001000277882 */ /* 0x000fe20000000000 */
[----:B------:R-:W-:Y:S01]  /*29e0*/  R2UR UR15, R2 ;  /* 0x00000000020f72ca */ /* 0x000fe200000e0000 */
[----:B------:R-:W-:Y:S01]  /*29f0*/  UMOV UR47, 0xc0004010 ;  /* 0xc0004010002f7882 */ /* 0x000fe20000000000 */
[----:B------:R-:W-:Y:S01]  /*2a00*/  R2UR UR8, R0 ;  /* 0x00000000000872ca */ /* 0x000fe200000e0000 */
[----:B------:R1:W-:Y:S01]  /*2a10*/  UTCHMMA tmem[UR18], gdesc[UR46], tmem[UR19], tmem[UR38], idesc[UR39], UP0 ;  /* 0x00ff262e120079ea */ /* 0x0003e20008000013 */
[----:B------:R-:W-:Y:S01]  /*2a20*/  UMOV UR34, 0x0 ;  /* 0x0000000000227882 */ /* 0x000fe20000000000 */
[----:B------:R-:W-:Y:S01]  /*2a30*/  UMOV UR35, 0x8050010 ;  /* 0x0805001000237882 */ /* 0x000fe20000000000 */
[----:B------:R-:W-:Y:S01]  /*2a40*/  UMOV UR45, 0xc0004010 ;  /* 0xc0004010002d7882 */ /* 0x000fe20000000000 */
[----:B------:R-:W-:Y:S01]  /*2a50*/  UMOV UR32, 0x0 ;  /* 0x0000000000207882 */ /* 0x000fe20000000000 */
[----:B------:R-:W-:Y:S01]  /*2a60*/  UMOV UR33, 0x8050010 ;  /* 0x0805001000217882 */ /* 0x000fe20000000000 */
[----:B------:R1:W-:Y:S01]  /*2a70*/  UTCHMMA tmem[UR16], gdesc[UR44], tmem[UR17], tmem[UR34], idesc[UR35], UPT ;  /* 0x00ff222c100079ea */ /* 0x0003e2000b800011 */
[----:B------:R-:W-:Y:S01]  /*2a80*/  UMOV UR43, 0xc0004010 ;  /* 0xc0004010002b7882 */ /* 0x000fe20000000000 */
[----:B------:R-:W-:Y:S01]  /*2a90*/  UMOV UR30, 0x0 ;  /* 0x00000000001e7882 */ /* 0x000fe20000000000 */
[----:B------:R-:W-:Y:S01]  /*2aa0*/  UMOV UR31, 0x8050010 ;  /* 0x08050010001f7882 */ /* 0x000fe20000000000 */
[----:B------:R-:W-:Y:S01]  /*2ab0*/  UMOV UR41, 0xc0004010 ;  /* 0xc000401000297882 */ /* 0x000fe20000000000 */
[----:B------:R1:W-:Y:S01]  /*2ac0*/  UTCHMMA tmem[UR14], gdesc[UR42], tmem[UR15], tmem[UR32], idesc[UR33], UPT ;  /* 0x00ff202a0e0079ea */ /* 0x0003e2000b80000f */
[----:B------:R1:W-:Y:S01]  /*2ad0*/  UTCHMMA tmem[UR4], gdesc[UR40], tmem[UR8], tmem[UR30], idesc[UR31], UPT ;  /* 0x00ff1e28040079ea */ /* 0x0003e2000b800008 */
[----:B------:R-:W-:Y:S05]  /*2ae0*/  BRA.U UP5, `(.L_x_65) ;  /* 0x0000000105047547 */ /* 0x000fea000b800000 */
[----:B-1----:R-:W-:Y:S05]  /*2af0*/  BPT.TRAP 0x1 ;  /* 0x000000040000795c */ /* 0x002fea0000300000 */
.L_x_65:
[----:B-1----:R-:W-:Y:S02]  /*2b00*/  UIADD3 UR4, UPT, UPT, UR22, 0x5898, URZ ;  /* 0x0000589816047890 */ /* 0x002fe4000fffe0ff */
[----:B------:R-:W-:Y:S07]  /*2b10*/  ULOP3.LUT UR11, UR11, 0x1, URZ, 0x3c, !UPT ;  /* 0x000000010b0b7892 */ /* 0x000fee000f8e3cff */
[----:B------:R1:W-:Y:S01]  /*2b20*/  UTCBAR [UR4], URZ ;  /* 0x000000ff040073e9 */ /* 0x0003e200080000ff */
[----:B------:R-:W-:Y:S05]  /*2b30*/  BRA.U !UP1, `(.L_x_66) ;  /* 0x0000000109047547 */ /* 0x000fea000b800000 */
[----:B-1----:R-:W-:Y:S05]  /*2b40*/  BPT.TRAP 0x1 ;  /* 0x000000040000795c */ /* 0x002fea0000300000 */
.L_x_66:
[----:B------:R-:W-:Y:S01]  /*2b50*/  ULEA UR18, UR23, UR22, 0x3 ;  /* 0x0000001617127291 */ /* 0x000fe2000f8e18ff */
[----:B------:R-:W-:Y:S01]  /*2b60*/  MOV R0, 0x80 ;  /* 0x0000008000007802 */ /* 0x000fe20000000f00 */
[----:B------:R-:W-:Y:S02]  /*2b70*/  UIADD3 UR14, UPT, UPT, UR26, 0x100, URZ ;  /* 0x000001001a0e7890 */ /* 0x000fe4000fffe0ff */
[----:B------:R-:W-:Y:S01]  /*2b80*/  UIADD3 UR8, UPT, UPT, UR18, 0x5838, URZ ;  /* 0x0000583812087890 */ /* 0x000fe2000fffe0ff */
[----:B-1----:R-:W-:Y:S01]  /*2b90*/  R2UR UR4, R0 ;  /* 0x00000000000472ca */ /* 0x002fe200000e0000 */
[----:B------:R-:W-:Y:S01]  /*2ba0*/  UIADD3 UR18, UPT, UPT, UR23, 0x1, URZ ;  /* 0x0000000117127890 */ /* 0x000fe2000fffe0ff */
[----:B------:R-:W-:Y:S01]  /*2bb0*/  UMOV UR29, 0xc0004010 ;  /* 0xc0004010001d7882 */ /* 0x000fe20000000000 */
[----:B------:R-:W-:Y:S02]  /*2bc0*/  UMOV UR16, 0x0 ;  /* 0x0000000000107882 */ /* 0x000fe40000000000 */
[----:B------:R-:W-:Y:S01]  /*2bd0*/  UISETP.NE.AND UP0, UPT, UR18, 0x3, UPT ;  /* 0x000000031200788c */ /* 0x000fe2000bf05270 */
[----:B------:R-:W-:Y:S02]  /*2be0*/  UMOV UR17, 0x8100010 ;  /* 0x0810001000117882 */ /* 0x000fe40000000000 */
[----:B------:R1:W-:Y:S01]  /*2bf0*/  UTCBAR [UR8], URZ ;  /* 0x000000ff080073e9 */ /* 0x0003e200080000ff */
[----:B------:R-:W-:Y:S01]  /*2c00*/  USEL UR18, UR18, URZ, UP0 ;  /* 0x000000ff12127287 */ /* 0x000fe20008000000 */
[----:B------:R-:W-:Y:S03]  /*2c10*/  UMOV UR15, 0xc0004010 ;  /* 0xc0004010000f7882 */ /* 0x000fe60000000000 */
[----:B------:R1:W-:Y:S01]  /*2c20*/  UTCHMMA gdesc[UR14], gdesc[UR28], tmem[UR4], tmem[UR16], idesc[UR17], !UPT ;  /* 0x00ff101c0e0075ea */ /* 0x0003e2000f800004 */
[----:B------:R-:W-:Y:S07]  /*2c30*/  BRA.U UP3, `(.L_x_67) ;  /* 0x0000000103047547 */ /* 0x000fee000b800000 */
[----:B-1----:R-:W-:Y:S05]  /*2c40*/  BPT.TRAP 0x1 ;  /* 0x000000040000795c */ /* 0x002fea0000300000 */
.L_x_67:
[----:B-1----:R-:W-:Y:S09]  /*2c50*/  UIADD3 UR4, UPT, UPT, UR22, 0x5860, URZ ;  /* 0x0000586016047890 */ /* 0x002ff2000fffe0ff */
[----:B------:R1:W-:Y:S01]  /*2c60*/  UTCBAR [UR4], URZ ;  /* 0x000000ff040073e9 */ /* 0x0003e200080000ff */
[----:B------:R-:W-:Y:S05]  /*2c70*/  BRA.U !UP1, `(.L_x_68) ;  /* 0x0000000109047547 */ /* 0x000fea000b800000 */
[----:B-1----:R-:W-:Y:S05]  /*2c80*/  BPT.TRAP 0x1 ;  /* 0x000000040000795c */ /* 0x002fea0000300000 */
.L_x_68:
[----:B------:R-:W-:Y:S02]  /*2c90*/  ULEA UR8, UR18, UR22, 0x3 ;  /* 0x0000001612087291 */ /* 0x000fe4000f8e18ff */
[----:B------:R-:W-:Y:S02]  /*2ca0*/  UIADD3 UR18, UPT, UPT, UR18, 0x1, URZ ;  /* 0x0000000112127890 */ /* 0x000fe4000fffe0ff */
[----:B-1----:R-:W-:Y:S02]  /*2cb0*/  UIADD3 UR4, UPT, UPT, UR8, 0x5838, URZ ;  /* 0x0000583808047890 */ /* 0x002fe4000fffe0ff */
[----:B------:R-:W-:Y:S04]  /*2cc0*/  UISETP.NE.AND UP0, UPT, UR18, 0x3, UPT ;  /* 0x000000031200788c */ /* 0x000fe8000bf05270 */
[----:B------:R-:W-:Y:S03]  /*2cd0*/  USEL UR23, UR18, URZ, UP0 ;  /* 0x000000ff12177287 */ /* 0x000fe60008000000 */
[----:B------:R1:W-:Y:S01]  /*2ce0*/  UTCBAR [UR4], URZ ;  /* 0x000000ff040073e9 */ /* 0x0003e200080000ff */
[----:B------:R-:W-:Y:S08]  /*2cf0*/  BRA.U !UP1, `(.L_x_69) ;  /* 0x0000000109047547 */ /* 0x000ff0000b800000 */
[----:B-1----:R-:W-:Y:S05]  /*2d00*/  BPT.TRAP 0x1 ;  /* 0x000000040000795c */ /* 0x002fea0000300000 */
.L_x_69:
[----:B-1----:R-:W-:Y:S01]  /*2d10*/  ULEA UR4, UR25, UR22, 0x3 ;  /* 0x0000001619047291 */ /* 0x002fe2000f8e18ff */
[----:B------:R-:W-:Y:S04]  /*2d20*/  MOV R0, UR20 ;  /* 0x0000001400007c02 */ /* 0x000fe80008000f00 */
[----:B------:R-:W-:Y:S04]  /*2d30*/  SHF.L.U32 R3, R0, 0x1f, RZ ;  /* 0x0000001f00037819 */ /* 0x000fe800000006ff */
[----:B------:R-:W1:Y:S02]  /*2d40*/  SYNCS.PHASECHK.TRANS64.TRYWAIT P0, [UR4+0x5820], R3 ;  /* 0x00582003ff0075a7 */ /* 0x000e640008001104 */
[----:B-1----:R-:W-:Y:S05]  /*2d50*/  @!P0 BRA `(.L_x_70) ;  /* 0x000000c000cc8947 */ /* 0x002fea0003800000 */
.L_x_376:
[----:B------:R-:W-:Y:S04]  /*2d60*/  UISETP.NE.AND UP0, UPT, UR25, 0x2, UPT ;  /* 0x000000021900788c */ /* 0x000fe8000bf05270 */
[----:B------:R-:W-:Y:S04]  /*2d70*/  USEL UR8, URZ, 0x1, UP0 ;  /* 0x00000001ff087887 */ /* 0x000fe80008000000 */
[----:B------:R-:W-:Y:S01]  /*2d80*/  ULOP3.LUT UR8, UR20, UR8, URZ, 0x3c, !UPT ;  /* 0x0000000814087292 */ /* 0x000fe2000f8e3cff */
[----:B------:R-:W-:Y:S11]  /*2d90*/  BRA.U UP5, `(.L_x_71) ;  /* 0x0000000105047547 */ /* 0x000ff6000b800000 */
[----:B------:R-:W-:Y:S05]  /*2da0*/  BPT.TRAP 0x1 ;  /* 0x000000040000795c */ /* 0x000fea0000300000 */
.L_x_71:
[----:B-1----:R-:W-:Y:S04]  /*2db0*/  MOV R0, UR11 ;  /* 0x0000000b00007c02 */ /* 0x002fe80008000f00 */
[----:B------:R-:W-:Y:S04]  /*2dc0*/  SHF.L.U32 R3, R0, 0x1f, RZ ;  /* 0x0000001f00037819 */ /* 0x000fe800000006ff */
[----:B------:R-:W1:Y:S02]  /*2dd0*/  SYNCS.PHASECHK.TRANS64.TRYWAIT P0, [UR22+0x58a0], R3 ;  /* 0x0058a003ff0075a7 */ /* 0x000e640008001116 */
[----:B-1----:R-:W-:Y:S05]  /*2de0*/  @!P0 BRA `(.L_x_72) ;  /* 0x000000c000c08947 */ /* 0x002fea0003800000 */
.L_x_378:
[----:B------:R-:W-:Y:S05]  /*2df0*/  BRA.U UP4, `(.L_x_73) ;  /* 0x0000000104047547 */ /* 0x000fea000b800000 */
[----:B------:R-:W-:Y:S05]  /*2e00*/  BPT.TRAP 0x1 ;  /* 0x000000040000795c */ /* 0x000fea0000300000 */
.L_x_73:
[----:B------:R-:W-:Y:S01]  /*2e10*/  ULOP3.LUT UR21, UR9, 0x1, URZ, 0x3c, !UPT ;  /* 0x0000000109157892 */ /* 0x000fe2000f8e3cff */
[----:B------:R-:W-:Y:S02]  /*2e20*/  HFMA2 R2, -RZ, RZ, 0, 1.52587890625e-05 ;  /* 0x00000100ff027431 */ /* 0x000fe400000001ff */
[----:B-1----:R-:W-:Y:S03]  /*2e30*/  IMAD.MOV.U32 R3, RZ, RZ, 0x20 ;  /* 0x00000020ff037424 */ /* 0x002fe600078e00ff */
[----:B------:R-:W-:Y:S05]  /*2e40*/  IMAD.U32 R0, RZ, RZ, UR21 ;  /* 0x00000015ff007e24 */ /* 0x000fea000f8e00ff */
[----:B------:R-:W-:Y:S02]  /*2e50*/  SHF.L.U32 R5, R0, 0x1f, RZ ;  /* 0x0000001f00057819 */ /* 0x000fe400000006ff */
[----:B------:R-:W-:Y:S02]  /*2e60*/  MOV R0, 0x28 ;  /* 0x0000002800007802 */ /* 0x000fe40000000f00 */
[----:B------:R-:W1:Y:S02]  /*2e70*/  SYNCS.PHASECHK.TRANS64.TRYWAIT P0, [UR22+0x5858], R5 ;  /* 0x00585805ff0075a7 */ /* 0x000e640008001116 */
[----:B-1----:R-:W-:Y:S05]  /*2e80*/  @!P0 BRA `(.L_x_74) ;  /* 0x000000c000b08947 */ /* 0x002fea0003800000 */
.L_x_380:
[----:B------:R-:W-:Y:S01]  /*2e90*/  ULEA UR44, UR25, UR13, 0x7 ;  /* 0x0000000d192c7291 */ /* 0x000fe2000f8e38ff */
[----:B------:R-:W-:Y:S01]  /*2ea0*/  R2UR UR17, R0 ;  /* 0x00000000001172ca */ /* 0x000fe200000e0000 */
[----:B------:R-:W-:Y:S01]  /*2eb0*/  IMAD.MOV.U32 R0, RZ, RZ, 0x38 ;  /* 0x00000038ff007424 */ /* 0x000fe200078e00ff */
[----:B------:R-:W-:Y:S01]  /*2ec0*/  R2UR UR19, R3 ;  /* 0x00000000031372ca */ /* 0x000fe200000e0000 */
[----:B------:R-:W-:Y:S01]  /*2ed0*/  UIADD3 UR42, UPT, UPT, UR44, 0x20, URZ ;  /* 0x000000202c2a7890 */ /* 0x000fe2000fffe0ff */
[----:B------:R-:W-:Y:S01]  /*2ee0*/  R2UR UR20, R2 ;  /* 0x00000000021472ca */ /* 0x000fe200000e0000 */
[----:B------:R-:W-:Y:S01]  /*2ef0*/  UIADD3 UR40, UPT, UPT, UR44, 0x40, URZ ;  /* 0x000000402c287890 */ /* 0x000fe2000fffe0ff */
[----:B-1----:R-:W-:Y:S01]  /*2f00*/  IMAD.MOV.U32 R4, RZ, RZ, 0x100 ;  /* 0x00000100ff047424 */ /* 0x002fe200078e00ff */
[----:B------:R-:W-:Y:S01]  /*2f10*/  UIADD3 UR38, UPT, UPT, UR44, 0x60, URZ ;  /* 0x000000602c267890 */ /* 0x000fe2000fffe0ff */
[----:B------:R-:W-:Y:S01]  /*2f20*/  R2UR UR4, R0 ;  /* 0x00000000000472ca */ /* 0x000fe200000e0000 */
        /* <DEDUP_REMOVED lines=10> */
[----:B------:R1:W-:Y:S01]  /*2fd0*/  UTCHMMA tmem[UR19], gdesc[UR44], tmem[UR20], tmem[UR34], idesc[UR35], UPT ;  /* 0x00ff222c130079ea */ /* 0x0003e2000b800014 */
        /* <DEDUP_REMOVED lines=14> */
.L_x_75:
[----:B-1----:R-:W-:Y:S02]  /*30c0*/  UIADD3 UR4, UPT, UPT, UR22, 0x5890, URZ ;  /* 0x0000589016047890 */ /* 0x002fe4000fffe0ff */
[----:B------:R-:W-:Y:S02]  /*30d0*/  UIADD3 UR14, UPT, UPT, UR25, 0x1, URZ ;  /* 0x00000001190e7890 */ /* 0x000fe4000fffe0ff */
[----:B------:R-:W-:Y:S02]  /*30e0*/  ULOP3.LUT UR15, UR10, 0x1, URZ, 0x3c, !UPT ;  /* 0x000000010a0f7892 */ /* 0x000fe4000f8e3cff */
[----:B------:R-:W-:Y:S01]  /*30f0*/  UISETP.NE.AND UP0, UPT, UR14, 0x3, UPT ;  /* 0x000000030e00788c */ /* 0x000fe2000bf05270 */
[----:B------:R-:W-:Y:S02]  /*3100*/  UMOV UR30, 0x1 ;  /* 0x00000001001e7882 */ /* 0x000fe40000000000 */
[----:B------:R2:W-:Y:S01]  /*3110*/  UTCBAR [UR4], URZ ;  /* 0x000000ff040073e9 */ /* 0x0005e200080000ff */
[----:B------:R-:W-:Y:S01]  /*3120*/  USEL UR14, UR14, URZ, UP0 ;  /* 0x000000ff0e0e7287 */ /* 0x000fe20008000000 */
[----:B------:R-:W-:Y:S01]  /*3130*/  UMOV UR31, UR25 ;  /* 0x00000019001f7c82 */ /* 0x000fe20008000000 */
[----:B------:R-:W-:Y:S10]  /*3140*/  BRA.U UP2, `(.L_x_76) ;  /* 0xfffffff502207547 */ /* 0x000ff4000b83ffff */
.L_x_57:
[----:B------:R-:W-:Y:S04]  /*3150*/  BSSY.RECONVERGENT B0, `(.L_x_77) ;  /* 0x0000003000007945 */ /* 0x000fe80003800200 */
[----:B------:R-:W-:Y:S05]  /*3160*/  @!P4 BRA `(.L_x_78) ;  /* 0x000000000004c947 */ /* 0x000fea0003800000 */
[----:B-12---:R-:W-:Y:S05]  /*3170*/  BPT.TRAP 0x1 ;  /* 0x000000040000795c */ /* 0x006fea0000300000 */
.L_x_78:
[----:B-12---:R-:W-:Y:S05]  /*3180*/  BSYNC.RECONVERGENT B0 ;  /* 0x0000000000007941 */ /* 0x006fea0003800200 */
.L_x_77:
[----:B------:R-:W-:Y:S01]  /*3190*/  UIADD3 UR4, UPT, UPT, UR22, 0x5810, URZ ;  /* 0x0000581016047890 */ /* 0x000fe2000fffe0ff */
[----:B------:R-:W-:Y:S08]  /*31a0*/  BSSY.RECONVERGENT B0, `(.L_x_79) ;  /* 0x0000004000007945 */ /* 0x000ff00003800200 */
[----:B------:R1:W-:Y:S01]  /*31b0*/  UTCBAR [UR4], URZ ;  /* 0x000000ff040073e9 */ /* 0x0003e200080000ff */
[----:B------:R-:W-:Y:S05]  /*31c0*/  @!P4 BRA `(.L_x_80) ;  /* 0x000000000004c947 */ /* 0x000fea0003800000 */
[----:B-1----:R-:W-:Y:S05]  /*31d0*/  BPT.TRAP 0x1 ;  /* 0x000000040000795c */ /* 0x002fea0000300000 */
.L_x_80:
[----:B-1----:R-:W-:Y:S05]  /*31e0*/  BSYNC.RECONVERGENT B0 ;  /* 0x0000000000007941 */ /* 0x002fea0003800200 */
.L_x_79:
[----:B------:R-:W-:-:S09]  /*31f0*/  UIADD3 UR4, UPT, UPT, UR22, 0x5818, URZ ;  /* 0x0000581816047890 */ /* 0x000fd2000fffe0ff */
[----:B------:R1:W-:Y:S01]  /*3200*/  UTCBAR [UR4], URZ ;  /* 0x000000ff040073e9 */ /* 0x0003e200080000ff */
[----:B------:R-:W-:Y:S05]  /*3210*/  BRA.U UP5, `(.L_x_81) ;  /* 0x0000000105047547 */ /* 0x000fea000b800000 */
[----:B-1----:R-:W-:Y:S05]  /*3220*/  BPT.TRAP 0x1 ;  /* 0x000000040000795c */ /* 0x002fea0000300000 */
.L_x_81:
[----:B------:R-:W-:-:S04]  /*3230*/  MOV R3, UR11 ;  /* 0x0000000b00037c02 */ /* 0x000fc80008000f00 */
[----:B------:R-:W-:-:S04]  /*3240*/  SHF.L.U32 R3, R3, 0x1f, RZ ;  /* 0x0000001f03037819 */ /* 0x000fc800000006ff */
[----:B------:R-:W2:Y:S02]  /*3250*/  SYNCS.PHASECHK.TRANS64.TRYWAIT P0, [UR22+0x58a8], R3 ;  /* 0x0058a803ff0075a7 */ /* 0x000ea40008001116 */
[----:B--2---:R-:W-:Y:S05]  /*3260*/  @!P0 BRA `(.L_x_82) ;  /* 0x000000bc00d08947 */ /* 0x004fea0003800000 */
.L_x_382:
[----:B------:R-:W-:Y:S05]  /*3270*/  BRA.U UP3, `(.L_x_83) ;  /* 0x0000000103047547 */ /* 0x000fea000b800000 */
[----:B-1----:R-:W-:Y:S05]  /*3280*/  BPT.TRAP 0x1 ;  /* 0x000000040000795c */ /* 0x002fea0000300000 */
.L_x_83:
[----:B------:R-:W-:Y:S02]  /*3290*/  IMAD.U32 R5, RZ, RZ, UR15 ;  /* 0x0000000fff057e24 */ /* 0x000fe4000f8e00ff */
[----:B------:R-:W-:Y:S02]  /*32a0*/  HFMA2 R2, -RZ, RZ, 0, 2.288818359375e-05 ;  /* 0x00000180ff027431 */ /* 0x000fe400000001ff */
[----:B--2---:R-:W-:Y:S01]  /*32b0*/  IMAD.MOV.U32 R3, RZ, RZ, 0xa0 ;  /* 0x000000a0ff037424 */ /* 0x004fe200078e00ff */
[----:B------:R-:W-:Y:S02]  /*32c0*/  MOV R0, 0xa8 ;  /* 0x000000a800007802 */ /* 0x000fe40000000f00 */
[----:B------:R-:W-:-:S04]  /*32d0*/  SHF.L.U32 R5, R5, 0x1f, RZ ;  /* 0x0000001f05057819 */ /* 0x000fc800000006ff */
[----:B------:R-:W2:Y:S02]  /*32e0*/  SYNCS.PHASECHK.TRANS64.TRYWAIT P0, [UR22+0x5868], R5 ;  /* 0x00586805ff0075a7 */ /* 0x000ea40008001116 */
[----:B--2---:R-:W-:Y:S05]  /*32f0*/  @!P0 BRA `(.L_x_84) ;  /* 0x000000bc00c48947 */ /* 0x004fea0003800000 */
.L_x_384:
[----:B------:R-:W-:Y:S01]  /*3300*/  R2UR UR16, R0 ;  /* 0x00000000001072ca */ /* 0x000fe200000e0000 */
[----:B------:R-:W-:Y:S01]  /*3310*/  IMAD.MOV.U32 R0, RZ, RZ, 0xb8 ;  /* 0x000000b8ff007424 */ /* 0x000fe200078e00ff */
[----:B------:R-:W-:Y:S01]  /*3320*/  R2UR UR18, R3 ;  /* 0x00000000031272ca */ /* 0x000fe200000e0000 */
[----:B--2---:R-:W-:Y:S01]  /*3330*/  IMAD.MOV.U32 R4, RZ, RZ, 0x180 ;  /* 0x00000180ff047424 */ /* 0x004fe200078e00ff */
[----:B------:R-:W-:Y:S01]  /*3340*/  R2UR UR19, R2 ;  /* 0x00000000021372ca */ /* 0x000fe200000e0000 */
[----:B------:R-:W-:Y:S01]  /*3350*/  IMAD.MOV.U32 R3, RZ, RZ, 0xb0 ;  /* 0x000000b0ff037424 */ /* 0x000fe200078e00ff */
[----:B-1----:R-:W-:Y:S01]  /*3360*/  R2UR UR4, R0 ;  /* 0x00000000000472ca */ /* 0x002fe200000e0000 */
[----:B------:R-:W-:Y:S01]  /*3370*/  IMAD.MOV.U32 R2, RZ, RZ, 0x180 ;  /* 0x00000180ff027424 */ /* 0x000fe200078e00ff */
[----:B------:R-:W-:Y:S01]  /*3380*/  R2UR UR17, R4 ;  /* 0x00000000041172ca */ /* 0x000fe200000e0000 */
[----:B------:R-:W-:Y:S01]  /*3390*/  IMAD.MOV.U32 R0, RZ, RZ, 0x180 ;  /* 0x00000180ff007424 */ /* 0x000fe200078e00ff */
[----:B------:R-:W-:Y:S01]  /*33a0*/  ULEA UR28, UR25, UR13, 0x7 ;  /* 0x0000000d191c7291 */ /* 0x000fe2000f8e38ff */
[----:B------:R-:W-:Y:S01]  /*33b0*/  R2UR UR12, R3 ;  /* 0x00000000030c72ca */ /* 0x000fe200000e0000 */
[----:B------:R-:W-:Y:S01]  /*33c0*/  UISETP.NE.U32.AND UP0, UPT, UR30, URZ, UPT ;  /* 0x000000ff1e00728c */ /* 0x000fe2000bf05070 */
        /* <DEDUP_REMOVED lines=14> */
[----:B------:R1:W-:Y:S01]  /*34b0*/  UTCHMMA tmem[UR18], gdesc[UR28], tmem[UR19], tmem[UR38], idesc[UR39], UP0 ;  /* 0x00ff261c120079ea */ /* 0x0003e20008000013 */
        /* <DEDUP_REMOVED lines=8> */
.L_x_85:
[----:B-1----:R-:W-:-:S09]  /*3540*/  UIADD3 UR4, UPT, UPT, UR22, 0x5898, URZ ;  /* 0x0000589816047890 */ /* 0x002fd2000fffe0ff */
[----:B------:R1:W-:Y:S01]  /*3550*/  UTCBAR [UR4], URZ ;  /* 0x000000ff040073e9 */ /* 0x0003e200080000ff */
[----:B------:R-:W-:Y:S05]  /*3560*/  BRA.U !UP1, `(.L_x_86) ;  /* 0x0000000109047547 */ /* 0x000fea000b800000 */
[----:B-1----:R-:W-:Y:S05]  /*3570*/  BPT.TRAP 0x1 ;  /* 0x000000040000795c */ /* 0x002fea0000300000 */
.L_x_86:
[----:B-1----:R-:W-:-:S04]  /*3580*/  ULEA UR4, UR23, UR22, 0x3 ;  /* 0x0000001617047291 */ /* 0x002fc8000f8e18ff */
[----:B------:R-:W-:-:S09]  /*3590*/  UIADD3 UR4, UPT, UPT, UR4, 0x5838, URZ ;  /* 0x0000583804047890 */ /* 0x000fd2000fffe0ff */
[----:B------:R1:W-:Y:S01]  /*35a0*/  UTCBAR [UR4], URZ ;  /* 0x000000ff040073e9 */ /* 0x0003e200080000ff */
[----:B------:R-:W-:Y:S05]  /*35b0*/  BRA.U UP4, `(.L_x_87) ;  /* 0x0000000104047547 */ /* 0x000fea000b800000 */
[----:B-1----:R-:W-:Y:S05]  /*35c0*/  BPT.TRAP 0x1 ;  /* 0x000000040000795c */ /* 0x002fea0000300000 */
.L_x_87:
[----:B-1----:R-:W-:-:S09]  /*35d0*/  UIADD3 UR4, UPT, UPT, UR22, 0x5850, URZ ;  /* 0x0000585016047890 */ /* 0x002fd2000fffe0ff */
[----:B------:R1:W-:Y:S01]  /*35e0*/  UTCBAR [UR4], URZ ;  /* 0x000000ff040073e9 */ /* 0x0003e200080000ff */
[----:B------:R-:W-:Y:S05]  /*35f0*/  BRA.U UP3, `(.L_x_88) ;  /* 0x0000000103047547 */ /* 0x000fea000b800000 */
[----:B-1----:R-:W-:Y:S05]  /*3600*/  BPT.TRAP 0x1 ;  /* 0x000000040000795c */ /* 0x002fea0000300000 */
.L_x_88:
[----:B------:R-:W-:Y:S01]  /*3610*/  UIADD3 UR22, UPT, UPT, UR22, 0x5860, URZ ;  /* 0x0000586016167890 */ /* 0x000fe2000fffe0ff */
[----:B------:R-:W-:Y:S01]  /*3620*/  LOP3.LUT R6, R6, 0x1, RZ, 0x3c, !PT ;  /* 0x0000000106067812 */ /* 0x000fe200078e3cff */
[----:B------:R-:W-:Y:S02]  /*3630*/  UIADD3 UR12, UPT, UPT, UR24, 0x2, URZ ;  /* 0x00000002180c7890 */ /* 0x000fe4000fffe0ff */
[----:B------:R-:W-:-:S05]  /*3640*/  ULOP3.LUT UR11, UR11, 0x1, URZ, 0x3c, !UPT ;  /* 0x000000010b0b7892 */ /* 0x000fca000f8e3cff */
[----:B------:R2:W-:Y:S01]  /*3650*/  UTCBAR [UR22], URZ ;  /* 0x000000ff160073e9 */ /* 0x0005e200080000ff */
[----:B------:R-:W-:Y:S02]  /*3660*/  NOP ;  /* 0x0000000000007918 */ /* 0x000fe40000000000 */
.L_x_29:
[----:B------:R-:W3:Y:S01]  /*3670*/  LDCU UR15, c[0x0][0x370] ;  /* 0x00006e00ff0f77ac */ /* 0x000ee20008000800 */
[----:B-1----:R-:W1:Y:S01]  /*3680*/  LDCU UR4, c[0x0][0x900] ;  /* 0x00012000ff0477ac */ /* 0x002e620008000800 */
[----:B---3--:R-:W-:-:S04]  /*3690*/  UIADD3 UR36, UPT, UPT, UR15, UR36, URZ ;  /* 0x000000240f247290 */ /* 0x008fc8000fffe0ff */
[----:B-1----:R-:W-:-:S09]  /*36a0*/  UISETP.GE.AND UP0, UPT, UR36, UR4, UPT ;  /* 0x000000042400728c */ /* 0x002fd2000bf06270 */
[----:B------:R-:W-:Y:S05]  /*36b0*/  BRA.U !UP0, `(.L_x_89) ;  /* 0xffffffe108887547 */ /* 0x000fea000b83ffff */
[----:B--2---:R-:W-:Y:S05]  /*36c0*/  EXIT ;  /* 0x000000000000794d */ /* 0x004fea0003800000 */
.L_x_28:
[----:B------:R-:W-:-:S08]  /*36d0*/  NOP ;  /* 0x0000000000007918 */ /* 0x000fd00000000000 */
[----:B------:R-:W1:-:S00]  /*36e0*/  USETMAXREG.DEALLOC.CTAPOOL 0x60 ;  /* 0x00000060000079c8 */ /* 0x000e4000080e0500 */
[----:B-1----:R-:W1:Y:S01]  /*36f0*/  LDC R0, c[0x0][0x900] ;  /* 0x00024000ff007b82 */ /* 0x002e620000000800 */
[----:B------:R-:W-:Y:S02]  /*3700*/  MOV R30, UR36 ;  /* 0x00000024001e7c02 */ /* 0x000fe40008000f00 */
[----:B-1----:R-:W-:-:S13]  /*3710*/  ISETP.LE.AND P0, PT, R0, UR36, PT ;  /* 0x0000002400007c0c */ /* 0x002fda000bf03270 */
[----:B------:R-:W-:Y:S05]  /*3720*/  @P0 EXIT ;  /* 0x000000000000094d */ /* 0x000fea0003800000 */
[----:B------:R-:W1:Y:S01]  /*3730*/  S2UR UR4, SR_CTAID.Z ;  /* 0x00000000000479c3 */ /* 0x000e620000002700 */
[----:B------:R-:W2:Y:S01]  /*3740*/  S2R R3, SR_CTAID.Y ;  /* 0x0000000000037919 */ /* 0x000ea20000002600 */
[----:B------:R-:W1:Y:S01]  /*3750*/  LDCU UR36, c[0x0][0x370] ;  /* 0x00006e00ff2477ac */ /* 0x000e620008000800 */
[----:B------:R-:W-:Y:S01]  /*3760*/  LOP3.LUT P0, R29, R24, 0x7f, RZ, 0xc0, !PT ;  /* 0x0000007f181d7812 */ /* 0x000fe2000780c0ff */
[----:B------:R-:W-:Y:S01]  /*3770*/  HFMA2 R27, -RZ, RZ, 0, 0 ;  /* 0x00000000ff1b7431 */ /* 0x000fe200000001ff */
[----:B------:R-:W-:Y:S01]  /*3780*/  BSSY B8, `(.L_x_90) ;  /* 0x0000558000087945 */ /* 0x000fe20003800000 */
[----:B------:R-:W3:Y:S01]  /*3790*/  LDCU UR5, c[0x0][0x374] ;  /* 0x00006e80ff0577ac */ /* 0x000ee20008000800 */
[----:B------:R-:W-:Y:S02]  /*37a0*/  IMAD.MOV.U32 R28, RZ, RZ, 0x1 ;  /* 0x00000001ff1c7424 */ /* 0x000fe400078e00ff */
[----:B------:R-:W-:Y:S01]  /*37b0*/  IMAD.MOV.U32 R22, RZ, RZ, RZ ;  /* 0x000000ffff167224 */ /* 0x000fe200078e00ff */
[----:B------:R-:W4:Y:S01]  /*37c0*/  LDCU.64 UR44, c[0x0][0x358] ;  /* 0x00006b00ff2c77ac */ /* 0x000f220008000a00 */
[----:B------:R-:W-:Y:S01]  /*37d0*/  UMOV UR43, URZ ;  /* 0x000000ff002b7c82 */ /* 0x000fe20008000000 */
[----:B------:R-:W-:Y:S01]  /*37e0*/  UMOV UR42, URZ ;  /* 0x000000ff002a7c82 */ /* 0x000fe20008000000 */
[----:B-1----:R-:W-:-:S04]  /*37f0*/  UIMAD UR4, UR36, UR4, URZ ;  /* 0x00000004240472a4 */ /* 0x002fc8000f8e02ff */
[----:B------:R-:W-:-:S04]  /*3800*/  UIADD3 UR4, UPT, UPT, URZ, -UR4, URZ ;  /* 0x80000004ff047290 */ /* 0x000fc8000fffe0ff */
[----:B---3--:R-:W-:Y:S01]  /*3810*/  UIMAD UR4, UR4, UR5, URZ ;  /* 0x00000005040472a4 */ /* 0x008fe2000f8e02ff */
[----:B--2---:R-:W-:-:S05]  /*3820*/  IMAD R0, R3, UR36, R30 ;  /* 0x0000002403007c24 */ /* 0x004fca000f8e021e */
[----:B------:R-:W-:-:S04]  /*3830*/  ISETP.NE.OR P0, PT, R0, UR4, P0 ;  /* 0x0000000400007c0c */ /* 0x000fc80008705670 */
[----:B----4-:R-:W-:-:S09]  /*3840*/  P2R R31, PR, RZ, 0x1 ;  /* 0x00000001ff1f7803 */ /* 0x010fd20000000000 */
.L_x_216:
[----:B------:R-:W-:Y:S05]  /*3850*/  YIELD ;  /* 0x0000000000007946 */ /* 0x000fea0003800000 */
[----:B------:R-:W1:Y:S01]  /*3860*/  LDC R7, c[0x0][0x904] ;  /* 0x00024100ff077b82 */ /* 0x000e620000000800 */
[----:B--2---:R-:W2:Y:S01]  /*3870*/  LDCU.64 UR4, c[0x0][0x908] ;  /* 0x00012100ff0477ac */ /* 0x004ea20008000a00 */
[----:B------:R-:W-:Y:S01]  /*3880*/  BSSY B7, `(.L_x_91) ;  /* 0x0000543000077945 */ /* 0x000fe20003800000 */
[----:B---3--:R-:W3:Y:S05]  /*3890*/  LDCU.64 UR6, c[0x0][0x920] ;  /* 0x00012400ff0677ac */ /* 0x008eea0008000a00 */
[----:B----4-:R-:W4:Y:S08]  /*38a0*/  LDC.64 R4, c[0x0][0x918] ;  /* 0x00024600ff047b82 */ /* 0x010f300000000a00 */
[----:B-----5:R-:W5:Y:S01]  /*38b0*/  LDC.64 R2, c[0x0][0x910] ;  /* 0x00024400ff027b82 */ /* 0x020f620000000a00 */
[----:B--2---:R-:W-:Y:S01]  /*38c0*/  IMAD.HI.U32 R9, R30, UR4, RZ ;  /* 0x000000041e097c27 */ /* 0x004fe2000f8e00ff */
[----:B------:R-:W2:Y:S04]  /*38d0*/  LDCU UR4, c[0x0][0x380] ;  /* 0x00007000ff0477ac */ /* 0x000ea80008000800 */
[----:B------:R-:W-:-:S02]  /*38e0*/  SHF.R.U32.HI R9, RZ, UR5, R9 ;  /* 0x00000005ff097c19 */ /* 0x000fc40008011609 */
[----:B-1----:R-:W-:-:S04]  /*38f0*/  ISETP.NE.AND P0, PT, R7, 0x1, PT ;  /* 0x000000010700780c */ /* 0x002fc80003f05270 */
[----:B------:R-:W-:Y:S02]  /*3900*/  SEL R26, R30, R9, !P0 ;  /* 0x000000091e1a7207 */ /* 0x000fe40004000000 */
[----:B----4-:R-:W-:-:S03]  /*3910*/  ISETP.NE.AND P0, PT, R5, 0x1, PT ;  /* 0x000000010500780c */ /* 0x010fc60003f05270 */
[----:B---3--:R-:W-:-:S04]  /*3920*/  IMAD.HI.U32 R25, R26, UR6, RZ ;  /* 0x000000061a197c27 */ /* 0x008fc8000f8e00ff */
[----:B------:R-:W-:Y:S01]  /*3930*/  IMAD.MOV R0, RZ, RZ, -R26 ;  /* 0x000000ffff007224 */ /* 0x000fe200078e0a1a */
[----:B------:R-:W-:-:S03]  /*3940*/  SHF.R.U32.HI R25, RZ, UR7, R25 ;  /* 0x00000007ff197c19 */ /* 0x000fc60008011619 */
[----:B------:R-:W-:Y:S01]  /*3950*/  IMAD R0, R7, R0, R30 ;  /* 0x0000000007007224 */ /* 0x000fe200078e021e */
[----:B------:R-:W-:Y:S02]  /*3960*/  SEL R25, R26, R25, !P0 ;  /* 0x000000191a197207 */ /* 0x000fe40004000000 */
[----:B-----5:R-:W-:-:S03]  /*3970*/  ISETP.NE.AND P0, PT, R2, 0x1, PT ;  /* 0x000000010200780c */ /* 0x020fc60003f05270 */
[----:B------:R-:W-:-:S05]  /*3980*/  IMAD.HI.U32 R3, R25, R3, RZ ;  /* 0x0000000319037227 */ /* 0x000fca00078e00ff */
[----:B------:R-:W-:Y:S01]  /*3990*/  SHF.R.U32.HI R4, RZ, R4, R3 ;  /* 0x00000004ff047219 */ /* 0x000fe20000011603 */
[----:B------:R-:W-:-:S03]  /*39a0*/  IMAD.SHL.U32 R3, R0, 0x100, RZ ;  /* 0x0000010000037824 */ /* 0x000fc600078e00ff */
[----:B------:R-:W-:Y:S02]  /*39b0*/  SEL R0, R25, R4, !P0 ;  /* 0x0000000419007207 */ /* 0x000fe40004000000 */
[----:B--2---:R-:W-:Y:S01]  /*39c0*/  ISETP.GE.AND P0, PT, R3, UR4, PT ;  /* 0x0000000403007c0c */ /* 0x004fe2000bf06270 */
[--C-:B------:R-:W-:Y:S02]  /*39d0*/  IMAD.MOV R3, RZ, RZ, -R25.reuse ;  /* 0x000000ffff037224 */ /* 0x100fe400078e0a19 */
[----:B------:R-:W-:Y:S02]  /*39e0*/  IMAD.MOV R0, RZ, RZ, -R0 ;  /* 0x000000ffff007224 */ /* 0x000fe400078e0a00 */
[----:B------:R-:W-:Y:S02]  /*39f0*/  IMAD R26, R5, R3, R26 ;  /* 0x00000003051a7224 */ /* 0x000fe400078e021a */
[----:B------:R-:W-:-:S06]  /*3a00*/  IMAD R25, R2, R0, R25 ;  /* 0x0000000002197224 */ /* 0x000fcc00078e0219 */
[----:B------:R-:W-:Y:S05]  /*3a10*/  @P0 BRA `(.L_x_92) ;  /* 0x0000005000a40947 */ /* 0x000fea0003800000 */
[----:B------:R-:W1:Y:S02]  /*3a20*/  LDC R3, c[0x0][0x384] ;  /* 0x0000e100ff037b82 */ /* 0x000e640000000800 */
[----:B-1----:R-:W-:-:S13]  /*3a30*/  ISETP.NE.AND P0, PT, R3, RZ, PT ;  /* 0x000000ff0300720c */ /* 0x002fda0003f05270 */
[----:B------:R-:W-:Y:S05]  /*3a40*/  @P0 BRA `(.L_x_93) ;  /* 0x0000003000780947 */ /* 0x000fea0003800000 */
[----:B------:R-:W-:-:S09]  /*3a50*/  UISETP.NE.AND UP0, UPT, UR41, URZ, UPT ;  /* 0x000000ff2900728c */ /* 0x000fd2000bf05270 */
[----:B------:R-:W-:Y:S05]  /*3a60*/  BRA.U UP0, `(.L_x_94) ;  /* 0x0000000100047547 */ /* 0x000fea000b800000 */
[----:B------:R-:W-:Y:S05]  /*3a70*/  BPT.TRAP 0x1 ;  /* 0x000000040000795c */ /* 0x000fea0000300000 */
.L_x_94:
[----:B------:R-:W1:Y:S01]  /*3a80*/  S2R R16, SR_CgaCtaId ;  /* 0x0000000000107919 */ /* 0x000e620000008800 */
[----:B------:R-:W-:Y:S01]  /*3a90*/  MOV R5, 0x400 ;  /* 0x0000040000057802 */ /* 0x000fe20000000f00 */
[----:B------:R-:W-:Y:S01]  /*3aa0*/  BSSY B0, `(.L_x_95) ;  /* 0x0000005000007945 */ /* 0x000fe20003800000 */
[----:B------:R-:W-:Y:S02]  /*3ab0*/  SHF.L.U32 R3, R28, 0x1f, RZ ;  /* 0x0000001f1c037819 */ /* 0x000fe400000006ff */
[----:B-1----:R-:W-:-:S04]  /*3ac0*/  LEA R16, R16, R5, 0x18 ;  /* 0x0000000510107211 */ /* 0x002fc800078ec0ff */
[----:B------:R-:W1:Y:S02]  /*3ad0*/  SYNCS.PHASECHK.TRANS64.TRYWAIT P0, [R16+URZ+0x58c0], R3 ;  /* 0x0058c003100075a7 */ /* 0x000e6400080011ff */
[----:B-1----:R-:W-:Y:S05]  /*3ae0*/  @!P0 BRA `(.L_x_96) ;  /* 0x000000b400e08947 */ /* 0x002fea0003800000 */
.L_x_385:
[----:B------:R-:W-:Y:S05]  /*3af0*/  BSYNC B0 ;  /* 0x0000000000007941 */ /* 0x000fea0003800000 */
.L_x_95:
[----:B------:R-:W-:Y:S01]  /*3b00*/  ISETP.NE.AND P0, PT, R31, RZ, PT ;  /* 0x000000ff1f00720c */ /* 0x000fe20003f05270 */
[----:B------:R-:W-:-:S12]  /*3b10*/  BSSY.RECONVERGENT B6, `(.L_x_97) ;  /* 0x0000233000067945 */ /* 0x000fd80003800200 */
[----:B------:R-:W-:Y:S05]  /*3b20*/  @P0 BRA `(.L_x_98) ;  /* 0x0000002000c40947 */ /* 0x000fea0003800000 */
[----:B------:R-:W2:Y:S01]  /*3b30*/  LDC.64 R8, c[0x4][0xa0] ;  /* 0x01002800ff087b82 */ /* 0x000ea20000000a00 */
[----:B------:R-:W-:Y:S01]  /*3b40*/  MOV R17, 0x0 ;  /* 0x0000000000117802 */ /* 0x000fe20000000f00 */
[----:B------:R-:W3:Y:S01]  /*3b50*/  LDCU.64 UR4, c[0x4][0xd0] ;  /* 0x01001a00ff0477ac */ /* 0x000ee20008000a00 */
[----:B------:R-:W-:Y:S02]  /*3b60*/  MOV R6, UR38 ;  /* 0x0000002600067c02 */ /* 0x000fe40008000f00 */
[----:B------:R-:W-:-:S03]  /*3b70*/  MOV R7, UR37 ;  /* 0x0000002500077c02 */ /* 0x000fc60008000f00 */
[----:B-1----:R1:W4:Y:S01]  /*3b80*/  LDC.64 R2, c[0x4][R17] ;  /* 0x0100000011027b82 */ /* 0x0023220000000a00 */
[----:B---3--:R-:W-:Y:S02]  /*3b90*/  IMAD.U32 R4, RZ, RZ, UR4 ;  /* 0x00000004ff047e24 */ /* 0x008fe4000f8e00ff */
[----:B------:R-:W-:Y:S01]  /*3ba0*/  IMAD.U32 R5, RZ, RZ, UR5 ;  /* 0x00000005ff057e24 */ /* 0x000fe2000f8e00ff */
[----:B--2---:R1:W-:Y:S04]  /*3bb0*/  STL.64 [R1], R8 ;  /* 0x0000000801007387 */ /* 0x0043e80000100a00 */
[----:B------:R-:W-:-:S07]  /*3bc0*/  LEPC R20, `(.L_x_99) ;  /* 0x000000001014794e */ /* 0x000fce0000000000 */
[----:B-1--4-:R-:W-:Y:S05]  /*3bd0*/  CALL.ABS.NOINC R2 ;  /* 0x0000000002007343 */ /* 0x012fea0003c00000 */
.L_x_99:
[----:B------:R-:W-:Y:S01]  /*3be0*/  HFMA2 R2, -RZ, RZ, 0, 5.9604644775390625e-08 ;  /* 0x00000001ff027431 */ /* 0x000fe200000001ff */
[----:B------:R-:W-:Y:S01]  /*3bf0*/  MOV R3, 0x4 ;  /* 0x0000000400037802 */ /* 0x000fe20000000f00 */
[----:B------:R-:W-:Y:S01]  /*3c00*/  IMAD.MOV.U32 R0, RZ, RZ, 0x3 ;  /* 0x00000003ff007424 */ /* 0x000fe200078e00ff */
[----:B------:R1:W2:Y:S01]  /*3c10*/  LDC.64 R8, c[0x4][R17] ;  /* 0x0100000011087b82 */ /* 0x0002a20000000a00 */
[----:B------:R-:W3:Y:S01]  /*3c20*/  LDCU.64 UR4, c[0x4][0xe8] ;  /* 0x01001d00ff0477ac */ /* 0x000ee20008000a00 */
[----:B------:R-:W-:Y:S01]  /*3c30*/  MOV R6, UR38 ;  /* 0x0000002600067c02 */ /* 0x000fe20008000f00 */
[----:B------:R-:W-:Y:S01]  /*3c40*/  IMAD.U32 R7, RZ, RZ, UR37 ;  /* 0x00000025ff077e24 */ /* 0x000fe2000f8e00ff */
[----:B------:R1:W-:Y:S04]  /*3c50*/  STL.64 [R1], R2 ;  /* 0x0000000201007387 */ /* 0x0003e80000100a00 */
[----:B------:R1:W-:Y:S01]  /*3c60*/  STL [R1+0x8], R0 ;  /* 0x0000080001007387 */ /* 0x0003e20000100800 */
[----:B---3--:R-:W-:Y:S01]  /*3c70*/  MOV R4, UR4 ;  /* 0x0000000400047c02 */ /* 0x008fe20008000f00 */
[----:B------:R-:W-:-:S02]  /*3c80*/  IMAD.U32 R5, RZ, RZ, UR5 ;  /* 0x00000005ff057e24 */ /* 0x000fc4000f8e00ff */
[----:B------:R-:W-:-:S07]  /*3c90*/  LEPC R20, `(.L_x_100) ;  /* 0x000000001014794e */ /* 0x000fce0000000000 */
[----:B-12---:R-:W-:Y:S05]  /*3ca0*/  CALL.ABS.NOINC R8 ;  /* 0x0000000008007343 */ /* 0x006fea0003c00000 */
.L_x_100:
[----:B------:R1:W2:Y:S01]  /*3cb0*/  LDC.64 R2, c[0x4][R17] ;  /* 0x0100000011027b82 */ /* 0x0002a20000000a00 */
[----:B------:R-:W3:Y:S01]  /*3cc0*/  LDCU.64 UR4, c[0x4][0xe0] ;  /* 0x01001c00ff0477ac */ /* 0x000ee20008000a00 */
[----:B------:R-:W-:Y:S01]  /*3cd0*/  CS2R R6, SRZ ;  /* 0x0000000000067805 */ /* 0x000fe2000001ff00 */
[----:B---3--:R-:W-:Y:S01]  /*3ce0*/  IMAD.U32 R4, RZ, RZ, UR4 ;  /* 0x00000004ff047e24 */ /* 0x008fe2000f8e00ff */
[----:B------:R-:W-:-:S04]  /*3cf0*/  MOV R5, UR5 ;  /* 0x0000000500057c02 */ /* 0x000fc80008000f00 */
[----:B------:R-:W-:-:S07]  /*3d00*/  LEPC R20, `(.L_x_101) ;  /* 0x000000001014794e */ /* 0x000fce0000000000 */
[----:B-12---:R-:W-:Y:S05]  /*3d10*/  CALL.ABS.NOINC R2 ;  /* 0x0000000002007343 */ /* 0x006fea0003c00000 */
.L_x_101:
[----:B------:R1:W2:Y:S01]  /*3d20*/  LDC.64 R2, c[0x4][R17] ;  /* 0x0100000011027b82 */ /* 0x0002a20000000a00 */
[----:B------:R-:W3:Y:S01]  /*3d30*/  LDCU.64 UR4, c[0x4][0xf0] ;  /* 0x01001e00ff0477ac */ /* 0x000ee20008000a00 */
[----:B------:R-:W-:Y:S01]  /*3d40*/  CS2R R6, SRZ ;  /* 0x0000000000067805 */ /* 0x000fe2000001ff00 */
[----:B---3--:R-:W-:Y:S01]  /*3d50*/  IMAD.U32 R4, RZ, RZ, UR4 ;  /* 0x00000004ff047e24 */ /* 0x008fe2000f8e00ff */
[----:B------:R-:W-:-:S04]  /*3d60*/  MOV R5, UR5 ;  /* 0x0000000500057c02 */ /* 0x000fc80008000f00 */
[----:B------:R-:W-:-:S07]  /*3d70*/  LEPC R20, `(.L_x_102) ;  /* 0x000000001014794e */ /* 0x000fce0000000000 */
[----:B-12---:R-:W-:Y:S05]  /*3d80*/  CALL.ABS.NOINC R2 ;  /* 0x0000000002007343 */ /* 0x006fea0003c00000 */
.L_x_102:
[----:B------:R1:W2:Y:S01]  /*3d90*/  LDC.64 R2, c[0x4][R17] ;  /* 0x0100000011027b82 */ /* 0x0002a20000000a00 */
[----:B------:R-:W3:Y:S01]  /*3da0*/  LDCU.64 UR4, c[0x4][0xf8] ;  /* 0x01001f00ff0477ac */ /* 0x000ee20008000a00 */
[----:B------:R-:W-:Y:S01]  /*3db0*/  CS2R R6, SRZ ;  /* 0x0000000000067805 */ /* 0x000fe2000001ff00 */
[----:B---3--:R-:W-:Y:S01]  /*3dc0*/  IMAD.U32 R4, RZ, RZ, UR4 ;  /* 0x00000004ff047e24 */ /* 0x008fe2000f8e00ff */
[----:B------:R-:W-:-:S04]  /*3dd0*/  MOV R5, UR5 ;  /* 0x0000000500057c02 */ /* 0x000fc80008000f00 */
[----:B------:R-:W-:-:S07]  /*3de0*/  LEPC R20, `(.L_x_103) ;  /* 0x000000001014794e */ /* 0x000fce0000000000 */
[----:B-12---:R-:W-:Y:S05]  /*3df0*/  CALL.ABS.NOINC R2 ;  /* 0x0000000002007343 */ /* 0x006fea0003c00000 */
.L_x_103:
[----:B------:R-:W-:Y:S01]  /*3e00*/  HFMA2 R0, -RZ, RZ, 0, 9.5367431640625e-07 ;  /* 0x00000010ff007431 */ /* 0x000fe200000001ff */
[----:B------:R1:W2:Y:S01]  /*3e10*/  LDC.64 R2, c[0x4][R17] ;  /* 0x0100000011027b82 */ /* 0x0002a20000000a00 */
[----:B------:R-:W3:Y:S01]  /*3e20*/  LDCU.64 UR4, c[0x4][0xc8] ;  /* 0x01001900ff0477ac */ /* 0x000ee20008000a00 */
[----:B------:R-:W-:Y:S01]  /*3e30*/  MOV R6, UR38 ;  /* 0x0000002600067c02 */ /* 0x000fe20008000f00 */
[----:B------:R-:W-:Y:S01]  /*3e40*/  IMAD.U32 R7, RZ, RZ, UR37 ;  /* 0x00000025ff077e24 */ /* 0x000fe2000f8e00ff */
[----:B------:R1:W-:Y:S01]  /*3e50*/  STL [R1], R0 ;  /* 0x0000000001007387 */ /* 0x0003e20000100800 */
[----:B---3--:R-:W-:Y:S01]  /*3e60*/  MOV R4, UR4 ;  /* 0x0000000400047c02 */ /* 0x008fe20008000f00 */
[----:B------:R-:W-:-:S04]  /*3e70*/  IMAD.U32 R5, RZ, RZ, UR5 ;  /* 0x00000005ff057e24 */ /* 0x000fc8000f8e00ff */
[----:B------:R-:W-:-:S07]  /*3e80*/  LEPC R20, `(.L_x_104) ;  /* 0x000000001014794e */ /* 0x000fce0000000000 */
[----:B-12---:R-:W-:Y:S05]  /*3e90*/  CALL.ABS.NOINC R2 ;  /* 0x0000000002007343 */ /* 0x006fea0003c00000 */
.L_x_104:
[----:B------:R-:W1:Y:S01]  /*3ea0*/  S2R R3, SR_SWINHI ;  /* 0x0000000000037919 */ /* 0x000e620000002f00 */
[----:B------:R-:W2:Y:S01]  /*3eb0*/  LDCU.64 UR4, c[0x4][0x100] ;  /* 0x01002000ff0477ac */ /* 0x000ea20008000a00 */
[----:B------:R-:W-:Y:S01]  /*3ec0*/  MOV R6, UR38 ;  /* 0x0000002600067c02 */ /* 0x000fe20008000f00 */
[----:B------:R-:W-:Y:S01]  /*3ed0*/  IMAD.U32 R7, RZ, RZ, UR37 ;  /* 0x00000025ff077e24 */ /* 0x000fe2000f8e00ff */
[----:B------:R-:W-:Y:S02]  /*3ee0*/  MOV R4, R16 ;  /* 0x0000001000047202 */ /* 0x000fe40000000f00 */
[----:B-1----:R-:W-:Y:S02]  /*3ef0*/  MOV R5, R3 ;  /* 0x0000000300057202 */ /* 0x002fe40000000f00 */
[----:B------:R1:W3:Y:S01]  /*3f00*/  LDC.64 R2, c[0x4][R17] ;  /* 0x0100000011027b82 */ /* 0x0002e20000000a00 */
[----:B------:R-:W-:Y:S02]  /*3f10*/  IADD3 R8, P0, PT, R4, 0x3800, RZ ;  /* 0x0000380004087810 */ /* 0x000fe40007f1e0ff */
[----:B--2---:R-:W-:-:S03]  /*3f20*/  MOV R4, UR4 ;  /* 0x0000000400047c02 */ /* 0x004fc60008000f00 */
[----:B------:R-:W-:Y:S02]  /*3f30*/  IMAD.X R9, RZ, RZ, R5, P0 ;  /* 0x000000ffff097224 */ /* 0x000fe400000e0605 */
[----:B------:R-:W-:-:S03]  /*3f40*/  IMAD.U32 R5, RZ, RZ, UR5 ;  /* 0x00000005ff057e24 */ /* 0x000fc6000f8e00ff */
[----:B------:R1:W-:Y:S04]  /*3f50*/  STL.64 [R1], R8 ;  /* 0x0000000801007387 */ /* 0x0003e80000100a00 */
[----:B------:R-:W-:-:S07]  /*3f60*/  LEPC R20, `(.L_x_105) ;  /* 0x000000001014794e */ /* 0x000fce0000000000 */
[----:B-1-3--:R-:W-:Y:S05]  /*3f70*/  CALL.ABS.NOINC R2 ;  /* 0x0000000002007343 */ /* 0x00afea0003c00000 */
.L_x_105:
[----:B------:R-:W1:Y:S01]  /*3f80*/  LDC.64 R8, c[0x4][0xd8] ;  /* 0x01003600ff087b82 */ /* 0x000e620000000a00 */
[----:B------:R-:W2:Y:S01]  /*3f90*/  LDCU.64 UR4, c[0x4][0xd0] ;  /* 0x01001a00ff0477ac */ /* 0x000ea20008000a00 */
[----:B------:R-:W-:Y:S02]  /*3fa0*/  MOV R6, UR38 ;  /* 0x0000002600067c02 */ /* 0x000fe40008000f00 */
[----:B------:R-:W-:-:S04]  /*3fb0*/  MOV R7, UR37 ;  /* 0x0000002500077c02 */ /* 0x000fc80008000f00 */
[----:B------:R3:W4:Y:S01]  /*3fc0*/  LDC.64 R2, c[0x4][R17] ;  /* 0x0100000011027b82 */ /* 0x0007220000000a00 */
[----:B--2---:R-:W-:Y:S02]  /*3fd0*/  IMAD.U32 R4, RZ, RZ, UR4 ;  /* 0x00000004ff047e24 */ /* 0x004fe4000f8e00ff */
[----:B------:R-:W-:Y:S01]  /*3fe0*/  IMAD.U32 R5, RZ, RZ, UR5 ;  /* 0x00000005ff057e24 */ /* 0x000fe2000f8e00ff */
[----:B-1----:R3:W-:Y:S04]  /*3ff0*/  STL.64 [R1], R8 ;  /* 0x0000000801007387 */ /* 0x0027e80000100a00 */
[----:B------:R-:W-:-:S07]  /*4000*/  LEPC R20, `(.L_x_106) ;  /* 0x000000001014794e */ /* 0x000fce0000000000 */
[----:B---34-:R-:W-:Y:S05]  /*4010*/  CALL.ABS.NOINC R2 ;  /* 0x0000000002007343 */ /* 0x018fea0003c00000 */
.L_x_106:
[----:B------:R-:W-:Y:S01]  /*4020*/  HFMA2 R0, -RZ, RZ, 0, 2.384185791015625e-06 ;  /* 0x00000028ff007431 */ /* 0x000fe200000001ff */
        /* <DEDUP_REMOVED lines=9> */
.L_x_107:
        /* <DEDUP_REMOVED lines=10> */
.L_x_108:
[----:B------:R1:W2:Y:S01]  /*4160*/  LDC.64 R2, c[0x4][R17] ;  /* 0x0100000011027b82 */ /* 0x0002a20000000a00 */
[----:B------:R-:W3:Y:S01]  /*4170*/  LDCU.64 UR4, c[0x4][0xe0] ;  /* 0x01001c00ff0477ac */ /* 0x000ee20008000a00 */
[----:B------:R-:W-:Y:S01]  /*4180*/  CS2R R6, SRZ ;  /* 0x0000000000067805 */ /* 0x000fe2000001ff00 */
[----:B---3--:R-:W-:Y:S01]  /*4190*/  IMAD.U32 R4, RZ, RZ, UR4 ;  /* 0x00000004ff047e24 */ /* 0x008fe2000f8e00ff */
[----:B------:R-:W-:-:S04]  /*41a0*/  MOV R5, UR5 ;  /* 0x0000000500057c02 */ /* 0x000fc80008000f00 */
[----:B------:R-:W-:-:S07]  /*41b0*/  LEPC R20, `(.L_x_109) ;  /* 0x000000001014794e */ /* 0x000fce0000000000 */
[----:B-12---:R-:W-:Y:S05]  /*41c0*/  CALL.ABS.NOINC R2 ;  /* 0x0000000002007343 */ /* 0x006fea0003c00000 */
.L_x_109:
[----:B------:R-:W-:Y:S01]  /*41d0*/  HFMA2 R0, -RZ, RZ, 0, 4.76837158203125e-07 ;  /* 0x00000008ff007431 */ /* 0x000fe200000001ff */
        /* <DEDUP_REMOVED lines=9> */
.L_x_110:
[----:B------:R-:W-:Y:S01]  /*4270*/  HFMA2 R0, -RZ, RZ, 0, 2.6226043701171875e-06 ;  /* 0x0000002cff007431 */ /* 0x000fe200000001ff */
        /* <DEDUP_REMOVED lines=9> */
.L_x_111:
[----:B------:R1:W2:Y:S01]  /*4310*/  LDC.64 R2, c[0x4][R17] ;  /* 0x0100000011027b82 */ /* 0x0002a20000000a00 */
[----:B------:R-:W3:Y:S01]  /*4320*/  LDCU.64 UR4, c[0x4][0xe0] ;  /* 0x01001c00ff0477ac */ /* 0x000ee20008000a00 */
[----:B------:R-:W-:Y:S01]  /*4330*/  CS2R R6, SRZ ;  /* 0x0000000000067805 */ /* 0x000fe2000001ff00 */
[----:B---3--:R-:W-:Y:S01]  /*4340*/  IMAD.U32 R4, RZ, RZ, UR4 ;  /* 0x00000004ff047e24 */ /* 0x008fe2000f8e00ff */
[----:B------:R-:W-:-:S04]  /*4350*/  MOV R5, UR5 ;  /* 0x0000000500057c02 */ /* 0x000fc80008000f00 */
[----:B------:R-:W-:-:S07]  /*4360*/  LEPC R20, `(.L_x_112) ;  /* 0x000000001014794e */ /* 0x000fce0000000000 */
[----:B-12---:R-:W-:Y:S05]  /*4370*/  CALL.ABS.NOINC R2 ;  /* 0x0000000002007343 */ /* 0x006fea0003c00000 */
.L_x_112:
        /* <DEDUP_REMOVED lines=10> */
.L_x_113:
[----:B------:R-:W-:Y:S01]  /*4420*/  HFMA2 R0, -RZ, RZ, 0, 2.443790435791015625e-06 ;  /* 0x00000029ff007431 */ /* 0x000fe200000001ff */
        /* <DEDUP_REMOVED lines=9> */
.L_x_114:
        /* <DEDUP_REMOVED lines=10> */
.L_x_115:
        /* <DEDUP_REMOVED lines=10> */
.L_x_116:
[----:B------:R1:W2:Y:S01]  /*4600*/  LDC.64 R2, c[0x4][R17] ;  /* 0x0100000011027b82 */ /* 0x0002a20000000a00 */
[----:B------:R-:W3:Y:S01]  /*4610*/  LDCU.64 UR4, c[0x4][0xe0] ;  /* 0x01001c00ff0477ac */ /* 0x000ee20008000a00 */
[----:B------:R-:W-:Y:S01]  /*4620*/  CS2R R6, SRZ ;  /* 0x0000000000067805 */ /* 0x000fe2000001ff00 */
[----:B---3--:R-:W-:Y:S01]  /*4630*/  IMAD.U32 R4, RZ, RZ, UR4 ;  /* 0x00000004ff047e24 */ /* 0x008fe2000f8e00ff */
[----:B------:R-:W-:-:S04]  /*4640*/  MOV R5, UR5 ;  /* 0x0000000500057c02 */ /* 0x000fc80008000f00 */
[----:B------:R-:W-:-:S07]  /*4650*/  LEPC R20, `(.L_x_117) ;  /* 0x000000001014794e */ /* 0x000fce0000000000 */
[----:B-12---:R-:W-:Y:S05]  /*4660*/  CALL.ABS.NOINC R2 ;  /* 0x0000000002007343 */ /* 0x006fea0003c00000 */
.L_x_117:
        /* <DEDUP_REMOVED lines=10> */
.L_x_118:
        /* <DEDUP_REMOVED lines=10> */
.L_x_119:
[----:B------:R1:W2:Y:S01]  /*47b0*/  LDC.64 R2, c[0x4][R17] ;  /* 0x0100000011027b82 */ /* 0x0002a20000000a00 */
[----:B------:R-:W3:Y:S01]  /*47c0*/  LDCU.64 UR4, c[0x4][0xe0] ;  /* 0x01001c00ff0477ac */ /* 0x000ee20008000a00 */
[----:B------:R-:W-:Y:S01]  /*47d0*/  CS2R R6, SRZ ;  /* 0x0000000000067805 */ /* 0x000fe2000001ff00 */
[----:B---3--:R-:W-:Y:S01]  /*47e0*/  IMAD.U32 R4, RZ, RZ, UR4 ;  /* 0x00000004ff047e24 */ /* 0x008fe2000f8e00ff */
[----:B------:R-:W-:-:S04]  /*47f0*/  MOV R5, UR5 ;  /* 0x0000000500057c02 */ /* 0x000fc80008000f00 */
[----:B------:R-:W-:-:S07]  /*4800*/  LEPC R20, `(.L_x_120) ;  /* 0x000000001014794e */ /* 0x000fce0000000000 */
[----:B-12---:R-:W-:Y:S05]  /*4810*/  CALL.ABS.NOINC R2 ;  /* 0x0000000002007343 */ /* 0x006fea0003c00000 */
.L_x_120:
[----:B------:R-:W-:Y:S01]  /*4820*/  HFMA2 R0, -RZ, RZ, 0, 5.9604644775390625e-08 ;  /* 0x00000001ff007431 */ /* 0x000fe200000001ff */
        /* <DEDUP_REMOVED lines=9> */
.L_x_121:
        /* <DEDUP_REMOVED lines=10> */
.L_x_122:
        /* <DEDUP_REMOVED lines=10> */
.L_x_123:
        /* <DEDUP_REMOVED lines=10> */
.L_x_124:
[----:B------:R1:W2:Y:S01]  /*4aa0*/  LDC.64 R2, c[0x4][R17] ;  /* 0x0100000011027b82 */ /* 0x0002a20000000a00 */
[----:B------:R-:W3:Y:S01]  /*4ab0*/  LDCU.64 UR4, c[0x4][0xe0] ;  /* 0x01001c00ff0477ac */ /* 0x000ee20008000a00 */
[----:B------:R-:W-:Y:S01]  /*4ac0*/  CS2R R6, SRZ ;  /* 0x0000000000067805 */ /* 0x000fe2000001ff00 */
[----:B---3--:R-:W-:Y:S01]  /*4ad0*/  IMAD.U32 R4, RZ, RZ, UR4 ;  /* 0x00000004ff047e24 */ /* 0x008fe2000f8e00ff */
[----:B------:R-:W-:-:S04]  /*4ae0*/  MOV R5, UR5 ;  /* 0x0000000500057c02 */ /* 0x000fc80008000f00 */
[----:B------:R-:W-:-:S07]  /*4af0*/  LEPC R20, `(.L_x_125) ;  /* 0x000000001014794e */ /* 0x000fce0000000000 */
[----:B-12---:R-:W-:Y:S05]  /*4b00*/  CALL.ABS.NOINC R2 ;  /* 0x0000000002007343 */ /* 0x006fea0003c00000 */
.L_x_125:
        /* <DEDUP_REMOVED lines=10> */
.L_x_126:
        /* <DEDUP_REMOVED lines=10> */
.L_x_127:
[----:B------:R1:W2:Y:S01]  /*4c50*/  LDC.64 R2, c[0x4][R17] ;  /* 0x0100000011027b82 */ /* 0x0002a20000000a00 */
[----:B------:R-:W3:Y:S01]  /*4c60*/  LDCU.64 UR4, c[0x4][0xe0] ;  /* 0x01001c00ff0477ac */ /* 0x000ee20008000a00 */
[----:B------:R-:W-:Y:S01]  /*4c70*/  CS2R R6, SRZ ;  /* 0x0000000000067805 */ /* 0x000fe2000001ff00 */
[----:B---3--:R-:W-:Y:S01]  /*4c80*/  IMAD.U32 R4, RZ, RZ, UR4 ;  /* 0x00000004ff047e24 */ /* 0x008fe2000f8e00ff */
[----:B------:R-:W-:-:S04]  /*4c90*/  MOV R5, UR5 ;  /* 0x0000000500057c02 */ /* 0x000fc80008000f00 */
[----:B------:R-:W-:-:S07]  /*4ca0*/  LEPC R20, `(.L_x_128) ;  /* 0x000000001014794e */ /* 0x000fce0000000000 */
[----:B-12---:R-:W-:Y:S05]  /*4cb0*/  CALL.ABS.NOINC R2 ;  /* 0x0000000002007343 */ /* 0x006fea0003c00000 */
.L_x_128:
[----:B------:R-:W-:Y:S01]  /*4cc0*/  HFMA2 R0, -RZ, RZ, 0, 1.1920928955078125e-07 ;  /* 0x00000002ff007431 */ /* 0x000fe200000001ff */
        /* <DEDUP_REMOVED lines=9> */
.L_x_129:
        /* <DEDUP_REMOVED lines=10> */
.L_x_130:
        /* <DEDUP_REMOVED lines=10> */
.L_x_131:
        /* <DEDUP_REMOVED lines=10> */
.L_x_132:
        /* <DEDUP_REMOVED lines=10> */
.L_x_133:
        /* <DEDUP_REMOVED lines=10> */
.L_x_134:
[----:B------:R1:W2:Y:S01]  /*5080*/  LDC.64 R2, c[0x4][R17] ;  /* 0x0100000011027b82 */ /* 0x0002a20000000a00 */
[----:B------:R-:W3:Y:S01]  /*5090*/  LDCU.64 UR4, c[0x4][0xe0] ;  /* 0x01001c00ff0477ac */ /* 0x000ee20008000a00 */
[----:B------:R-:W-:Y:S01]  /*50a0*/  CS2R R6, SRZ ;  /* 0x0000000000067805 */ /* 0x000fe2000001ff00 */
[----:B---3--:R-:W-:Y:S01]  /*50b0*/  IMAD.U32 R4, RZ, RZ, UR4 ;  /* 0x00000004ff047e24 */ /* 0x008fe2000f8e00ff */
[----:B------:R-:W-:-:S04]  /*50c0*/  MOV R5, UR5 ;  /* 0x0000000500057c02 */ /* 0x000fc80008000f00 */
[----:B------:R-:W-:-:S07]  /*50d0*/  LEPC R20, `(.L_x_135) ;  /* 0x000000001014794e */ /* 0x000fce0000000000 */
[----:B-12---:R-:W-:Y:S05]  /*50e0*/  CALL.ABS.NOINC R2 ;  /* 0x0000000002007343 */ /* 0x006fea0003c00000 */
.L_x_135:
        /* <DEDUP_REMOVED lines=10> */
.L_x_136:
        /* <DEDUP_REMOVED lines=10> */
.L_x_137:
[----:B------:R1:W2:Y:S01]  /*5230*/  LDC.64 R2, c[0x4][R17] ;  /* 0x0100000011027b82 */ /* 0x0002a20000000a00 */
[----:B------:R-:W3:Y:S01]  /*5240*/  LDCU.64 UR4, c[0x4][0xe0] ;  /* 0x01001c00ff0477ac */ /* 0x000ee20008000a00 */
[----:B------:R-:W-:Y:S01]  /*5250*/  CS2R R6, SRZ ;  /* 0x0000000000067805 */ /* 0x000fe2000001ff00 */
[----:B---3--:R-:W-:Y:S01]  /*5260*/  IMAD.U32 R4, RZ, RZ, UR4 ;  /* 0x00000004ff047e24 */ /* 0x008fe2000f8e00ff */
[----:B------:R-:W-:-:S04]  /*5270*/  MOV R5, UR5 ;  /* 0x0000000500057c02 */ /* 0x000fc80008000f00 */
[----:B------:R-:W-:-:S07]  /*5280*/  LEPC R20, `(.L_x_138) ;  /* 0x000000001014794e */ /* 0x000fce0000000000 */
[----:B-12---:R-:W-:Y:S05]  /*5290*/  CALL.ABS.NOINC R2 ;  /* 0x0000000002007343 */ /* 0x006fea0003c00000 */
.L_x_138:
[----:B------:R-:W-:Y:S01]  /*52a0*/  HFMA2 R0, -RZ, RZ, 0, 7.62939453125e-06 ;  /* 0x00000080ff007431 */ /* 0x000fe200000001ff */
        /* <DEDUP_REMOVED lines=9> */
.L_x_139:
        /* <DEDUP_REMOVED lines=10> */
.L_x_140:
        /* <DEDUP_REMOVED lines=10> */
.L_x_141:
        /* <DEDUP_REMOVED lines=10> */
.L_x_142:
[----:B------:R1:W2:Y:S01]  /*5520*/  LDC.64 R2, c[0x4][R17] ;  /* 0x0100000011027b82 */ /* 0x0002a20000000a00 */
[----:B------:R-:W3:Y:S01]  /*5530*/  LDCU.64 UR4, c[0x4][0xe0] ;  /* 0x01001c00ff0477ac */ /* 0x000ee20008000a00 */
[----:B------:R-:W-:Y:S01]  /*5540*/  CS2R R6, SRZ ;  /* 0x0000000000067805 */ /* 0x000fe2000001ff00 */
[----:B---3--:R-:W-:Y:S01]  /*5550*/  IMAD.U32 R4, RZ, RZ, UR4 ;  /* 0x00000004ff047e24 */ /* 0x008fe2000f8e00ff */
[----:B------:R-:W-:-:S04]  /*5560*/  MOV R5, UR5 ;  /* 0x0000000500057c02 */ /* 0x000fc80008000f00 */
[----:B------:R-:W-:-:S07]  /*5570*/  LEPC R20, `(.L_x_143) ;  /* 0x000000001014794e */ /* 0x000fce0000000000 */
[----:B-12---:R-:W-:Y:S05]  /*5580*/  CALL.ABS.NOINC R2 ;  /* 0x0000000002007343 */ /* 0x006fea0003c00000 */
.L_x_143:
        /* <DEDUP_REMOVED lines=10> */
.L_x_144:
        /* <DEDUP_REMOVED lines=10> */
.L_x_145:
[----:B------:R1:W2:Y:S01]  /*56d0*/  LDC.64 R2, c[0x4][R17] ;  /* 0x0100000011027b82 */ /* 0x0002a20000000a00 */
[----:B------:R-:W3:Y:S01]  /*56e0*/  LDCU.64 UR4, c[0x4][0xe0] ;  /* 0x01001c00ff0477ac */ /* 0x000ee20008000a00 */
[----:B------:R-:W-:Y:S01]  /*56f0*/  CS2R R6, SRZ ;  /* 0x0000000000067805 */ /* 0x000fe2000001ff00 */
[----:B---3--:R-:W-:Y:S01]  /*5700*/  IMAD.U32 R4, RZ, RZ, UR4 ;  /* 0x00000004ff047e24 */ /* 0x008fe2000f8e00ff */
[----:B------:R-:W-:-:S04]  /*5710*/  MOV R5, UR5 ;  /* 0x0000000500057c02 */ /* 0x000fc80008000f00 */
[----:B------:R-:W-:-:S07]  /*5720*/  LEPC R20, `(.L_x_146) ;  /* 0x000000001014794e */ /* 0x000fce0000000000 */
[----:B-12---:R-:W-:Y:S05]  /*5730*/  CALL.ABS.NOINC R2 ;  /* 0x0000000002007343 */ /* 0x006fea0003c00000 */
.L_x_146:
[----:B------:R1:W-:Y:S01]  /*5740*/  STL [R1], RZ ;  /* 0x000000ff01007387 */ /* 0x0003e20000100800 */
[----:B------:R1:W2:Y:S01]  /*5750*/  LDC.64 R2, c[0x4][R17] ;  /* 0x0100000011027b82 */ /* 0x0002a20000000a00 */
[----:B------:R-:W3:Y:S01]  /*5760*/  LDCU.64 UR4, c[0x4][0xc8] ;  /* 0x01001900ff0477ac */ /* 0x000ee20008000a00 */
[----:B------:R-:W-:Y:S02]  /*5770*/  MOV R6, UR38 ;  /* 0x0000002600067c02 */ /* 0x000fe40008000f00 */
[----:B------:R-:W-:Y:S01]  /*5780*/  MOV R7, UR37 ;  /* 0x0000002500077c02 */ /* 0x000fe20008000f00 */
[----:B---3--:R-:W-:Y:S02]  /*5790*/  IMAD.U32 R4, RZ, RZ, UR4 ;  /* 0x00000004ff047e24 */ /* 0x008fe4000f8e00ff */
[----:B------:R-:W-:Y:S02]  /*57a0*/  IMAD.U32 R5, RZ, RZ, UR5 ;  /* 0x00000005ff057e24 */ /* 0x000fe4000f8e00ff */
[----:B------:R-:W-:-:S07]  /*57b0*/  LEPC R20, `(.L_x_147) ;  /* 0x000000001014794e */ /* 0x000fce0000000000 */
[----:B-12---:R-:W-:Y:S05]  /*57c0*/  CALL.ABS.NOINC R2 ;  /* 0x0000000002007343 */ /* 0x006fea0003c00000 */
.L_x_147:
        /* <DEDUP_REMOVED lines=10> */
.L_x_148:
        /* <DEDUP_REMOVED lines=10> */
.L_x_149:
        /* <DEDUP_REMOVED lines=10> */
.L_x_150:
[----:B------:R1:W2:Y:S01]  /*59b0*/  LDC.64 R2, c[0x4][R17] ;  /* 0x0100000011027b82 */ /* 0x0002a20000000a00 */
[----:B------:R-:W3:Y:S01]  /*59c0*/  LDCU.64 UR4, c[0x4][0xe0] ;  /* 0x01001c00ff0477ac */ /* 0x000ee20008000a00 */
[----:B------:R-:W-:Y:S01]  /*59d0*/  CS2R R6, SRZ ;  /* 0x0000000000067805 */ /* 0x000fe2000001ff00 */
[----:B---3--:R-:W-:Y:S01]  /*59e0*/  IMAD.U32 R4, RZ, RZ, UR4 ;  /* 0x00000004ff047e24 */ /* 0x008fe2000f8e00ff */
[----:B------:R-:W-:-:S04]  /*59f0*/  MOV R5, UR5 ;  /* 0x0000000500057c02 */ /* 0x000fc80008000f00 */
[----:B------:R-:W-:-:S07]  /*5a00*/  LEPC R20, `(.L_x_151) ;  /* 0x000000001014794e */ /* 0x000fce0000000000 */
[----:B-12---:R-:W-:Y:S05]  /*5a10*/  CALL.ABS.NOINC R2 ;  /* 0x0000000002007343 */ /* 0x006fea0003c00000 */
.L_x_151:
        /* <DEDUP_REMOVED lines=9> */
.L_x_152:
        /* <DEDUP_REMOVED lines=10> */
.L_x_153:
[----:B------:R1:W2:Y:S01]  /*5b50*/  LDC.64 R2, c[0x4][R17] ;  /* 0x0100000011027b82 */ /* 0x0002a20000000a00 */
[----:B------:R-:W3:Y:S01]  /*5b60*/  LDCU.64 UR4, c[0x4][0xe0] ;  /* 0x01001c00ff0477ac */ /* 0x000ee20008000a00 */
[----:B------:R-:W-:Y:S01]  /*5b70*/  CS2R R6, SRZ ;  /* 0x0000000000067805 */ /* 0x000fe2000001ff00 */
[----:B---3--:R-:W-:Y:S01]  /*5b80*/  IMAD.U32 R4, RZ, RZ, UR4 ;  /* 0x00000004ff047e24 */ /* 0x008fe2000f8e00ff */
[----:B------:R-:W-:-:S04]  /*5b90*/  MOV R5, UR5 ;  /* 0x0000000500057c02 */ /* 0x000fc80008000f00 */
[----:B------:R-:W-:-:S07]  /*5ba0*/  LEPC R20, `(.L_x_154) ;  /* 0x000000001014794e */ /* 0x000fce0000000000 */
[----:B-12---:R-:W-:Y:S05]  /*5bb0*/  CALL.ABS.NOINC R2 ;  /* 0x0000000002007343 */ /* 0x006fea0003c00000 */
.L_x_154:
[----:B------:R-:W-:Y:S01]  /*5bc0*/  HFMA2 R0, -RZ, RZ, 0, 0.0001220703125 ;  /* 0x00000800ff007431 */ /* 0x000fe200000001ff */
        /* <DEDUP_REMOVED lines=9> */
.L_x_155:
        /* <DEDUP_REMOVED lines=10> */
.L_x_156:
        /* <DEDUP_REMOVED lines=10> */
.L_x_157:
        /* <DEDUP_REMOVED lines=10> */
.L_x_98:
[----:B------:R-:W-:Y:S05]  /*5e40*/  BSYNC.RECONVERGENT B6 ;  /* 0x0000000000067941 */ /* 0x000fea0003800200 */
.L_x_97:
[----:B-1----:R-:W1:Y:S01]  /*5e50*/  S2R R3, SR_SWINHI ;  /* 0x0000000000037919 */ /* 0x002e620000002f00 */
[----:B------:R-:W-:Y:S01]  /*5e60*/  IMAD.SHL.U32 R14, R24, 0x2, RZ ;  /* 0x00000002180e7824 */ /* 0x000fe200078e00ff */
[----:B------:R-:W2:Y:S04]  /*5e70*/  LDCU.64 UR4, c[0x0][0x880] ;  /* 0x00011000ff0477ac */ /* 0x000ea80008000a00 */
[----:B------:R-:W-:Y:S02]  /*5e80*/  LOP3.LUT R14, R14, 0xfe, RZ, 0xc0, !PT ;  /* 0x000000fe0e0e7812 */ /* 0x000fe400078ec0ff */
[----:B--2---:R-:W-:-:S04]  /*5e90*/  ISETP.NE.U32.AND P5, PT, RZ, UR4, PT ;  /* 0x00000004ff007c0c */ /* 0x004fc8000bfa5070 */
[----:B------:R-:W-:Y:S02]  /*5ea0*/  ISETP.NE.AND.EX P5, PT, RZ, UR5, PT, P5 ;  /* 0x00000005ff007c0c */ /* 0x000fe4000bfa5350 */
[----:B------:R-:W-:Y:S02]  /*5eb0*/  MOV R4, R16 ;  /* 0x0000001000047202 */ /* 0x000fe40000000f00 */
[----:B-1----:R-:W-:-:S03]  /*5ec0*/  MOV R5, R3 ;  /* 0x0000000300057202 */ /* 0x002fc60000000f00 */
[----:B------:R-:W-:-:S03]  /*5ed0*/  IMAD.WIDE.U32 R14, R14, 0x2, R4 ;  /* 0x000000020e0e7825 */ /* 0x000fc600078e0004 */
[C---:B------:R-:W-:Y:S02]  /*5ee0*/  IADD3 R3, P3, PT, R14.reuse, 0x3800, RZ ;  /* 0x000038000e037810 */ /* 0x040fe40007f7e0ff */
[C---:B------:R-:W-:Y:S02]  /*5ef0*/  IADD3 R9, P0, PT, R14.reuse, 0x3a00, RZ ;  /* 0x00003a000e097810 */ /* 0x040fe40007f1e0ff */
[C---:B------:R-:W-:Y:S01]  /*5f00*/  IADD3 R7, P1, PT, R14.reuse, 0x3c00, RZ ;  /* 0x00003c000e077810 */ /* 0x040fe20007f3e0ff */
[--C-:B------:R-:W-:Y:S01]  /*5f10*/  IMAD.X R21, RZ, RZ, R15.reuse, P3 ;  /* 0x000000ffff157224 */ /* 0x100fe200018e060f */
[----:B------:R-:W-:Y:S01]  /*5f20*/  IADD3 R5, P2, PT, R14, 0x3e00, RZ ;  /* 0x00003e000e057810 */ /* 0x000fe20007f5e0ff */
[--C-:B------:R-:W-:Y:S02]  /*5f30*/  IMAD.X R19, RZ, RZ, R15.reuse, P0 ;  /* 0x000000ffff137224 */ /* 0x100fe400000e060f */
[----:B------:R-:W-:Y:S01]  /*5f40*/  IMAD.X R13, RZ, RZ, R15, P1 ;  /* 0x000000ffff0d7224 */ /* 0x000fe200008e060f */
[----:B------:R-:W-:Y:S01]  /*5f50*/  SHF.R.U64 R6, R3, 0x3, R21 ;  /* 0x0000000303067819 */ /* 0x000fe20000001215 */
[----:B------:R-:W-:Y:S01]  /*5f60*/  IMAD.X R11, RZ, RZ, R15, P2 ;  /* 0x000000ffff0b7224 */ /* 0x000fe200010e060f */
[----:B------:R-:W-:-:S02]  /*5f70*/  SHF.R.U64 R4, R9, 0x3, R19 ;  /* 0x0000000309047819 */ /* 0x000fc40000001213 */
[----:B------:R-:W-:Y:S02]  /*5f80*/  SHF.R.U64 R2, R7, 0x3, R13 ;  /* 0x0000000307027819 */ /* 0x000fe4000000120d */
[----:B------:R-:W-:Y:S02]  /*5f90*/  SHF.R.U64 R0, R5, 0x3, R11 ;  /* 0x0000000305007819 */ /* 0x000fe4000000120b */
[----:B------:R-:W-:Y:S02]  /*5fa0*/  LOP3.LUT R20, R3, 0x10, R6, 0x78, !PT ;  /* 0x0000001003147812 */ /* 0x000fe400078e7806 */
[----:B------:R-:W-:Y:S02]  /*5fb0*/  LOP3.LUT R18, R9, 0x10, R4, 0x78, !PT ;  /* 0x0000001009127812 */ /* 0x000fe400078e7804 */
[----:B------:R-:W-:Y:S01]  /*5fc0*/  IADD3 R6, P0, PT, R14, 0x4000, RZ ;  /* 0x000040000e067810 */ /* 0x000fe20007f1e0ff */
[----:B------:R1:W-:Y:S01]  /*5fd0*/  ST.E desc[UR44][R20.64], RZ ;  /* 0x000000ff14007985 */ /* 0x0003e2000c10192c */
[----:B------:R-:W-:-:S02]  /*5fe0*/  LOP3.LUT R12, R7, 0x10, R2, 0x78, !PT ;  /* 0x00000010070c7812 */ /* 0x000fc400078e7802 */
[C---:B------:R-:W-:Y:S01]  /*5ff0*/  IADD3 R4, P1, PT, R14.reuse, 0x4200, RZ ;  /* 0x000042000e047810 */ /* 0x040fe20007f3e0ff */
[--C-:B------:R-:W-:Y:S01]  /*6000*/  IMAD.X R39, RZ, RZ, R15.reuse, P0 ;  /* 0x000000ffff277224 */ /* 0x100fe200000e060f */
[----:B------:R-:W-:Y:S01]  /*6010*/  LOP3.LUT R10, R5, 0x10, R0, 0x78, !PT ;  /* 0x00000010050a7812 */ /* 0x000fe200078e7800 */
[----:B------:R1:W-:Y:S01]  /*6020*/  ST.E desc[UR44][R18.64], RZ ;  /* 0x000000ff12007985 */ /* 0x0003e2000c10192c */
[C---:B------:R-:W-:Y:S01]  /*6030*/  IADD3 R2, P2, PT, R14.reuse, 0x4400, RZ ;  /* 0x000044000e027810 */ /* 0x040fe20007f5e0ff */
[----:B------:R-:W-:Y:S01]  /*6040*/  IMAD.X R37, RZ, RZ, R15, P1 ;  /* 0x000000ffff257224 */ /* 0x000fe200008e060f */
[----:B------:R-:W-:Y:S01]  /*6050*/  IADD3 R0, P3, PT, R14, 0x4600, RZ ;  /* 0x000046000e007810 */ /* 0x000fe20007f7e0ff */
[----:B------:R1:W-:Y:S01]  /*6060*/  ST.E desc[UR44][R12.64], RZ ;  /* 0x000000ff0c007985 */ /* 0x0003e2000c10192c */
[----:B------:R-:W-:Y:S01]  /*6070*/  SHF.R.U64 R9, R6, 0x3, R39 ;  /* 0x0000000306097819 */ /* 0x000fe20000001227 */
[----:B------:R-:W-:Y:S01]  /*6080*/  IMAD.X R35, RZ, RZ, R15, P2 ;  /* 0x000000ffff237224 */ /* 0x000fe200010e060f */
[----:B------:R-:W-:Y:S01]  /*6090*/  SHF.R.U64 R7, R4, 0x3, R37 ;  /* 0x0000000304077819 */ /* 0x000fe20000001225 */
[----:B------:R-:W-:Y:S01]  /*60a0*/  IMAD.X R33, RZ, RZ, R15, P3 ;  /* 0x000000ffff217224 */ /* 0x000fe200018e060f */
[----:B------:R-:W-:Y:S01]  /*60b0*/  LOP3.LUT R38, R6, 0x10, R9, 0x78, !PT ;  /* 0x0000001006267812 */ /* 0x000fe200078e7809 */
[----:B------:R1:W-:Y:S01]  /*60c0*/  ST.E desc[UR44][R10.64], RZ ;  /* 0x000000ff0a007985 */ /* 0x0003e2000c10192c */
[----:B------:R-:W-:-:S02]  /*60d0*/  SHF.R.U64 R5, R2, 0x3, R35 ;  /* 0x0000000302057819 */ /* 0x000fc40000001223 */
[----:B------:R-:W-:Y:S01]  /*60e0*/  SHF.R.U64 R3, R0, 0x3, R33 ;  /* 0x0000000300037819 */ /* 0x000fe20000001221 */
[----:B------:R1:W-:Y:S01]  /*60f0*/  ST.E desc[UR44][R38.64], RZ ;  /* 0x000000ff26007985 */ /* 0x0003e2000c10192c */
[----:B------:R-:W-:Y:S02]  /*6100*/  LOP3.LUT R36, R4, 0x10, R7, 0x78, !PT ;  /* 0x0000001004247812 */ /* 0x000fe400078e7807 */
[----:B------:R-:W-:Y:S02]  /*6110*/  LOP3.LUT R34, R2, 0x10, R5, 0x78, !PT ;  /* 0x0000001002227812 */ /* 0x000fe400078e7805 */
[----:B------:R-:W-:Y:S01]  /*6120*/  LOP3.LUT R32, R0, 0x10, R3, 0x78, !PT ;  /* 0x0000001000207812 */ /* 0x000fe200078e7803 */
[----:B------:R1:W-:Y:S04]  /*6130*/  ST.E desc[UR44][R36.64], RZ ;  /* 0x000000ff24007985 */ /* 0x0003e8000c10192c */
[----:B------:R1:W-:Y:S04]  /*6140*/  ST.E desc[UR44][R34.64], RZ ;  /* 0x000000ff22007985 */ /* 0x0003e8000c10192c */
[----:B------:R1:W-:Y:S01]  /*6150*/  ST.E desc[UR44][R32.64], RZ ;  /* 0x000000ff20007985 */ /* 0x0003e2000c10192c */
[----:B------:R-:W-:Y:S05]  /*6160*/  @!P5 BRA `(.L_x_158) ;  /* 0x0000000000c8d947 */ /* 0x000fea0003800000 */
[----:B------:R-:W2:Y:S01]  /*6170*/  LDC R0, c[0x0][0x904] ;  /* 0x00024100ff007b82 */ /* 0x000ea20000000800 */
[----:B------:R-:W3:Y:S01]  /*6180*/  LDCU.64 UR4, c[0x0][0x908] ;  /* 0x00012100ff0477ac */ /* 0x000ee20008000a00 */
[----:B------:R-:W-:Y:S01]  /*6190*/  BSSY.RECONVERGENT B0, `(.L_x_158) ;  /* 0x000002f000007945 */ /* 0x000fe20003800200 */
[----:B---3--:R-:W-:Y:S01]  /*61a0*/  IMAD.HI.U32 R3, R30, UR4, RZ ;  /* 0x000000041e037c27 */ /* 0x008fe2000f8e00ff */
[----:B------:R-:W3:Y:S01]  /*61b0*/  LDCU UR4, c[0x0][0x380] ;  /* 0x00007000ff0477ac */ /* 0x000ee20008000800 */
[----:B--2---:R-:W-:-:S03]  /*61c0*/  ISETP.NE.AND P0, PT, R0, 0x1, PT ;  /* 0x000000010000780c */ /* 0x004fc60003f05270 */
[----:B------:R-:W-:-:S04]  /*61d0*/  SHF.R.U32.HI R3, RZ, UR5, R3 ;  /* 0x00000005ff037c19 */ /* 0x000fc80008011603 */
[----:B------:R-:W-:-:S05]  /*61e0*/  SEL R3, R30, R3, !P0 ;  /* 0x000000031e037207 */ /* 0x000fca0004000000 */
[----:B------:R-:W-:-:S04]  /*61f0*/  IMAD.MOV R3, RZ, RZ, -R3 ;  /* 0x000000ffff037224 */ /* 0x000fc800078e0a03 */
[----:B------:R-:W-:-:S04]  /*6200*/  IMAD R0, R0, R3, R30 ;  /* 0x0000000300007224 */ /* 0x000fc800078e021e */
[----:B------:R-:W-:-:S05]  /*6210*/  IMAD R3, R0, 0x100, R29 ;  /* 0x0000010000037824 */ /* 0x000fca00078e021d */
[----:B---3--:R-:W-:-:S13]  /*6220*/  ISETP.GE.AND P0, PT, R3, UR4, PT ;  /* 0x0000000403007c0c */ /* 0x008fda000bf06270 */
[----:B------:R-:W-:Y:S05]  /*6230*/  @P0 BRA `(.L_x_159) ;  /* 0x0000000000900947 */ /* 0x000fea0003800000 */
[----:B------:R-:W2:Y:S01]  /*6240*/  LDC R4, c[0x0][0x38c] ;  /* 0x0000e300ff047b82 */ /* 0x000ea20000000800 */
[----:B------:R-:W-:Y:S01]  /*6250*/  IMAD.MOV.U32 R6, RZ, RZ, RZ ;  /* 0x000000ffff067224 */ /* 0x000fe200078e00ff */
[----:B------:R-:W3:Y:S01]  /*6260*/  LDCU UR6, c[0x0][0x890] ;  /* 0x00011200ff0677ac */ /* 0x000ee20008000800 */
[----:B------:R-:W4:Y:S01]  /*6270*/  LDCU.64 UR4, c[0x0][0x888] ;  /* 0x00011100ff0477ac */ /* 0x000f220008000a00 */
[----:B---3--:R-:W-:Y:S01]  /*6280*/  IMAD R3, R26, UR6, R3 ;  /* 0x000000061a037c24 */ /* 0x008fe2000f8e0203 */
[----:B--2---:R-:W-:-:S04]  /*6290*/  IABS R5, R4 ;  /* 0x0000000400057213 */ /* 0x004fc80000000000 */
[----:B------:R-:W2:Y:S08]  /*62a0*/  I2F.RP R9, R5 ;  /* 0x0000000500097306 */ /* 0x000eb00000209400 */
[----:B--2---:R-:W2:Y:S02]  /*62b0*/  MUFU.RCP R8, R9 ;  /* 0x0000000900087308 */ /* 0x004ea40000001000 */
[----:B--2---:R-:W-:-:S06]  /*62c0*/  IADD3 R8, PT, PT, R8, 0xffffffe, RZ ;  /* 0x0ffffffe08087810 */ /* 0x004fcc0007ffe0ff */
[----:B------:R-:W2:Y:S02]  /*62d0*/  F2I.FTZ.U32.TRUNC.NTZ R7, R8 ;  /* 0x0000000800077305 */ /* 0x000ea4000021f000 */
[----:B--2---:R-:W-:Y:S01]  /*62e0*/  IADD3 R0, PT, PT, RZ, -R7, RZ ;  /* 0x80000007ff007210 */ /* 0x004fe20007ffe0ff */
[----:B------:R-:W2:Y:S04]  /*62f0*/  LDC.64 R8, c[0x0][0x880] ;  /* 0x00022000ff087b82 */ /* 0x000ea80000000a00 */
[----:B------:R-:W-:Y:S01]  /*6300*/  IMAD R2, R0, R5, RZ ;  /* 0x0000000500027224 */ /* 0x000fe200078e02ff */
[----:B------:R-:W-:-:S03]  /*6310*/  IABS R0, R25 ;  /* 0x0000001900007213 */ /* 0x000fc60000000000 */
[----:B------:R-:W-:Y:S01]  /*6320*/  IMAD.HI.U32 R7, R7, R2, R6 ;  /* 0x0000000207077227 */ /* 0x000fe200078e0006 */
[----:B------:R-:W-:-:S05]  /*6330*/  MOV R2, R0 ;  /* 0x0000000000027202 */ /* 0x000fca0000000f00 */
[----:B------:R-:W-:-:S04]  /*6340*/  IMAD.HI.U32 R6, R7, R2, RZ ;  /* 0x0000000207067227 */ /* 0x000fc800078e00ff */
[----:B------:R-:W-:-:S04]  /*6350*/  IMAD.MOV R0, RZ, RZ, -R6 ;  /* 0x000000ffff007224 */ /* 0x000fc800078e0a06 */
[----:B------:R-:W-:-:S05]  /*6360*/  IMAD R0, R5, R0, R2 ;  /* 0x0000000005007224 */ /* 0x000fca00078e0202 */
[----:B------:R-:W-:-:S13]  /*6370*/  ISETP.GT.U32.AND P1, PT, R5, R0, PT ;  /* 0x000000000500720c */ /* 0x000fda0003f24070 */
[-C--:B------:R-:W-:Y:S01]  /*6380*/  @!P1 IADD3 R0, PT, PT, R0, -R5.reuse, RZ ;  /* 0x8000000500009210 */ /* 0x080fe20007ffe0ff */
[----:B------:R-:W-:Y:S01]  /*6390*/  @!P1 VIADD R6, R6, 0x1 ;  /* 0x0000000106069836 */ /* 0x000fe20000000000 */
[----:B------:R-:W-:Y:S02]  /*63a0*/  ISETP.NE.AND P1, PT, R4, RZ, PT ;  /* 0x000000ff0400720c */ /* 0x000fe40003f25270 */
[----:B------:R-:W-:Y:S02]  /*63b0*/  ISETP.GE.U32.AND P2, PT, R0, R5, PT ;  /* 0x000000050000720c */ /* 0x000fe40003f46070 */
[----:B------:R-:W-:-:S04]  /*63c0*/  LOP3.LUT R0, R25, R4, RZ, 0x3c, !PT ;  /* 0x0000000419007212 */ /* 0x000fc800078e3cff */
[----:B------:R-:W-:-:S07]  /*63d0*/  ISETP.GE.AND P0, PT, R0, RZ, PT ;  /* 0x000000ff0000720c */ /* 0x000fce0003f06270 */
[----:B------:R-:W-:-:S06]  /*63e0*/  @P2 IADD3 R6, PT, PT, R6, 0x1, RZ ;  /* 0x0000000106062810 */ /* 0x000fcc0007ffe0ff */
[----:B------:R-:W-:Y:S01]  /*63f0*/  @!P0 IMAD.MOV R6, RZ, RZ, -R6 ;  /* 0x000000ffff068224 */ /* 0x000fe200078e0a06 */
[----:B------:R-:W-:-:S04]  /*6400*/  @!P1 LOP3.LUT R6, RZ, R4, RZ, 0x33, !PT ;  /* 0x00000004ff069212 */ /* 0x000fc800078e33ff */
[C---:B------:R-:W-:Y:S01]  /*6410*/  IADD3 R0, PT, PT, -R6.reuse, RZ, RZ ;  /* 0x000000ff06007210 */ /* 0x040fe20007ffe1ff */
[----:B----4-:R-:W-:-:S04]  /*6420*/  IMAD R3, R6, UR5, R3 ;  /* 0x0000000506037c24 */ /* 0x010fc8000f8e0203 */
[----:B------:R-:W-:-:S04]  /*6430*/  IMAD R0, R4, R0, R25 ;  /* 0x0000000004007224 */ /* 0x000fc800078e0219 */
[----:B------:R-:W-:Y:S02]  /*6440*/  IMAD R3, R0, UR4, R3 ;  /* 0x0000000400037c24 */ /* 0x000fe4000f8e0203 */
[----:B------:R-:W-:Y:S02]  /*6450*/  IMAD.MOV.U32 R0, RZ, RZ, -0x800000 ;  /* 0xff800000ff007424 */ /* 0x000fe400078e00ff */
[----:B--2---:R-:W-:-:S05]  /*6460*/  IMAD.WIDE R8, R3, 0x4, R8 ;  /* 0x0000000403087825 */ /* 0x004fca00078e0208 */
[----:B------:R2:W-:Y:S02]  /*6470*/  STG.E desc[UR44][R8.64], R0 ;  /* 0x0000000008007986 */ /* 0x0005e4000c10192c */
.L_x_159:
[----:B------:R-:W-:Y:S05]  /*6480*/  BSYNC.RECONVERGENT B0 ;  /* 0x0000000000007941 */ /* 0x000fea0003800200 */
.L_x_158:
[----:B------:R-:W-:-:S09]  /*6490*/  UISETP.NE.AND UP0, UPT, UR41, URZ, UPT ;  /* 0x000000ff2900728c */ /* 0x000fd2000bf05270 */
[----:B------:R-:W-:Y:S05]  /*64a0*/  BRA.U UP0, `(.L_x_160) ;  /* 0x0000000100047547 */ /* 0x000fea000b800000 */
[----:B------:R-:W-:Y:S05]  /*64b0*/  BPT.TRAP 0x1 ;  /* 0x000000040000795c */ /* 0x000fea0000300000 */
.L_x_160:
[C---:B------:R-:W-:Y:S01]  /*64c0*/  IADD3 R7, P2, PT, R14.reuse, 0x4c00, RZ ;  /* 0x00004c000e077810 */ /* 0x040fe20007f5e0ff */
[----:B------:R3:W-:Y:S01]  /*64d0*/  SYNCS.ARRIVE.TRANS64.A1T0 RZ, [R16+URZ+0x58b0], RZ ;  /* 0x0058b0ff10ff79a7 */ /* 0x0007e200081000ff */
[C---:B--2---:R-:W-:Y:S01]  /*64e0*/  IADD3 R9, P1, PT, R14.reuse, 0x4a00, RZ ;  /* 0x00004a000e097810 */ /* 0x044fe20007f3e0ff */
[----:B------:R-:W-:Y:S01]  /*64f0*/  UISETP.NE.AND UP0, UPT, UR41, URZ, UPT ;  /* 0x000000ff2900728c */ /* 0x000fe2000bf05270 */
[C---:B-1----:R-:W-:Y:S01]  /*6500*/  IADD3 R11, P0, PT, R14.reuse, 0x4800, RZ ;  /* 0x000048000e0b7810 */ /* 0x042fe20007f1e0ff */
[--C-:B------:R-:W-:Y:S01]  /*6510*/  IMAD.X R35, RZ, RZ, R15.reuse, P2 ;  /* 0x000000ffff237224 */ /* 0x100fe200010e060f */
[C---:B------:R-:W-:Y:S01]  /*6520*/  IADD3 R5, P3, PT, R14.reuse, 0x4e00, RZ ;  /* 0x00004e000e057810 */ /* 0x040fe20007f7e0ff */
[--C-:B------:R-:W-:Y:S01]  /*6530*/  IMAD.X R37, RZ, RZ, R15.reuse, P1 ;  /* 0x000000ffff257224 */ /* 0x100fe200008e060f */
[C---:B------:R-:W-:Y:S01]  /*6540*/  IADD3 R4, P4, PT, R14.reuse, 0x5000, RZ ;  /* 0x000050000e047810 */ /* 0x040fe20007f9e0ff */
[--C-:B------:R-:W-:Y:S01]  /*6550*/  IMAD.X R39, RZ, RZ, R15.reuse, P0 ;  /* 0x000000ffff277224 */ /* 0x100fe200000e060f */
[C---:B------:R-:W-:Y:S01]  /*6560*/  IADD3 R3, P2, PT, R14.reuse, 0x5200, RZ ;  /* 0x000052000e037810 */ /* 0x040fe20007f5e0ff */
[--C-:B------:R-:W-:Y:S01]  /*6570*/  IMAD.X R33, RZ, RZ, R15.reuse, P3 ;  /* 0x000000ffff217224 */ /* 0x100fe200018e060f */
[C---:B------:R-:W-:Y:S01]  /*6580*/  IADD3 R0, P1, PT, R14.reuse, 0x5600, RZ ;  /* 0x000056000e007810 */ /* 0x040fe20007f3e0ff */
[--C-:B------:R-:W-:Y:S01]  /*6590*/  IMAD.X R21, RZ, RZ, R15.reuse, P4 ;  /* 0x000000ffff157224 */ /* 0x100fe200020e060f */
[----:B------:R-:W-:Y:S01]  /*65a0*/  IADD3 R2, P0, PT, R14, 0x5400, RZ ;  /* 0x000054000e027810 */ /* 0x000fe20007f1e0ff */
[----:B------:R-:W-:Y:S01]  /*65b0*/  IMAD.X R19, RZ, RZ, R15, P2 ;  /* 0x000000ffff137224 */ /* 0x000fe200010e060f */
[----:B------:R-:W-:Y:S01]  /*65c0*/  SHF.R.U64 R10, R9, 0x3, R37 ;  /* 0x00000003090a7819 */ /* 0x000fe20000001225 */
[----:B------:R-:W-:Y:S01]  /*65d0*/  IMAD.X R13, RZ, RZ, R15, P1 ;  /* 0x000000ffff0d7224 */ /* 0x000fe200008e060f */
[----:B------:R-:W-:Y:S01]  /*65e0*/  SHF.R.U64 R12, R11, 0x3, R39 ;  /* 0x000000030b0c7819 */ /* 0x000fe20000001227 */
[----:B------:R-:W-:Y:S01]  /*65f0*/  IMAD.X R15, RZ, RZ, R15, P0 ;  /* 0x000000ffff0f7224 */ /* 0x000fe200000e060f */
[----:B------:R-:W-:-:S02]  /*6600*/  SHF.R.U64 R6, R5, 0x3, R33 ;  /* 0x0000000305067819 */ /* 0x000fc40000001221 */
[----:B------:R-:W-:Y:S02]  /*6610*/  SHF.R.U64 R8, R7, 0x3, R35 ;  /* 0x0000000307087819 */ /* 0x000fe40000001223 */
[----:B------:R-:W-:Y:S02]  /*6620*/  LOP3.LUT R36, R9, 0x10, R10, 0x78, !PT ;  /* 0x0000001009247812 */ /* 0x000fe400078e780a */
[----:B------:R-:W-:Y:S02]  /*6630*/  LOP3.LUT R38, R11, 0x10, R12, 0x78, !PT ;  /* 0x000000100b267812 */ /* 0x000fe400078e780c */
[----:B------:R-:W-:Y:S02]  /*6640*/  LOP3.LUT R32, R5, 0x10, R6, 0x78, !PT ;  /* 0x0000001005207812 */ /* 0x000fe400078e7806 */
[----:B------:R-:W-:Y:S01]  /*6650*/  SHF.R.U64 R9, R4, 0x3, R21 ;  /* 0x0000000304097819 */ /* 0x000fe20000001215 */
[----:B------:R3:W-:Y:S01]  /*6660*/  ST.E desc[UR44][R38.64], RZ ;  /* 0x000000ff26007985 */ /* 0x0007e2000c10192c */
[----:B------:R-:W-:-:S02]  /*6670*/  LOP3.LUT R34, R7, 0x10, R8, 0x78, !PT ;  /* 0x0000001007227812 */ /* 0x000fc400078e7808 */
[C---:B------:R-:W-:Y:S01]  /*6680*/  SHF.R.U64 R6, R3.reuse, 0x3, R19 ;  /* 0x0000000303067819 */ /* 0x040fe20000001213 */
[----:B------:R3:W-:Y:S01]  /*6690*/  ST.E desc[UR44][R36.64], RZ ;  /* 0x000000ff24007985 */ /* 0x0007e2000c10192c */
[----:B------:R-:W-:Y:S02]  /*66a0*/  SHF.R.U64 R7, R2, 0x3, R15 ;  /* 0x0000000302077819 */ /* 0x000fe4000000120f */
[----:B------:R-:W-:Y:S01]  /*66b0*/  SHF.R.U64 R5, R0, 0x3, R13 ;  /* 0x0000000300057819 */ /* 0x000fe2000000120d */
[----:B------:R3:W-:Y:S01]  /*66c0*/  ST.E desc[UR44][R34.64], RZ ;  /* 0x000000ff22007985 */ /* 0x0007e2000c10192c */
[----:B------:R-:W-:Y:S02]  /*66d0*/  LOP3.LUT R20, R4, 0x10, R9, 0x78, !PT ;  /* 0x0000001004147812 */ /* 0x000fe400078e7809 */
[----:B------:R-:W-:Y:S01]  /*66e0*/  LOP3.LUT R18, R3, 0x10, R6, 0x78, !PT ;  /* 0x0000001003127812 */ /* 0x000fe200078e7806 */
[----:B------:R3:W-:Y:S01]  /*66f0*/  ST.E desc[UR44][R32.64], RZ ;  /* 0x000000ff20007985 */ /* 0x0007e2000c10192c */
[----:B------:R-:W-:-:S02]  /*6700*/  LOP3.LUT R14, R2, 0x10, R7, 0x78, !PT ;  /* 0x00000010020e7812 */ /* 0x000fc400078e7807 */
[----:B------:R-:W-:Y:S01]  /*6710*/  LOP3.LUT R12, R0, 0x10, R5, 0x78, !PT ;  /* 0x00000010000c7812 */ /* 0x000fe200078e7805 */
[----:B------:R3:W-:Y:S04]  /*6720*/  ST.E desc[UR44][R20.64], RZ ;  /* 0x000000ff14007985 */ /* 0x0007e8000c10192c */
[----:B------:R3:W-:Y:S04]  /*6730*/  ST.E desc[UR44][R18.64], RZ ;  /* 0x000000ff12007985 */ /* 0x0007e8000c10192c */
[----:B------:R3:W-:Y:S04]  /*6740*/  ST.E desc[UR44][R14.64], RZ ;  /* 0x000000ff0e007985 */ /* 0x0007e8000c10192c */
[----:B------:R3:W-:Y:S01]  /*6750*/  ST.E desc[UR44][R12.64], RZ ;  /* 0x000000ff0c007985 */ /* 0x0007e2000c10192c */
[----:B------:R-:W-:Y:S01]  /*6760*/  @!PT LDS RZ, [RZ] ;  /* 0x00000000fffff984 */ /* 0x000fe20000000800 */
[----:B------:R-:W-:Y:S01]  /*6770*/  @!PT LDS RZ, [RZ] ;  /* 0x00000000fffff984 */ /* 0x000fe20000000800 */
[----:B------:R-:W-:Y:S01]  /*6780*/  @!PT LDS RZ, [RZ] ;  /* 0x00000000fffff984 */ /* 0x000fe20000000800 */
[----:B------:R-:W-:Y:S01]  /*6790*/  @!PT LDS RZ, [RZ] ;  /* 0x00000000fffff984 */ /* 0x000fe20000000800 */
[----:B------:R1:W-:Y:S06]  /*67a0*/  MEMBAR.ALL.CTA ;  /* 0x0000000000007992 */ /* 0x0003ec0000008000 */
[----:B-1----:R-:W1:Y:S01]  /*67b0*/  FENCE.VIEW.ASYNC.S ;  /* 0x00000000000073c6 */ /* 0x002e620000000000 */
[----:B------:R-:W-:Y:S05]  /*67c0*/  BRA.U UP0, `(.L_x_161) ;  /* 0x0000000100047547 */ /* 0x000fea000b800000 */
[----:B------:R-:W-:Y:S05]  /*67d0*/  BPT.TRAP 0x1 ;  /* 0x000000040000795c */ /* 0x000fea0000300000 */
.L_x_161:
[----:B------:R-:W-:Y:S01]  /*67e0*/  SHF.L.U32 R3, R28, 0x1f, RZ ;  /* 0x0000001f1c037819 */ /* 0x000fe200000006ff */
[----:B------:R-:W-:Y:S03]  /*67f0*/  BSSY B0, `(.L_x_162) ;  /* 0x0000003000007945 */ /* 0x000fe60003800000 */
[----:B-1----:R-:W1:Y:S02]  /*6800*/  SYNCS.PHASECHK.TRANS64.TRYWAIT P0, [R16+URZ+0x58c8], R3 ;  /* 0x0058c803100075a7 */ /* 0x002e6400080011ff */
[----:B-1----:R-:W-:Y:S05]  /*6810*/  @!P0 BRA `(.L_x_163) ;  /* 0x0000008800a88947 */ /* 0x002fea0003800000 */
.L_x_386:
[----:B------:R-:W-:Y:S05]  /*6820*/  BSYNC B0 ;  /* 0x0000000000007941 */ /* 0x000fea0003800000 */
.L_x_162:
[----:B------:R-:W-:Y:S05]  /*6830*/  @!P5 BRA `(.L_x_164) ;  /* 0x0000000000ccd947 */ /* 0x000fea0003800000 */
[----:B------:R-:W2:Y:S01]  /*6840*/  LDC R0, c[0x0][0x904] ;  /* 0x00024100ff007b82 */ /* 0x000ea20000000800 */
[----:B------:R-:W1:Y:S01]  /*6850*/  LDCU.64 UR4, c[0x0][0x908] ;  /* 0x00012100ff0477ac */ /* 0x000e620008000a00 */
[----:B------:R-:W-:Y:S01]  /*6860*/  BSSY.RECONVERGENT B0, `(.L_x_164) ;  /* 0x0000030000007945 */ /* 0x000fe20003800200 */
[----:B-1----:R-:W-:Y:S01]  /*6870*/  IMAD.HI.U32 R3, R30, UR4, RZ ;  /* 0x000000041e037c27 */ /* 0x002fe2000f8e00ff */
[----:B------:R-:W1:Y:S01]  /*6880*/  LDCU UR4, c[0x0][0x380] ;  /* 0x00007000ff0477ac */ /* 0x000e620008000800 */
[----:B--2---:R-:W-:-:S03]  /*6890*/  ISETP.NE.AND P0, PT, R0, 0x1, PT ;  /* 0x000000010000780c */ /* 0x004fc60003f05270 */
[----:B------:R-:W-:-:S04]  /*68a0*/  SHF.R.U32.HI R3, RZ, UR5, R3 ;  /* 0x00000005ff037c19 */ /* 0x000fc80008011603 */
[----:B------:R-:W-:-:S05]  /*68b0*/  SEL R3, R30, R3, !P0 ;  /* 0x000000031e037207 */ /* 0x000fca0004000000 */
[----:B------:R-:W-:-:S04]  /*68c0*/  IMAD.MOV R3, RZ, RZ, -R3 ;  /* 0x000000ffff037224 */ /* 0x000fc800078e0a03 */
[----:B------:R-:W-:-:S05]  /*68d0*/  IMAD R0, R0, R3, R30 ;  /* 0x0000000300007224 */ /* 0x000fca00078e021e */
[----:B------:R-:W-:-:S05]  /*68e0*/  LEA R5, R0, R29, 0x8 ;  /* 0x0000001d00057211 */ /* 0x000fca00078e40ff */
[----:B------:R-:W-:-:S05]  /*68f0*/  VIADD R5, R5, 0x80 ;  /* 0x0000008005057836 */ /* 0x000fca0000000000 */
[----:B-1----:R-:W-:-:S13]  /*6900*/  ISETP.GE.AND P0, PT, R5, UR4, PT ;  /* 0x0000000405007c0c */ /* 0x002fda000bf06270 */
[----:B------:R-:W-:Y:S05]  /*6910*/  @P0 BRA `(.L_x_165) ;  /* 0x0000000000900947 */ /* 0x000fea0003800000 */
[----:B------:R-:W1:Y:S01]  /*6920*/  LDC R4, c[0x0][0x38c] ;  /* 0x0000e300ff047b82 */ /* 0x000e620000000800 */
[----:B------:R-:W-:Y:S01]  /*6930*/  IMAD.MOV.U32 R6, RZ, RZ, RZ ;  /* 0x000000ffff067224 */ /* 0x000fe200078e00ff */
[----:B------:R-:W2:Y:S01]  /*6940*/  LDCU UR6, c[0x0][0x890] ;  /* 0x00011200ff0677ac */ /* 0x000ea20008000800 */
[----:B------:R-:W4:Y:S01]  /*6950*/  LDCU.64 UR4, c[0x0][0x888] ;  /* 0x00011100ff0477ac */ /* 0x000f220008000a00 */
[----:B--2---:R-:W-:Y:S01]  /*6960*/  IMAD R5, R26, UR6, R5 ;  /* 0x000000061a057c24 */ /* 0x004fe2000f8e0205 */
[----:B-1----:R-:W-:-:S04]  /*6970*/  IABS R3, R4 ;  /* 0x0000000400037213 */ /* 0x002fc80000000000 */
[----:B------:R-:W1:Y:S08]  /*6980*/  I2F.RP R9, R3 ;  /* 0x0000000300097306 */ /* 0x000e700000209400 */
[----:B-1----:R-:W1:Y:S02]  /*6990*/  MUFU.RCP R8, R9 ;  /* 0x0000000900087308 */ /* 0x002e640000001000 */
[----:B-1----:R-:W-:-:S06]  /*69a0*/  IADD3 R8, PT, PT, R8, 0xffffffe, RZ ;  /* 0x0ffffffe08087810 */ /* 0x002fcc0007ffe0ff */
[----:B------:R-:W1:Y:S02]  /*69b0*/  F2I.FTZ.U32.TRUNC.NTZ R7, R8 ;  /* 0x0000000800077305 */ /* 0x000e64000021f000 */
[----:B-1----:R-:W-:-:S05]  /*69c0*/  IADD3 R0, PT, PT, RZ, -R7, RZ ;  /* 0x80000007ff007210 */ /* 0x002fca0007ffe0ff */
[----:B------:R-:W-:Y:S01]  /*69d0*/  IMAD R2, R0, R3, RZ ;  /* 0x0000000300027224 */ /* 0x000fe200078e02ff */
[----:B------:R-:W-:-:S03]  /*69e0*/  IABS R0, R25 ;  /* 0x0000001900007213 */ /* 0x000fc60000000000 */
[----:B------:R-:W-:Y:S01]  /*69f0*/  IMAD.HI.U32 R7, R7, R2, R6 ;  /* 0x0000000207077227 */ /* 0x000fe200078e0006 */
[----:B------:R-:W-:-:S05]  /*6a00*/  MOV R6, R0 ;  /* 0x0000000000067202 */ /* 0x000fca0000000f00 */
[----:B------:R-:W-:-:S04]  /*6a10*/  IMAD.HI.U32 R2, R7, R6, RZ ;  /* 0x0000000607027227 */ /* 0x000fc800078e00ff */
[----:B------:R-:W-:-:S04]  /*6a20*/  IMAD.MOV R0, RZ, RZ, -R2 ;  /* 0x000000ffff007224 */ /* 0x000fc800078e0a02 */
[C---:B------:R-:W-:Y:S02]  /*6a30*/  IMAD R0, R3.reuse, R0, R6 ;  /* 0x0000000003007224 */ /* 0x040fe400078e0206 */
[----:B------:R-:W1:Y:S03]  /*6a40*/  LDC.64 R6, c[0x0][0x880] ;  /* 0x00022000ff067b82 */ /* 0x000e660000000a00 */
        /* <DEDUP_REMOVED lines=15> */
[----:B-1----:R-:W-:-:S05]  /*6b40*/  IMAD.WIDE R6, R5, 0x4, R6 ;  /* 0x0000000405067825 */ /* 0x002fca00078e0206 */
[----:B------:R1:W-:Y:S02]  /*6b50*/  STG.E desc[UR44][R6.64], R0 ;  /* 0x0000000006007986 */ /* 0x0003e4000c10192c */
.L_x_165:
[----:B------:R-:W-:Y:S05]  /*6b60*/  BSYNC.RECONVERGENT B0 ;  /* 0x0000000000007941 */ /* 0x000fea0003800200 */
.L_x_164:
[----:B------:R-:W-:Y:S01]  /*6b70*/  @!PT LDS RZ, [RZ] ;  /* 0x00000000fffff984 */ /* 0x000fe20000000800 */
[----:B------:R-:W-:Y:S01]  /*6b80*/  @!PT LDS RZ, [RZ] ;  /* 0x00000000fffff984 */ /* 0x000fe20000000800 */
[----:B------:R-:W-:Y:S01]  /*6b90*/  @!PT LDS RZ, [RZ] ;  /* 0x00000000fffff984 */ /* 0x000fe20000000800 */
[----:B------:R-:W-:Y:S01]  /*6ba0*/  @!PT LDS RZ, [RZ] ;  /* 0x00000000fffff984 */ /* 0x000fe20000000800 */
[----:B------:R2:W-:Y:S06]  /*6bb0*/  MEMBAR.ALL.CTA ;  /* 0x0000000000007992 */ /* 0x0005ec0000008000 */
[----:B--2---:R-:W2:Y:S01]  /*6bc0*/  FENCE.VIEW.ASYNC.S ;  /* 0x00000000000073c6 */ /* 0x004ea20000000000 */
[----:B------:R-:W-:-:S09]  /*6bd0*/  UISETP.NE.AND UP0, UPT, UR41, URZ, UPT ;  /* 0x000000ff2900728c */ /* 0x000fd2000bf05270 */
[----:B------:R-:W-:Y:S05]  /*6be0*/  BRA.U UP0, `(.L_x_166) ;  /* 0x0000000100047547 */ /* 0x000fea000b800000 */
[----:B------:R-:W-:Y:S05]  /*6bf0*/  BPT.TRAP 0x1 ;  /* 0x000000040000795c */ /* 0x000fea0000300000 */
.L_x_166:
[----:B--2---:R5:W-:Y:S01]  /*6c00*/  SYNCS.ARRIVE.TRANS64.A1T0 RZ, [R16+URZ+0x58b8], RZ ;  /* 0x0058b8ff10ff79a7 */ /* 0x004be200081000ff */
[----:B------:R-:W-:Y:S01]  /*6c10*/  LOP3.LUT R28, R28, 0x1, RZ, 0x3c, !PT ;  /* 0x000000011c1c7812 */ /* 0x000fe200078e3cff */
[----:B------:R-:W-:Y:S06]  /*6c20*/  BRA `(.L_x_92) ;  /* 0x0000002000207947 */ /* 0x000fec0003800000 */
.L_x_93:
[----:B------:R-:W-:-:S09]  /*6c30*/  UISETP.NE.AND UP0, UPT, UR40, URZ, UPT ;  /* 0x000000ff2800728c */ /* 0x000fd2000bf05270 */
[----:B------:R-:W-:Y:S05]  /*6c40*/  BRA.U !UP0, `(.L_x_167) ;  /* 0x0000000108047547 */ /* 0x000fea000b800000 */
[----:B------:R-:W-:Y:S05]  /*6c50*/  BPT.TRAP 0x1 ;  /* 0x000000040000795c */ /* 0x000fea0000300000 */
.L_x_167:
[----:B------:R-:W1:Y:S01]  /*6c60*/  S2R R32, SR_CgaCtaId ;  /* 0x0000000000207919 */ /* 0x000e620000008800 */
[----:B------:R-:W-:Y:S01]  /*6c70*/  MOV R7, 0x400 ;  /* 0x0000040000077802 */ /* 0x000fe20000000f00 */
[----:B------:R-:W-:Y:S01]  /*6c80*/  BSSY B0, `(.L_x_168) ;  /* 0x0000005000007945 */ /* 0x000fe20003800000 */
[----:B------:R-:W-:Y:S02]  /*6c90*/  SHF.L.U32 R5, R27, 0x1f, RZ ;  /* 0x0000001f1b057819 */ /* 0x000fe400000006ff */
[----:B-1----:R-:W-:-:S04]  /*6ca0*/  LEA R0, R32, R7, 0x18 ;  /* 0x0000000720007211 */ /* 0x002fc800078ec0ff */
[----:B------:R-:W1:Y:S02]  /*6cb0*/  SYNCS.PHASECHK.TRANS64.TRYWAIT P0, [R0+URZ+0x5870], R5 ;  /* 0x00587005000075a7 */ /* 0x000e6400080011ff */
[----:B-1----:R-:W-:Y:S05]  /*6cc0*/  @!P0 BRA `(.L_x_169) ;  /* 0x0000008400908947 */ /* 0x002fea0003800000 */
.L_x_387:
[----:B------:R-:W-:Y:S05]  /*6cd0*/  BSYNC B0 ;  /* 0x0000000000007941 */ /* 0x000fea0003800000 */
.L_x_168:
[----:B------:R-:W-:-:S09]  /*6ce0*/  UISETP.NE.AND UP0, UPT, UR40, URZ, UPT ;  /* 0x000000ff2800728c */ /* 0x000fd2000bf05270 */
[----:B------:R-:W-:Y:S05]  /*6cf0*/  BRA.U !UP0, `(.L_x_170) ;  /* 0x0000000108047547 */ /* 0x000fea000b800000 */
[----:B------:R-:W-:Y:S05]  /*6d00*/  BPT.TRAP 0x1 ;  /* 0x000000040000795c */ /* 0x000fea0000300000 */
.L_x_170:
[----:B------:R-:W-:Y:S01]  /*6d10*/  IADD3 R21, PT, PT, R0, 0x5878, RZ ;  /* 0x0000587800157810 */ /* 0x000fe20007ffe0ff */
[----:B------:R-:W-:-:S03]  /*6d20*/  UISETP.NE.AND UP0, UPT, UR39, URZ, UPT ;  /* 0x000000ff2700728c */ /* 0x000fc6000bf05270 */
[----:B------:R-:W-:-:S04]  /*6d30*/  PRMT R4, R32, 0x654, R21 ;  /* 0x0000065420047816 */ /* 0x000fc80000000015 */
[----:B------:R2:W-:Y:S02]  /*6d40*/  SYNCS.ARRIVE.TRANS64.RED.A1T0 RZ, [R4+URZ], RZ ;  /* 0x000000ff04ff79a7 */ /* 0x0005e400081004ff */
[----:B------:R-:W-:Y:S05]  /*6d50*/  BRA.U !UP0, `(.L_x_171) ;  /* 0x0000000108047547 */ /* 0x000fea000b800000 */
[----:B------:R-:W-:Y:S05]  /*6d60*/  BPT.TRAP 0x1 ;  /* 0x000000040000795c */ /* 0x000fea0000300000 */
.L_x_171:
[----:B------:R-:W-:Y:S01]  /*6d70*/  IMAD.U32 R2, RZ, RZ, UR42 ;  /* 0x0000002aff027e24 */ /* 0x000fe2000f8e00ff */
[----:B------:R-:W-:-:S04]  /*6d80*/  ISETP.GE.AND P0, PT, R3, 0x41, PT ;  /* 0x000000410300780c */ /* 0x000fc80003f06270 */
[----:B-1----:R-:W-:-:S04]  /*6d90*/  SHF.L.U32 R5, R2, 0x1f, RZ ;  /* 0x0000001f02057819 */ /* 0x002fc800000006ff */
[----:B------:R-:W1:Y:S02]  /*6da0*/  SYNCS.PHASECHK.TRANS64.TRYWAIT P1, [R0+URZ+0x5880], R5 ;  /* 0x00588005000075a7 */ /* 0x000e6400080211ff */
[----:B-1----:R-:W-:Y:S05]  /*6db0*/  @!P1 BRA `(.L_x_172) ;  /* 0x0000008400689947 */ /* 0x002fea0003800000 */
.L_x_388:
[----:B------:R-:W-:Y:S02]  /*6dc0*/  LOP3.LUT R2, R27, 0x1, RZ, 0x3c, !PT ;  /* 0x000000011b027812 */ /* 0x000fe400078e3cff */
[----:B------:R-:W-:Y:S01]  /*6dd0*/  MOV R33, R22 ;  /* 0x0000001600217202 */ /* 0x000fe20000000f00 */
[----:B------:R-:W-:Y:S06]  /*6de0*/  @!P0 BRA `(.L_x_173) ;  /* 0x0000000800048947 */ /* 0x000fec0003800000 */
[----:B--2---:R-:W-:-:S05]  /*6df0*/  VIADD R4, R3, 0x3f ;  /* 0x0000003f03047836 */ /* 0x004fca0000000000 */
[----:B------:R-:W-:-:S04]  /*6e00*/  SHF.R.S32.HI R3, RZ, 0x1f, R4 ;  /* 0x0000001fff037819 */ /* 0x000fc80000011404 */
[----:B------:R-:W-:-:S04]  /*6e10*/  LEA.HI R4, R3, R4, RZ, 0x6 ;  /* 0x0000000403047211 */ /* 0x000fc800078f30ff */
[----:B------:R-:W-:-:S04]  /*6e20*/  SHF.R.S32.HI R4, RZ, 0x6, R4 ;  /* 0x00000006ff047819 */ /* 0x000fc80000011404 */
[----:B------:R-:W-:-:S04]  /*6e30*/  VIMNMX R3, PT, PT, R4, 0x2, PT ;  /* 0x0000000204037848 */ /* 0x000fc80003fe0100 */
[----:B------:R-:W-:-:S05]  /*6e40*/  IADD3 R3, PT, PT, -R3, R22, R4 ;  /* 0x0000001603037210 */ /* 0x000fca0007ffe104 */
[----:B------:R-:W-:-:S07]  /*6e50*/  VIADD R33, R3, 0x1 ;  /* 0x0000000103217836 */ /* 0x000fce0000000000 */
.L_x_188:
[----:B------:R-:W-:Y:S05]  /*6e60*/  YIELD ;  /* 0x0000000000007946 */ /* 0x000fea0003800000 */
[----:B------:R-:W-:Y:S01]  /*6e70*/  UISETP.NE.AND UP0, UPT, UR40, URZ, UPT ;  /* 0x000000ff2800728c */ /* 0x000fe2000bf05270 */
[----:B------:R-:W-:Y:S01]  /*6e80*/  VIADD R22, R22, 0x1 ;  /* 0x0000000116167836 */ /* 0x000fe20000000000 */
[----:B------:R-:W-:-:S04]  /*6e90*/  MOV R27, R2 ;  /* 0x00000002001b7202 */ /* 0x000fc80000000f00 */
[----:B------:R-:W-:-:S03]  /*6ea0*/  ISETP.NE.AND P1, PT, R22, R33, PT ;  /* 0x000000211600720c */ /* 0x000fc60003f25270 */
[----:B--234-:R-:W-:Y:S10]  /*6eb0*/  BRA.U !UP0, `(.L_x_174) ;  /* 0x0000000108047547 */ /* 0x01cff4000b800000 */
[----:B------:R-:W-:Y:S05]  /*6ec0*/  BPT.TRAP 0x1 ;  /* 0x000000040000795c */ /* 0x000fea0000300000 */
.L_x_174:
[----:B------:R-:W-:Y:S01]  /*6ed0*/  SHF.L.U32 R3, R27, 0x1f, RZ ;  /* 0x0000001f1b037819 */ /* 0x000fe200000006ff */
[----:B------:R-:W-:-:S03]  /*6ee0*/  IMAD.U32 R20, R24, 0x10000, RZ ;  /* 0x0001000018147824 */ /* 0x000fc600078e00ff */
[----:B------:R-:W2:Y:S02]  /*6ef0*/  SYNCS.PHASECHK.TRANS64.TRYWAIT P0, [R0+URZ+0x5870], R3 ;  /* 0x00587003000075a7 */ /* 0x000ea400080011ff */
[----:B------:R-:W-:Y:S01]  /*6f00*/  LOP3.LUT R20, R20, 0x600000, RZ, 0xc0, !PT ;  /* 0x0060000014147812 */ /* 0x000fe200078ec0ff */
[----:B--2---:R-:W-:Y:S06]  /*6f10*/  @!P0 BRA `(.L_x_175) ;  /* 0x0000008400248947 */ /* 0x004fec0003800000 */
.L_x_389:
[----:B------:R-:W-:Y:S05]  /*6f20*/  WARPSYNC.ALL ;  /* 0x0000000000007948 */ /* 0x000fea0003800000 */
[----:B------:R-:W-:Y:S01]  /*6f30*/  R2UR UR4, R20 ;  /* 0x00000000140472ca */ /* 0x000fe200000e0000 */
[----:B------:R-:W-:Y:S01]  /*6f40*/  UISETP.NE.AND UP0, UPT, UR41, URZ, UPT ;  /* 0x000000ff2900728c */ /* 0x000fe2000bf05270 */
[----:B------:R-:W-:-:S11]  /*6f50*/  PLOP3.LUT P0, PT, PT, PT, PT, 0x80, 0x8 ;  /* 0x000000000008781c */ /* 0x000fd60003f0f070 */
[----:B--2---:R-:W2:Y:S02]  /*6f60*/  LDTM.x2 R2, tmem[UR4] ;  /* 0x00000004000279ee */ /* 0x004ea400080c0000 */
[----:B--2---:R-:W-:-:S13]  /*6f70*/  FSETP.NEU.AND P3, PT, R2, R3, PT ;  /* 0x000000030200720b */ /* 0x004fda0003f6d000 */
[----:B------:R-:W2:Y:S01]  /*6f80*/  @P3 LDC R4, c[0x0][0x704] ;  /* 0x0001c100ff043b82 */ /* 0x000ea20000000800 */
[----:B------:R-:W-:-:S04]  /*6f90*/  @P3 FADD R3, R2, -R3 ;  /* 0x8000000302033221 */ /* 0x000fc80000000000 */
[----:B--2---:R-:W-:Y:S01]  /*6fa0*/  @P3 FMUL R4, R3, R4 ;  /* 0x0000000403043220 */ /* 0x004fe20000400000 */
[----:B------:R-:W-:-:S04]  /*6fb0*/  IMAD.MOV.U32 R3, RZ, RZ, 0x3f800000 ;  /* 0x3f800000ff037424 */ /* 0x000fc800078e00ff */
[----:B------:R-:W-:-:S04]  /*6fc0*/  @P3 FSETP.GEU.AND P2, PT, R4, -126, PT ;  /* 0xc2fc00000400380b */ /* 0x000fc80003f4e000 */
[----:B------:R-:W-:-:S13]  /*6fd0*/  @P3 PLOP3.LUT P0, PT, P2, PT, PT, 0x80, 0x8 ;  /* 0x000000000008381c */ /* 0x000fda000170f070 */
[----:B------:R-:W-:-:S04]  /*6fe0*/  @!P0 FMUL R4, R4, 0.5 ;  /* 0x3f00000004048820 */ /* 0x000fc80000400000 */
[----:B------:R-:W2:Y:S02]  /*6ff0*/  @P3 MUFU.EX2 R2, R4 ;  /* 0x0000000400023308 */ /* 0x000ea40000000800 */
[----:B--2---:R-:W-:-:S05]  /*7000*/  @!P0 FMUL R2, R2, R2 ;  /* 0x0000000202028220 */ /* 0x004fca0000400000 */
[----:B------:R-:W-:Y:S01]  /*7010*/  @P3 MOV R3, R2 ;  /* 0x0000000200033202 */ /* 0x000fe20000000f00 */
[----:B------:R-:W-:Y:S06]  /*7020*/  BRA.U UP0, `(.L_x_176) ;  /* 0x0000000100047547 */ /* 0x000fec000b800000 */
[----:B------:R-:W-:Y:S05]  /*7030*/  BPT.TRAP 0x1 ;  /* 0x000000040000795c */ /* 0x000fea0000300000 */
.L_x_176:
[----:B------:R-:W-:Y:S01]  /*7040*/  IMAD.U32 R23, RZ, RZ, UR43 ;  /* 0x0000002bff177e24 */ /* 0x000fe2000f8e00ff */
[----:B------:R-:W-:-:S04]  /*7050*/  FSETP.NEU.AND P2, PT, R3, 1, PT ;  /* 0x3f8000000300780b */ /* 0x000fc80003f4d000 */
[----:B------:R-:W-:-:S04]  /*7060*/  SHF.L.U32 R23, R23, 0x1f, RZ ;  /* 0x0000001f17177819 */ /* 0x000fc800000006ff */
[----:B------:R-:W2:Y:S02]  /*7070*/  SYNCS.PHASECHK.TRANS64.TRYWAIT P0, [R0+URZ+0x5890], R23 ;  /* 0x00589017000075a7 */ /* 0x000ea400080011ff */
[----:B--2---:R-:W-:Y:S05]  /*7080*/  @!P0 BRA `(.L_x_177) ;  /* 0x0000008000dc8947 */ /* 0x004fea0003800000 */
.L_x_390:
[----:B------:R-:W-:-:S13]  /*7090*/  VOTE.ANY P0, P2 ;  /* 0x0000000000ff7806 */ /* 0x000fda0001000100 */
[----:B------:R-:W-:Y:S05]  /*70a0*/  @!P0 BRA `(.L_x_178) ;  /* 0x0000000000308947 */ /* 0x000fea0003800000 */
[----:B------:R-:W-:-:S04]  /*70b0*/  LOP3.LUT R2, R20, 0x100, RZ, 0xfc, !PT ;  /* 0x0000010014027812 */ /* 0x000fc800078efcff */
[----:B------:R-:W-:-:S13]  /*70c0*/  R2UR UR4, R2 ;  /* 0x00000000020472ca */ /* 0x000fda00000e0000 */
[----:B-1----:R-:W1:Y:S02]  /*70d0*/  LDTM.x16 R4, tmem[UR4] ;  /* 0x00000004000479ee */ /* 0x002e640008240000 */
[C---:B-1----:R-:W-:Y:S02]  /*70e0*/  @P2 FMUL2 R4, R3.reuse.F32, R4.F32x2.HI_LO ;  /* 0x000000040304224a */ /* 0x042fe40000040000 */
[C---:B------:R-:W-:Y:S02]  /*70f0*/  @P2 FMUL2 R6, R3.reuse.F32, R6.F32x2.HI_LO ;  /* 0x000000060306224a */ /* 0x040fe40000040000 */
[C---:B------:R-:W-:Y:S02]  /*7100*/  @P2 FMUL2 R8, R3.reuse.F32, R8.F32x2.HI_LO ;  /* 0x000000080308224a */ /* 0x040fe40000040000 */
[C---:B------:R-:W-:Y:S02]  /*7110*/  @P2 FMUL2 R10, R3.reuse.F32, R10.F32x2.HI_LO ;  /* 0x0000000a030a224a */ /* 0x040fe40000040000 */
[----:B------:R-:W-:-:S02]  /*7120*/  @P2 FMUL2 R12, R3.F32, R12.F32x2.HI_LO ;  /* 0x0000000c030c224a */ /* 0x000fc40000040000 */
[C---:B------:R-:W-:Y:S02]  /*7130*/  @P2 FMUL2 R14, R3.reuse.F32, R14.F32x2.HI_LO ;  /* 0x0000000e030e224a */ /* 0x040fe40000040000 */
[C---:B------:R-:W-:Y:S02]  /*7140*/  @P2 FMUL2 R16, R3.reuse.F32, R16.F32x2.HI_LO ;  /* 0x000000100310224a */ /* 0x040fe40000040000 */
[----:B------:R-:W-:-:S04]  /*7150*/  @P2 FMUL2 R18, R3.F32, R18.F32x2.HI_LO ;  /* 0x000000120312224a */ /* 0x000fc80000040000 */
[----:B------:R3:W-:Y:S02]  /*7160*/  STTM.x16 tmem[UR4], R4 ;  /* 0x00000004000079ed */ /* 0x0007e40008240004 */
.L_x_178:
[----:B------:R-:W-:-:S09]  /*7170*/  UISETP.NE.AND UP0, UPT, UR39, URZ, UPT ;  /* 0x000000ff2700728c */ /* 0x000fd2000bf05270 */
[----:B------:R-:W-:Y:S05]  /*7180*/  BRA.U !UP0, `(.L_x_179) ;  /* 0x0000000108047547 */ /* 0x000fea000b800000 */
[----:B------:R-:W-:Y:S05]  /*7190*/  BPT.TRAP 0x1 ;  /* 0x000000040000795c */ /* 0x000fea0000300000 */
.L_x_179:
[----:B------:R-:W-:Y:S01]  /*71a0*/  IADD3 R3, PT, PT, R0, 0x5888, RZ ;  /* 0x0000588800037810 */ /* 0x000fe20007ffe0ff */
[----:B------:R-:W-:Y:S02]  /*71b0*/  UISETP.NE.AND UP0, UPT, UR41, URZ, UPT ;  /* 0x000000ff2900728c */ /* 0x000fe4000bf05270 */
[----:B------:R-:W-:Y:S01]  /*71c0*/  ULOP3.LUT UR42, UR42, 0x1, URZ, 0x3c, !UPT ;  /* 0x000000012a2a7892 */ /* 0x000fe2000f8e3cff */
[----:B------:R-:W-:-:S04]  /*71d0*/  PRMT R2, R32, 0x654, R3 ;  /* 0x0000065420027816 */ /* 0x000fc80000000003 */
[----:B------:R4:W-:Y:S01]  /*71e0*/  SYNCS.ARRIVE.TRANS64.RED.A1T0 RZ, [R2+URZ], RZ ;  /* 0x000000ff02ff79a7 */ /* 0x0009e200081004ff */
[----:B------:R-:W5:Y:S01]  /*71f0*/  FENCE.VIEW.ASYNC.T ;  /* 0x00000000000073c6 */ /* 0x000f620000000200 */
[----:B------:R-:W-:Y:S05]  /*7200*/  BRA.U UP0, `(.L_x_180) ;  /* 0x0000000100087547 */ /* 0x000fea000b800000 */
[----:B------:R-:W-:Y:S05]  /*7210*/  BPT.TRAP 0x1 ;  /* 0x000000040000795c */ /* 0x000fea0000300000 */
[----:B------:R-:W-:Y:S05]  /*7220*/  BPT.TRAP 0x1 ;  /* 0x000000040000795c */ /* 0x000fea0000300000 */
.L_x_180:
[----:B------:R-:W-:Y:S01]  /*7230*/  IADD3 R3, PT, PT, R0, 0x58a0, RZ ;  /* 0x000058a000037810 */ /* 0x000fe20007ffe0ff */
[----:B------:R-:W-:-:S03]  /*7240*/  UISETP.NE.AND UP0, UPT, UR39, URZ, UPT ;  /* 0x000000ff2700728c */ /* 0x000fc6000bf05270 */
[----:B----4-:R-:W-:-:S04]  /*7250*/  PRMT R2, R32, 0x654, R3 ;  /* 0x0000065420027816 */ /* 0x010fc80000000003 */
[----:B-----5:R4:W-:Y:S02]  /*7260*/  SYNCS.ARRIVE.TRANS64.RED.A1T0 RZ, [R2+URZ], RZ ;  /* 0x000000ff02ff79a7 */ /* 0x0209e400081004ff */
[----:B------:R-:W-:Y:S05]  /*7270*/  BRA.U !UP0, `(.L_x_181) ;  /* 0x0000000108047547 */ /* 0x000fea000b800000 */
[----:B------:R-:W-:Y:S05]  /*7280*/  BPT.TRAP 0x1 ;  /* 0x000000040000795c */ /* 0x000fea0000300000 */
.L_x_181:
[----:B------:R-:W-:Y:S01]  /*7290*/  IMAD.U32 R3, RZ, RZ, UR42 ;  /* 0x0000002aff037e24 */ /* 0x000fe2000f8e00ff */
[----:B----4-:R-:W-:-:S04]  /*72a0*/  LOP3.LUT R2, R20, 0x80, RZ, 0xfc, !PT ;  /* 0x0000008014027812 */ /* 0x010fc800078efcff */
[----:B------:R-:W-:-:S04]  /*72b0*/  SHF.L.U32 R3, R3, 0x1f, RZ ;  /* 0x0000001f03037819 */ /* 0x000fc800000006ff */
[----:B------:R-:W4:Y:S02]  /*72c0*/  SYNCS.PHASECHK.TRANS64.TRYWAIT P0, [R0+URZ+0x5880], R3 ;  /* 0x00588003000075a7 */ /* 0x000f2400080011ff */
[----:B----4-:R-:W-:Y:S05]  /*72d0*/  @!P0 BRA `(.L_x_182) ;  /* 0x00000080005c8947 */ /* 0x010fea0003800000 */
.L_x_391:
[----:B------:R-:W-:Y:S01]  /*72e0*/  R2UR UR4, R2 ;  /* 0x00000000020472ca */ /* 0x000fe200000e0000 */
[----:B------:R-:W-:Y:S01]  /*72f0*/  UISETP.NE.AND UP0, UPT, UR41, URZ, UPT ;  /* 0x000000ff2900728c */ /* 0x000fe2000bf05270 */
[----:B------:R-:W-:-:S11]  /*7300*/  PLOP3.LUT P0, PT, PT, PT, PT, 0x80, 0x8 ;  /* 0x000000000008781c */ /* 0x000fd60003f0f070 */
[----:B----4-:R-:W4:Y:S02]  /*7310*/  LDTM.x2 R2, tmem[UR4] ;  /* 0x00000004000279ee */ /* 0x010f2400080c0000 */
[----:B----4-:R-:W-:-:S13]  /*7320*/  FSETP.NEU.AND P3, PT, R2, R3, PT ;  /* 0x000000030200720b */ /* 0x010fda0003f6d000 */
[----:B---3--:R-:W3:Y:S01]  /*7330*/  @P3 LDC R4, c[0x0][0x704] ;  /* 0x0001c100ff043b82 */ /* 0x008ee20000000800 */
[----:B------:R-:W-:Y:S01]  /*7340*/  @P3 FADD R3, R2, -R3 ;  /* 0x8000000302033221 */ /* 0x000fe20000000000 */
[----:B------:R-:W-:-:S03]  /*7350*/  IMAD.MOV.U32 R2, RZ, RZ, 0x3f800000 ;  /* 0x3f800000ff027424 */ /* 0x000fc600078e00ff */
[----:B---3--:R-:W-:-:S05]  /*7360*/  @P3 FMUL R4, R3, R4 ;  /* 0x0000000403043220 */ /* 0x008fca0000400000 */
[----:B------:R-:W-:-:S04]  /*7370*/  @P3 FSETP.GEU.AND P2, PT, R4, -126, PT ;  /* 0xc2fc00000400380b */ /* 0x000fc80003f4e000 */
[----:B------:R-:W-:-:S13]  /*7380*/  @P3 PLOP3.LUT P0, PT, P2, PT, PT, 0x80, 0x8 ;  /* 0x000000000008381c */ /* 0x000fda000170f070 */
[----:B------:R-:W-:-:S04]  /*7390*/  @!P0 FMUL R4, R4, 0.5 ;  /* 0x3f00000004048820 */ /* 0x000fc80000400000 */
[----:B------:R-:W3:Y:S02]  /*73a0*/  @P3 MUFU.EX2 R3, R4 ;  /* 0x0000000400033308 */ /* 0x000ee40000000800 */
[----:B---3--:R-:W-:-:S05]  /*73b0*/  @!P0 FMUL R3, R3, R3 ;  /* 0x0000000303038220 */ /* 0x008fca0000400000 */
[----:B------:R-:W-:Y:S01]  /*73c0*/  @P3 MOV R2, R3 ;  /* 0x0000000300023202 */ /* 0x000fe20000000f00 */
[----:B------:R-:W-:Y:S06]  /*73d0*/  BRA.U UP0, `(.L_x_183) ;  /* 0x0000000100047547 */ /* 0x000fec000b800000 */
[----:B------:R-:W-:Y:S05]  /*73e0*/  BPT.TRAP 0x1 ;  /* 0x000000040000795c */ /* 0x000fea0000300000 */
.L_x_183:
[----:B------:R-:W3:Y:S01]  /*73f0*/  SYNCS.PHASECHK.TRANS64.TRYWAIT P0, [R0+URZ+0x5898], R23 ;  /* 0x00589817000075a7 */ /* 0x000ee200080011ff */
[----:B------:R-:W-:Y:S01]  /*7400*/  FSETP.NEU.AND P2, PT, R2, 1, PT ;  /* 0x3f8000000200780b */ /* 0x000fe20003f4d000 */
[----:B---3--:R-:W-:-:S12]  /*7410*/  @!P0 BRA `(.L_x_184) ;  /* 0x0000008000208947 */ /* 0x008fd80003800000 */
.L_x_392:
        /* <DEDUP_REMOVED lines=14> */
.L_x_185:
[----:B------:R-:W-:-:S09]  /*7500*/  UISETP.NE.AND UP0, UPT, UR40, URZ, UPT ;  /* 0x000000ff2800728c */ /* 0x000fd2000bf05270 */
[----:B------:R-:W-:Y:S05]  /*7510*/  BRA.U !UP0, `(.L_x_186) ;  /* 0x0000000108047547 */ /* 0x000fea000b800000 */
[----:B------:R-:W-:Y:S05]  /*7520*/  BPT.TRAP 0x1 ;  /* 0x000000040000795c */ /* 0x000fea0000300000 */
.L_x_186:
[----:B----4-:R-:W-:Y:S01]  /*7530*/  PRMT R4, R32, 0x654, R21 ;  /* 0x0000065420047816 */ /* 0x010fe20000000015 */
[----:B------:R-:W-:-:S03]  /*7540*/  UISETP.NE.AND UP0, UPT, UR41, URZ, UPT ;  /* 0x000000ff2900728c */ /* 0x000fc6000bf05270 */
[----:B------:R4:W-:Y:S01]  /*7550*/  SYNCS.ARRIVE.TRANS64.RED.A1T0 RZ, [R4+URZ], RZ ;  /* 0x000000ff04ff79a7 */ /* 0x0009e200081004ff */
[----:B------:R-:W5:Y:S05]  /*7560*/  FENCE.VIEW.ASYNC.T ;  /* 0x00000000000073c6 */ /* 0x000f6a0000000200 */
[----:B------:R-:W-:Y:S05]  /*7570*/  BRA.U UP0, `(.L_x_187) ;  /* 0x0000000100087547 */ /* 0x000fea000b800000 */
[----:B------:R-:W-:Y:S05]  /*7580*/  BPT.TRAP 0x1 ;  /* 0x000000040000795c */ /* 0x000fea0000300000 */
[----:B------:R-:W-:Y:S05]  /*7590*/  BPT.TRAP 0x1 ;  /* 0x000000040000795c */ /* 0x000fea0000300000 */
.L_x_187:
[----:B------:R-:W-:Y:S01]  /*75a0*/  VIADD R3, R0, 0x58a8 ;  /* 0x000058a800037836 */ /* 0x000fe20000000000 */
[----:B------:R-:W-:-:S04]  /*75b0*/  ULOP3.LUT UR43, UR43, 0x1, URZ, 0x3c, !UPT ;  /* 0x000000012b2b7892 */ /* 0x000fc8000f8e3cff */
[----:B------:R-:W-:-:S04]  /*75c0*/  PRMT R2, R32, 0x654, R3 ;  /* 0x0000065420027816 */ /* 0x000fc80000000003 */
[----:B-----5:R5:W-:Y:S02]  /*75d0*/  SYNCS.ARRIVE.TRANS64.RED.A1T0 RZ, [R2+URZ], RZ ;  /* 0x000000ff02ff79a7 */ /* 0x020be400081004ff */
[----:B-----5:R-:W-:Y:S01]  /*75e0*/  LOP3.LUT R2, R27, 0x1, RZ, 0x3c, !PT ;  /* 0x000000011b027812 */ /* 0x020fe200078e3cff */
[----:B------:R-:W-:Y:S06]  /*75f0*/  @P1 BRA `(.L_x_188) ;  /* 0xfffffff800181947 */ /* 0x000fec000383ffff */
.L_x_173:
[----:B------:R-:W-:-:S09]  /*7600*/  UISETP.NE.AND UP0, UPT, UR39, URZ, UPT ;  /* 0x000000ff2700728c */ /* 0x000fd2000bf05270 */
[----:B------:R-:W-:Y:S05]  /*7610*/  BRA.U !UP0, `(.L_x_189) ;  /* 0x0000000108047547 */ /* 0x000fea000b800000 */
[----:B------:R-:W-:Y:S05]  /*7620*/  BPT.TRAP 0x1 ;  /* 0x000000040000795c */ /* 0x000fea0000300000 */
.L_x_189:
[----:B------:R-:W-:Y:S01]  /*7630*/  IADD3 R37, PT, PT, R0, 0x5888, RZ ;  /* 0x0000588800257810 */ /* 0x000fe20007ffe0ff */
[----:B------:R-:W-:-:S03]  /*7640*/  UISETP.NE.AND UP0, UPT, UR40, URZ, UPT ;  /* 0x000000ff2800728c */ /* 0x000fc6000bf05270 */
[----:B------:R-:W-:-:S04]  /*7650*/  PRMT R3, R32, 0x654, R37 ;  /* 0x0000065420037816 */ /* 0x000fc80000000025 */
[----:B------:R5:W-:Y:S02]  /*7660*/  SYNCS.ARRIVE.TRANS64.RED.A1T0 RZ, [R3+URZ], RZ ;  /* 0x000000ff03ff79a7 */ /* 0x000be400081004ff */
[----:B------:R-:W-:Y:S05]  /*7670*/  BRA.U !UP0, `(.L_x_190) ;  /* 0x0000000108047547 */ /* 0x000fea000b800000 */
[----:B------:R-:W-:Y:S05]  /*7680*/  BPT.TRAP 0x1 ;  /* 0x000000040000795c */ /* 0x000fea0000300000 */
.L_x_190:
[----:B-----5:R-:W-:Y:S01]  /*7690*/  SHF.L.U32 R3, R2, 0x1f, RZ ;  /* 0x0000001f02037819 */ /* 0x020fe200000006ff */
[----:B------:R-:W-:-:S03]  /*76a0*/  IMAD.U32 R35, R24, 0x10000, RZ ;  /* 0x0001000018237824 */ /* 0x000fc600078e00ff */
[----:B------:R-:W5:Y:S02]  /*76b0*/  SYNCS.PHASECHK.TRANS64.TRYWAIT P0, [R0+URZ+0x5870], R3 ;  /* 0x00587003000075a7 */ /* 0x000f6400080011ff */
[----:B------:R-:W-:Y:S01]  /*76c0*/  LOP3.LUT R35, R35, 0x600000, RZ, 0xc0, !PT ;  /* 0x0060000023237812 */ /* 0x000fe200078ec0ff */
[----:B-----5:R-:W-:Y:S06]  /*76d0*/  @!P0 BRA `(.L_x_191) ;  /* 0x0000007c00848947 */ /* 0x020fec0003800000 */
.L_x_393:
[----:B------:R-:W-:Y:S05]  /*76e0*/  WARPSYNC.ALL ;  /* 0x0000000000007948 */ /* 0x000fea0003800000 */
[----:B------:R-:W-:Y:S01]  /*76f0*/  R2UR UR4, R35 ;  /* 0x00000000230472ca */ /* 0x000fe200000e0000 */
[----:B------:R-:W-:-:S12]  /*7700*/  UISETP.NE.AND UP0, UPT, UR40, URZ, UPT ;  /* 0x000000ff2800728c */ /* 0x000fd8000bf05270 */
[----:B-----5:R-:W5:Y:S02]  /*7710*/  LDTM.x2 R2, tmem[UR4] ;  /* 0x00000004000279ee */ /* 0x020f6400080c0000 */
[----:B-----5:R-:W-:Y:S05]  /*7720*/  BRA.U !UP0, `(.L_x_192) ;  /* 0x0000000108047547 */ /* 0x020fea000b800000 */
[----:B------:R-:W-:Y:S05]  /*7730*/  BPT.TRAP 0x1 ;  /* 0x000000040000795c */ /* 0x000fea0000300000 */
.L_x_192:
[----:B------:R5:W-:Y:S01]  /*7740*/  SYNCS.ARRIVE.TRANS64.RED.A1T0 RZ, [R4+URZ], RZ ;  /* 0x000000ff04ff79a7 */ /* 0x000be200081004ff */
[----:B------:R-:W-:-:S09]  /*7750*/  UISETP.NE.AND UP0, UPT, UR41, URZ, UPT ;  /* 0x000000ff2900728c */ /* 0x000fd2000bf05270 */
[----:B------:R-:W-:Y:S05]  /*7760*/  BRA.U UP0, `(.L_x_193) ;  /* 0x0000000100047547 */ /* 0x000fea000b800000 */
[----:B------:R-:W-:Y:S05]  /*7770*/  BPT.TRAP 0x1 ;  /* 0x000000040000795c */ /* 0x000fea0000300000 */
.L_x_193:
[----:B--2-45:R-:W-:-:S04]  /*7780*/  MOV R4, UR43 ;  /* 0x0000002b00047c02 */ /* 0x034fc80008000f00 */
[----:B-1----:R-:W-:-:S04]  /*7790*/  SHF.L.U32 R5, R4, 0x1f, RZ ;  /* 0x0000001f04057819 */ /* 0x002fc800000006ff */
[----:B------:R-:W1:Y:S02]  /*77a0*/  SYNCS.PHASECHK.TRANS64.TRYWAIT P0, [R0+URZ+0x5890], R5 ;  /* 0x00589005000075a7 */ /* 0x000e6400080011ff */
[----:B-1----:R-:W-:Y:S05]  /*77b0*/  @!P0 BRA `(.L_x_194) ;  /* 0x0000007c00608947 */ /* 0x002fea0003800000 */
.L_x_394:
[----:B------:R-:W-:-:S09]  /*77c0*/  UISETP.NE.AND UP0, UPT, UR41, URZ, UPT ;  /* 0x000000ff2900728c */ /* 0x000fd2000bf05270 */
[----:B------:R-:W-:Y:S05]  /*77d0*/  BRA.U UP0, `(.L_x_195) ;  /* 0x0000000100047547 */ /* 0x000fea000b800000 */
[----:B------:R-:W-:Y:S05]  /*77e0*/  BPT.TRAP 0x1 ;  /* 0x000000040000795c */ /* 0x000fea0000300000 */
.L_x_195:
[----:B-1----:R-:W-:Y:S01]  /*77f0*/  SHF.L.U32 R5, R28, 0x1f, RZ ;  /* 0x0000001f1c057819 */ /* 0x002fe200000006ff */
[----:B------:R-:W1:Y:S01]  /*7800*/  S2R R7, SR_SWINHI ;  /* 0x0000000000077919 */ /* 0x000e620000002f00 */
[----:B------:R-:W-:Y:S02]  /*7810*/  IMAD.SHL.U32 R36, R24, 0x10, RZ ;  /* 0x0000001018247824 */ /* 0x000fe400078e00ff */
[----:B------:R-:W2:Y:S03]  /*7820*/  SYNCS.PHASECHK.TRANS64.TRYWAIT P2, [R0+URZ+0x58c0], R5 ;  /* 0x0058c005000075a7 */ /* 0x000ea600080411ff */
[----:B------:R-:W-:Y:S02]  /*7830*/  LOP3.LUT R36, R36, 0x7f0, RZ, 0xc0, !PT ;  /* 0x000007f024247812 */ /* 0x000fe400078ec0ff */
[----:B------:R-:W-:Y:S02]  /*7840*/  MOV R40, R0 ;  /* 0x0000000000287202 */ /* 0x000fe40000000f00 */
[----:B-1----:R-:W-:-:S03]  /*7850*/  MOV R41, R7 ;  /* 0x0000000700297202 */ /* 0x002fc60000000f00 */
[----:B------:R-:W-:-:S03]  /*7860*/  IMAD.WIDE.U32 R40, R36, 0x2, R40 ;  /* 0x0000000224287825 */ /* 0x000fc600078e0028 */
[C---:B------:R-:W-:Y:S02]  /*7870*/  IADD3 R9, P0, PT, R40.reuse, 0x3810, RZ ;  /* 0x0000381028097810 */ /* 0x040fe40007f1e0ff */
[----:B------:R-:W-:-:S03]  /*7880*/  IADD3 R7, P1, PT, R40, 0x3800, RZ ;  /* 0x0000380028077810 */ /* 0x000fc60007f3e0ff */
[--C-:B------:R-:W-:Y:S02]  /*7890*/  IMAD.X R39, RZ, RZ, R41.reuse, P0 ;  /* 0x000000ffff277224 */ /* 0x100fe400000e0629 */
[----:B------:R-:W-:-:S03]  /*78a0*/  IMAD.X R41, RZ, RZ, R41, P1 ;  /* 0x000000ffff297224 */ /* 0x000fc600008e0629 */
[----:B------:R-:W-:Y:S02]  /*78b0*/  SHF.R.U64 R4, R9, 0x3, R39 ;  /* 0x0000000309047819 */ /* 0x000fe40000001227 */
[----:B------:R-:W-:Y:S01]  /*78c0*/  SHF.R.U64 R6, R7, 0x3, R41 ;  /* 0x0000000307067819 */ /* 0x000fe20000001229 */
[----:B--2---:R-:W-:Y:S06]  /*78d0*/  @!P2 BRA `(.L_x_196) ;  /* 0x0000007c002ca947 */ /* 0x004fec0003800000 */
.L_x_395:
[----:B------:R-:W-:Y:S05]  /*78e0*/  WARPSYNC.ALL ;  /* 0x0000000000007948 */ /* 0x000fea0003800000 */
[----:B------:R-:W-:Y:S02]  /*78f0*/  LOP3.LUT R38, R9, 0x10, R4, 0x78, !PT ;  /* 0x0000001009267812 */ /* 0x000fe400078e7804 */
[----:B------:R-:W-:Y:S02]  /*7900*/  LOP3.LUT R40, R7, 0x10, R6, 0x78, !PT ;  /* 0x0000001007287812 */ /* 0x000fe400078e7806 */
[----:B------:R-:W-:Y:S01]  /*7910*/  LOP3.LUT R4, R35, 0x100, RZ, 0xfc, !PT ;  /* 0x0000010023047812 */ /* 0x000fe200078efcff */
[----:B------:R-:W3:Y:S01]  /*7920*/  LDCU UR5, c[0x0][0x708] ;  /* 0x0000e100ff0577ac */ /* 0x000ee20008000800 */
[----:B------:R-:W2:Y:S01]  /*7930*/  MUFU.RCP R21, R2 ;  /* 0x0000000200157308 */ /* 0x000ea20000001000 */
[----:B------:R-:W4:Y:S01]  /*7940*/  LDC R34, c[0x0][0x708] ;  /* 0x0001c200ff227b82 */ /* 0x000f220000000800 */
[----:B------:R-:W-:Y:S01]  /*7950*/  R2UR UR4, R4 ;  /* 0x00000000040472ca */ /* 0x000fe200000e0000 */
[----:B------:R-:W-:-:S12]  /*7960*/  BSSY.RECONVERGENT B2, `(.L_x_197) ;  /* 0x000000d000027945 */ /* 0x000fd80003800200 */
[----:B-1----:R-:W1:Y:S01]  /*7970*/  LDTM.x16 R4, tmem[UR4] ;  /* 0x00000004000479ee */ /* 0x002e620008240000 */
[----:B---3--:R-:W-:Y:S01]  /*7980*/  MOV R23, UR5 ;  /* 0x0000000500177c02 */ /* 0x008fe20008000f00 */
[----:B--2---:R-:W-:-:S03]  /*7990*/  FFMA R20, -R2, R21, 1 ;  /* 0x3f80000002147423 */ /* 0x004fc60000000115 */
[----:B------:R-:W2:Y:S01]  /*79a0*/  FCHK P0, R23, R2 ;  /* 0x0000000217007302 */ /* 0x000ea20000000000 */
[----:B------:R-:W-:-:S04]  /*79b0*/  FFMA R20, R21, R20, R21 ;  /* 0x0000001415147223 */ /* 0x000fc80000000015 */
[----:B------:R-:W-:-:S04]  /*79c0*/  FFMA R21, R20, UR5, RZ ;  /* 0x0000000514157c23 */ /* 0x000fc800080000ff */
[----:B------:R-:W-:-:S04]  /*79d0*/  FFMA R42, -R2, R21, UR5 ;  /* 0x00000005022a7e23 */ /* 0x000fc80008000115 */
[----:B------:R-:W-:Y:S01]  /*79e0*/  FFMA R42, R20, R42, R21 ;  /* 0x0000002a142a7223 */ /* 0x000fe20000000015 */
[----:B-12---:R-:W-:Y:S05]  /*79f0*/  @!P0 BRA `(.L_x_198) ;  /* 0x00000000000c8947 */ /* 0x006fea0003800000 */
[----:B------:R-:W-:Y:S02]  /*7a00*/  MOV R22, 0x7a20 ;  /* 0x00007a2000167802 */ /* 0x000fe40000000f00 */
[----:B----4-:R-:W-:Y:S05]  /*7a10*/  CALL.REL.NOINC `($__internal_3_$__cuda_sm3x_div_rn_noftz_f32_slowpath) ;  /* 0x0000008400c07944 */ /* 0x010fea0003c00000 */
[----:B------:R-:W-:Y:S02]  /*7a20*/  MOV R42, R20 ;  /* 0x00000014002a7202 */ /* 0x000fe40000000f00 */
.L_x_198:
[----:B------:R-:W-:Y:S05]  /*7a30*/  BSYNC.RECONVERGENT B2 ;  /* 0x0000000000027941 */ /* 0x000fea0003800200 */
.L_x_197:
[----:B------:R-:W1:Y:S01]  /*7a40*/  LDCU.64 UR4, c[0x0][0x880] ;  /* 0x00011000ff0477ac */ /* 0x000e620008000a00 */
[C---:B------:R-:W-:Y:S02]  /*7a50*/  FMUL2 R4, R42.reuse.F32, R4.F32x2.HI_LO ;  /* 0x000000042a04724a */ /* 0x040fe40000040000 */
[C---:B------:R-:W-:Y:S02]  /*7a60*/  FMUL2 R6, R42.reuse.F32, R6.F32x2.HI_LO ;  /* 0x000000062a06724a */ /* 0x040fe40000040000 */
[C---:B------:R-:W-:Y:S01]  /*7a70*/  FMUL2 R20, R42.reuse.F32, R8.F32x2.HI_LO ;  /* 0x000000082a14724a */ /* 0x040fe20000040000 */
[----:B------:R-:W-:Y:S01]  /*7a80*/  F2FP.F16.F32.PACK_AB R8, R5, R4 ;  /* 0x000000040508723e */ /* 0x000fe200000000ff */
        /* <DEDUP_REMOVED lines=8> */
[----:B------:R-:W-:Y:S01]  /*7b10*/  FMUL2 R18, R42.F32, R18.F32x2.HI_LO ;  /* 0x000000122a12724a */ /* 0x000fe20000040000 */
[----:B------:R-:W-:Y:S01]  /*7b20*/  F2FP.F16.F32.PACK_AB R5, R15, R14 ;  /* 0x0000000e0f05723e */ /* 0x000fe200000000ff */
[----:B------:R2:W-:Y:S01]  /*7b30*/  ST.E.128 desc[UR44][R40.64], R8 ;  /* 0x0000000828007985 */ /* 0x0005e2000c101d2c */
[----:B------:R-:W-:Y:S01]  /*7b40*/  F2FP.F16.F32.PACK_AB R6, R17, R16 ;  /* 0x000000101106723e */ /* 0x000fe200000000ff */
[----:B-1----:R-:W-:Y:S01]  /*7b50*/  UISETP.NE.U32.AND UP0, UPT, UR4, URZ, UPT ;  /* 0x000000ff0400728c */ /* 0x002fe2000bf05070 */
[----:B------:R-:W-:-:S03]  /*7b60*/  F2FP.F16.F32.PACK_AB R7, R19, R18 ;  /* 0x000000121307723e */ /* 0x000fc600000000ff */
[----:B------:R-:W-:Y:S02]  /*7b70*/  UISETP.NE.AND.EX UP0, UPT, UR5, URZ, UPT, UP0 ;  /* 0x000000ff0500728c */ /* 0x000fe4000bf05300 */
[----:B------:R2:W-:Y:S01]  /*7b80*/  ST.E.128 desc[UR44][R38.64], R4 ;  /* 0x0000000426007985 */ /* 0x0005e2000c101d2c */
[----:B------:R-:W-:Y:S01]  /*7b90*/  @!PT LDS RZ, [RZ] ;  /* 0x00000000fffff984 */ /* 0x000fe20000000800 */
[----:B------:R-:W-:Y:S01]  /*7ba0*/  @!PT LDS RZ, [RZ] ;  /* 0x00000000fffff984 */ /* 0x000fe20000000800 */
[----:B------:R-:W-:Y:S01]  /*7bb0*/  @!PT LDS RZ, [RZ] ;  /* 0x00000000fffff984 */ /* 0x000fe20000000800 */
[----:B------:R-:W-:Y:S01]  /*7bc0*/  @!PT LDS RZ, [RZ] ;  /* 0x00000000fffff984 */ /* 0x000fe20000000800 */
[----:B------:R1:W-:Y:S06]  /*7bd0*/  MEMBAR.ALL.CTA ;  /* 0x0000000000007992 */ /* 0x0003ec0000008000 */
[----:B-1----:R-:W1:Y:S01]  /*7be0*/  FENCE.VIEW.ASYNC.S ;  /* 0x00000000000073c6 */ /* 0x002e620000000000 */
[----:B------:R-:W-:Y:S05]  /*7bf0*/  BRA.U !UP0, `(.L_x_199) ;  /* 0x0000000508347547 */ /* 0x000fea000b800000 */
[C---:B------:R-:W-:Y:S01]  /*7c00*/  FSETP.GEU.AND P0, PT, R2.reuse, 1.175494350822287508e-38, PT ;  /* 0x008000000200780b */ /* 0x040fe20003f0e000 */
[----:B--2---:R-:W-:Y:S01]  /*7c10*/  HFMA2 R4, -RZ, RZ, 1.5048828125, 33.21875 ;  /* 0x3e055027ff047431 */ /* 0x004fe200000001ff */
[----:B------:R-:W2:Y:S01]  /*7c20*/  LDC R5, c[0x0][0x904] ;  /* 0x00024100ff057b82 */ /* 0x000ea20000000800 */
[----:B------:R-:W3:Y:S01]  /*7c30*/  LDCU.64 UR4, c[0x0][0x908] ;  /* 0x00012100ff0477ac */ /* 0x000ee20008000a00 */
[----:B------:R-:W-:Y:S01]  /*7c40*/  FSEL R9, RZ, -23, P0 ;  /* 0xc1b80000ff097808 */ /* 0x000fe20000000000 */
[----:B------:R-:W-:Y:S08]  /*7c50*/  BSSY.RECONVERGENT B0, `(.L_x_199) ;  /* 0x0000047000007945 */ /* 0x000ff00003800200 */
[----:B------:R-:W-:-:S05]  /*7c60*/  @!P0 FMUL R2, R2, 8388608 ;  /* 0x4b00000002028820 */ /* 0x000fca0000400000 */
[C---:B------:R-:W-:Y:S02]  /*7c70*/  IADD3 R13, PT, PT, R2.reuse, -0x3f2aaaab, RZ ;  /* 0xc0d55555020d7810 */ /* 0x040fe40007ffe0ff */
[----:B------:R-:W-:Y:S01]  /*7c80*/  ISETP.GT.U32.AND P1, PT, R2, 0x7f7fffff, PT ;  /* 0x7f7fffff0200780c */ /* 0x000fe20003f24070 */
[----:B---3--:R-:W-:Y:S01]  /*7c90*/  IMAD.HI.U32 R11, R30, UR4, RZ ;  /* 0x000000041e0b7c27 */ /* 0x008fe2000f8e00ff */
[----:B------:R-:W-:Y:S01]  /*7ca0*/  LOP3.LUT R13, R13, 0xff800000, RZ, 0xc0, !PT ;  /* 0xff8000000d0d7812 */ /* 0x000fe200078ec0ff */
[----:B------:R-:W3:Y:S03]  /*7cb0*/  LDCU UR4, c[0x0][0x380] ;  /* 0x00007000ff0477ac */ /* 0x000ee60008000800 */
[-C--:B------:R-:W-:Y:S02]  /*7cc0*/  IADD3 R7, PT, PT, R2, -R13.reuse, RZ ;  /* 0x8000000d02077210 */ /* 0x080fe40007ffe0ff */
[----:B------:R-:W-:Y:S01]  /*7cd0*/  SHF.R.U32.HI R11, RZ, UR5, R11 ;  /* 0x00000005ff0b7c19 */ /* 0x000fe2000801160b */
[----:B------:R-:W5:Y:S01]  /*7ce0*/  LDCU UR5, c[0x0][0x700] ;  /* 0x0000e000ff0577ac */ /* 0x000f620008000800 */
[----:B--2---:R-:W-:Y:S01]  /*7cf0*/  ISETP.NE.AND P0, PT, R5, 0x1, PT ;  /* 0x000000010500780c */ /* 0x004fe20003f05270 */
[----:B------:R-:W-:Y:S01]  /*7d00*/  FADD R7, R7, -1 ;  /* 0xbf80000007077421 */ /* 0x000fe20000000000 */
[----:B------:R-:W-:-:S03]  /*7d10*/  I2FP.F32.S32 R8, R13 ;  /* 0x0000000d00087245 */ /* 0x000fc60000201400 */
[C---:B------:R-:W-:Y:S02]  /*7d20*/  FFMA R4, R7.reuse, -R4, 0.14084610342979431152 ;  /* 0x3e1039f607047423 */ /* 0x040fe40000000804 */
[----:B------:R-:W-:Y:S01]  /*7d30*/  FFMA R8, R8, 1.1920928955078125e-07, R9 ;  /* 0x3400000008087823 */ /* 0x000fe20000000009 */
[----:B------:R-:W-:Y:S01]  /*7d40*/  MOV R9, 0x7f800000 ;  /* 0x7f80000000097802 */ /* 0x000fe20000000f00 */
[----:B------:R-:W-:Y:S01]  /*7d50*/  FFMA R6, R7, R4, -0.12148627638816833496 ;  /* 0xbdf8cdcc07067423 */ /* 0x000fe20000000004 */
[----:B------:R-:W-:-:S03]  /*7d60*/  SEL R4, R30, R11, !P0 ;  /* 0x0000000b1e047207 */ /* 0x000fc60004000000 */
[----:B------:R-:W-:Y:S01]  /*7d70*/  FFMA R6, R7, R6, 0.13980610668659210205 ;  /* 0x3e0f295507067423 */ /* 0x000fe20000000006 */
[----:B------:R-:W-:-:S03]  /*7d80*/  IADD3 R4, PT, PT, -R4, RZ, RZ ;  /* 0x000000ff04047210 */ /* 0x000fc60007ffe1ff */
[----:B------:R-:W-:Y:S02]  /*7d90*/  FFMA R6, R7, R6, -0.16684235632419586182 ;  /* 0xbe2ad8b907067423 */ /* 0x000fe40000000006 */
[----:B------:R-:W-:Y:S02]  /*7da0*/  IMAD R4, R5, R4, R30 ;  /* 0x0000000405047224 */ /* 0x000fe400078e021e */
[----:B------:R-:W-:-:S03]  /*7db0*/  FFMA R6, R7, R6, 0.20012299716472625732 ;  /* 0x3e4ced0b07067423 */ /* 0x000fc60000000006 */
[----:B------:R-:W-:Y:S01]  /*7dc0*/  LEA R5, R4, R29, 0x8 ;  /* 0x0000001d04057211 */ /* 0x000fe200078e40ff */
[----:B------:R-:W-:-:S03]  /*7dd0*/  FFMA R6, R7, R6, -0.24999669194221496582 ;  /* 0xbe7fff2207067423 */ /* 0x000fc60000000006 */
[----:B---3--:R-:W-:Y:S01]  /*7de0*/  ISETP.GE.AND P0, PT, R5, UR4, PT ;  /* 0x0000000405007c0c */ /* 0x008fe2000bf06270 */
[----:B------:R-:W-:-:S04]  /*7df0*/  FFMA R6, R7, R6, 0.33333182334899902344 ;  /* 0x3eaaaa7807067423 */ /* 0x000fc80000000006 */
[----:B------:R-:W-:-:S04]  /*7e00*/  FFMA R6, R7, R6, -0.5 ;  /* 0xbf00000007067423 */ /* 0x000fc80000000006 */
[----:B------:R-:W-:-:S04]  /*7e10*/  FMUL R6, R7, R6 ;  /* 0x0000000607067220 */ /* 0x000fc80000400000 */
[----:B------:R-:W-:-:S04]  /*7e20*/  FFMA R7, R7, R6, R7 ;  /* 0x0000000607077223 */ /* 0x000fc80000000007 */
[----:B------:R-:W-:Y:S01]  /*7e30*/  FFMA R7, R8, 0.69314718246459960938, R7 ;  /* 0x3f31721808077823 */ /* 0x000fe20000000007 */
[C---:B------:R-:W-:Y:S01]  /*7e40*/  @P1 FFMA R7, R2.reuse, R9, +INF ;  /* 0x7f80000002071423 */ /* 0x040fe20000000009 */
[----:B------:R-:W-:-:S04]  /*7e50*/  FSETP.NEU.AND P1, PT, R2, RZ, PT ;  /* 0x000000ff0200720b */ /* 0x000fc80003f2d000 */
[----:B------:R-:W-:-:S05]  /*7e60*/  FSEL R2, R7, -INF , P1 ;  /* 0xff80000007027808 */ /* 0x000fca0000800000 */
[----:B-----5:R-:W-:Y:S01]  /*7e70*/  FFMA R7, R3, UR5, R2 ;  /* 0x0000000503077c23 */ /* 0x020fe20008000002 */
[----:B------:R-:W-:Y:S06]  /*7e80*/  @P0 BRA `(.L_x_200) ;  /* 0x00000000008c0947 */ /* 0x000fec0003800000 */
[----:B------:R-:W2:Y:S01]  /*7e90*/  LDC R6, c[0x0][0x38c] ;  /* 0x0000e300ff067b82 */ /* 0x000ea20000000800 */
[----:B------:R-:W-:Y:S01]  /*7ea0*/  MOV R8, RZ ;  /* 0x000000ff00087202 */ /* 0x000fe20000000f00 */
[----:B------:R-:W3:Y:S01]  /*7eb0*/  LDCU UR6, c[0x0][0x890] ;  /* 0x00011200ff0677ac */ /* 0x000ee20008000800 */
[----:B------:R-:W5:Y:S01]  /*7ec0*/  LDCU.64 UR4, c[0x0][0x888] ;  /* 0x00011100ff0477ac */ /* 0x000f620008000a00 */
[----:B---3--:R-:W-:Y:S01]  /*7ed0*/  IMAD R5, R26, UR6, R5 ;  /* 0x000000061a057c24 */ /* 0x008fe2000f8e0205 */
[----:B--2---:R-:W-:-:S04]  /*7ee0*/  IABS R4, R6 ;  /* 0x0000000600047213 */ /* 0x004fc80000000000 */
[----:B------:R-:W2:Y:S08]  /*7ef0*/  I2F.RP R10, R4 ;  /* 0x00000004000a7306 */ /* 0x000eb00000209400 */
[----:B--2---:R-:W2:Y:S02]  /*7f00*/  MUFU.RCP R9, R10 ;  /* 0x0000000a00097308 */ /* 0x004ea40000001000 */
[----:B--2---:R-:W-:-:S06]  /*7f10*/  IADD3 R9, PT, PT, R9, 0xffffffe, RZ ;  /* 0x0ffffffe09097810 */ /* 0x004fcc0007ffe0ff */
[----:B------:R-:W2:Y:S02]  /*7f20*/  F2I.FTZ.U32.TRUNC.NTZ R9, R9 ;  /* 0x0000000900097305 */ /* 0x000ea4000021f000 */
[----:B--2---:R-:W-:-:S04]  /*7f30*/  IMAD.MOV R2, RZ, RZ, -R9 ;  /* 0x000000ffff027224 */ /* 0x004fc800078e0a09 */
[----:B------:R-:W-:Y:S01]  /*7f40*/  IMAD R3, R2, R4, RZ ;  /* 0x0000000402037224 */ /* 0x000fe200078e02ff */
[----:B------:R-:W-:-:S03]  /*7f50*/  IABS R2, R25 ;  /* 0x0000001900027213 */ /* 0x000fc60000000000 */
[----:B------:R-:W-:-:S04]  /*7f60*/  IMAD.HI.U32 R3, R9, R3, R8 ;  /* 0x0000000309037227 */ /* 0x000fc800078e0008 */
[----:B------:R-:W-:-:S04]  /*7f70*/  IMAD.MOV.U32 R8, RZ, RZ, R2 ;  /* 0x000000ffff087224 */ /* 0x000fc800078e0002 */
[----:B------:R-:W-:-:S05]  /*7f80*/  IMAD.HI.U32 R2, R3, R8, RZ ;  /* 0x0000000803027227 */ /* 0x000fca00078e00ff */
[----:B------:R-:W-:-:S05]  /*7f90*/  IADD3 R3, PT, PT, -R2, RZ, RZ ;  /* 0x000000ff02037210 */ /* 0x000fca0007ffe1ff */
[C---:B------:R-:W-:Y:S02]  /*7fa0*/  IMAD R3, R4.reuse, R3, R8 ;  /* 0x0000000304037224 */ /* 0x040fe400078e0208 */
[----:B------:R-:W2:Y:S03]  /*7fb0*/  LDC.64 R8, c[0x0][0x880] ;  /* 0x00022000ff087b82 */ /* 0x000ea60000000a00 */
[----:B------:R-:W-:-:S13]  /*7fc0*/  ISETP.GT.U32.AND P0, PT, R4, R3, PT ;  /* 0x000000030400720c */ /* 0x000fda0003f04070 */
[----:B------:R-:W-:Y:S01]  /*7fd0*/  @!P0 IMAD.IADD R3, R3, 0x1, -R4 ;  /* 0x0000000103038824 */ /* 0x000fe200078e0a04 */
[----:B------:R-:W-:Y:S02]  /*7fe0*/  @!P0 IADD3 R2, PT, PT, R2, 0x1, RZ ;  /* 0x0000000102028810 */ /* 0x000fe40007ffe0ff */
[----:B------:R-:W-:Y:S02]  /*7ff0*/  ISETP.NE.AND P0, PT, R6, RZ, PT ;  /* 0x000000ff0600720c */ /* 0x000fe40003f05270 */
[----:B------:R-:W-:Y:S02]  /*8000*/  ISETP.GE.U32.AND P2, PT, R3, R4, PT ;  /* 0x000000040300720c */ /* 0x000fe40003f46070 */
[----:B------:R-:W-:-:S04]  /*8010*/  LOP3.LUT R3, R25, R6, RZ, 0x3c, !PT ;  /* 0x0000000619037212 */ /* 0x000fc800078e3cff */
[----:B------:R-:W-:-:S07]  /*8020*/  ISETP.GE.AND P1, PT, R3, RZ, PT ;  /* 0x000000ff0300720c */ /* 0x000fce0003f26270 */
[----:B------:R-:W-:-:S06]  /*8030*/  @P2 VIADD R2, R2, 0x1 ;  /* 0x0000000102022836 */ /* 0x000fcc0000000000 */
[----:B------:R-:W-:Y:S02]  /*8040*/  @!P1 IADD3 R2, PT, PT, -R2, RZ, RZ ;  /* 0x000000ff02029210 */ /* 0x000fe40007ffe1ff */
[----:B------:R-:W-:-:S04]  /*8050*/  @!P0 LOP3.LUT R2, RZ, R6, RZ, 0x33, !PT ;  /* 0x00000006ff028212 */ /* 0x000fc800078e33ff */
[C---:B------:R-:W-:Y:S01]  /*8060*/  IADD3 R3, PT, PT, -R2.reuse, RZ, RZ ;  /* 0x000000ff02037210 */ /* 0x040fe20007ffe1ff */
[----:B-----5:R-:W-:-:S04]  /*8070*/  IMAD R5, R2, UR5, R5 ;  /* 0x0000000502057c24 */ /* 0x020fc8000f8e0205 */
[----:B------:R-:W-:-:S04]  /*8080*/  IMAD R6, R6, R3, R25 ;  /* 0x0000000306067224 */ /* 0x000fc800078e0219 */
[----:B------:R-:W-:-:S04]  /*8090*/  IMAD R5, R6, UR4, R5 ;  /* 0x0000000406057c24 */ /* 0x000fc8000f8e0205 */
[----:B--2---:R-:W-:-:S05]  /*80a0*/  IMAD.WIDE R8, R5, 0x4, R8 ;  /* 0x0000000405087825 */ /* 0x004fca00078e0208 */
[----:B------:R2:W-:Y:S02]  /*80b0*/  STG.E desc[UR44][R8.64], R7 ;  /* 0x0000000708007986 */ /* 0x0005e4000c10192c */
.L_x_200:
[----:B------:R-:W-:Y:S05]  /*80c0*/  BSYNC.RECONVERGENT B0 ;  /* 0x0000000000007941 */ /* 0x000fea0003800200 */
.L_x_199:
[----:B------:R-:W-:Y:S01]  /*80d0*/  UISETP.NE.AND UP1, UPT, UR41, URZ, UPT ;  /* 0x000000ff2900728c */ /* 0x000fe2000bf25270 */
[----:B------:R-:W-:-:S08]  /*80e0*/  NOP ;  /* 0x0000000000007918 */ /* 0x000fd00000000000 */
[----:B------:R-:W-:Y:S05]  /*80f0*/  BRA.U UP1, `(.L_x_201) ;  /* 0x0000000101087547 */ /* 0x000fea000b800000 */
[----:B------:R-:W-:Y:S05]  /*8100*/  BPT.TRAP 0x1 ;  /* 0x000000040000795c */ /* 0x000fea0000300000 */
[----:B------:R-:W-:Y:S05]  /*8110*/  BPT.TRAP 0x1 ;  /* 0x000000040000795c */ /* 0x000fea0000300000 */
.L_x_201:
[----:B------:R-:W-:Y:S01]  /*8120*/  IADD3 R3, PT, PT, R0, 0x58a0, RZ ;  /* 0x000058a000037810 */ /* 0x000fe20007ffe0ff */
[----:B------:R-:W-:-:S03]  /*8130*/  UISETP.NE.AND UP1, UPT, UR41, URZ, UPT ;  /* 0x000000ff2900728c */ /* 0x000fc6000bf25270 */
[----:B------:R-:W-:-:S04]  /*8140*/  PRMT R2, R32, 0x654, R3 ;  /* 0x0000065420027816 */ /* 0x000fc80000000003 */
[----:B-1----:R1:W-:Y:S02]  /*8150*/  SYNCS.ARRIVE.TRANS64.RED.A1T0 RZ, [R2+URZ], RZ ;  /* 0x000000ff02ff79a7 */ /* 0x0023e400081004ff */
[----:B------:R-:W-:Y:S05]  /*8160*/  BRA.U UP1, `(.L_x_202) ;  /* 0x0000000101047547 */ /* 0x000fea000b800000 */
[----:B------:R-:W-:Y:S05]  /*8170*/  BPT.TRAP 0x1 ;  /* 0x000000040000795c */ /* 0x000fea0000300000 */
.L_x_202:
[----:B------:R3:W-:Y:S01]  /*8180*/  SYNCS.ARRIVE.TRANS64.A1T0 RZ, [R0+URZ+0x58b0], RZ ;  /* 0x0058b0ff00ff79a7 */ /* 0x0007e200081000ff */
[----:B------:R-:W-:-:S09]  /*8190*/  UISETP.NE.AND UP1, UPT, UR39, URZ, UPT ;  /* 0x000000ff2700728c */ /* 0x000fd2000bf25270 */
[----:B------:R-:W-:Y:S05]  /*81a0*/  BRA.U !UP1, `(.L_x_203) ;  /* 0x0000000109047547 */ /* 0x000fea000b800000 */
[----:B------:R-:W-:Y:S05]  /*81b0*/  BPT.TRAP 0x1 ;  /* 0x000000040000795c */ /* 0x000fea0000300000 */
.L_x_203:
[----:B------:R-:W-:Y:S01]  /*81c0*/  ULOP3.LUT UR4, UR42, 0x1, URZ, 0x3c, !UPT ;  /* 0x000000012a047892 */ /* 0x000fe2000f8e3cff */
[----:B-1----:R-:W-:-:S05]  /*81d0*/  LOP3.LUT R2, R35, 0x80, RZ, 0xfc, !PT ;  /* 0x0000008023027812 */ /* 0x002fca00078efcff */
[----:B------:R-:W-:-:S05]  /*81e0*/  IMAD.U32 R3, RZ, RZ, UR4 ;  /* 0x00000004ff037e24 */ /* 0x000fca000f8e00ff */
[----:B------:R-:W-:-:S04]  /*81f0*/  SHF.L.U32 R3, R3, 0x1f, RZ ;  /* 0x0000001f03037819 */ /* 0x000fc800000006ff */
[----:B------:R-:W1:Y:S02]  /*8200*/  SYNCS.PHASECHK.TRANS64.TRYWAIT P0, [R0+URZ+0x5880], R3 ;  /* 0x00588003000075a7 */ /* 0x000e6400080011ff */
[----:B-1----:R-:W-:Y:S05]  /*8210*/  @!P0 BRA `(.L_x_204) ;  /* 0x0000007000f08947 */ /* 0x002fea0003800000 */
.L_x_396:
[----:B------:R-:W-:Y:S01]  /*8220*/  R2UR UR4, R2 ;  /* 0x00000000020472ca */ /* 0x000fe200000e0000 */
[----:B------:R-:W-:-:S12]  /*8230*/  UISETP.NE.AND UP1, UPT, UR39, URZ, UPT ;  /* 0x000000ff2700728c */ /* 0x000fd8000bf25270 */
[----:B-1----:R-:W1:Y:S02]  /*8240*/  LDTM.x2 R2, tmem[UR4] ;  /* 0x00000004000279ee */ /* 0x002e6400080c0000 */
[----:B-1----:R-:W-:Y:S05]  /*8250*/  BRA.U !UP1, `(.L_x_205) ;  /* 0x0000000109047547 */ /* 0x002fea000b800000 */
[----:B------:R-:W-:Y:S05]  /*8260*/  BPT.TRAP 0x1 ;  /* 0x000000040000795c */ /* 0x000fea0000300000 */
.L_x_205:
[----:B------:R-:W-:Y:S01]  /*8270*/  PRMT R37, R32, 0x654, R37 ;  /* 0x0000065420257816 */ /* 0x000fe20000000025 */
[----:B------:R-:W-:-:S03]  /*8280*/  UISETP.NE.AND UP1, UPT, UR41, URZ, UPT ;  /* 0x000000ff2900728c */ /* 0x000fc6000bf25270 */
[----:B------:R1:W-:Y:S06]  /*8290*/  SYNCS.ARRIVE.TRANS64.RED.A1T0 RZ, [R37+URZ], RZ ;  /* 0x000000ff25ff79a7 */ /* 0x0003ec00081004ff */
[----:B------:R-:W-:Y:S05]  /*82a0*/  BRA.U UP1, `(.L_x_206) ;  /* 0x0000000101047547 */ /* 0x000fea000b800000 */
[----:B------:R-:W-:Y:S05]  /*82b0*/  BPT.TRAP 0x1 ;  /* 0x000000040000795c */ /* 0x000fea0000300000 */
.L_x_206:
[----:B--2---:R-:W-:-:S04]  /*82c0*/  MOV R4, UR43 ;  /* 0x0000002b00047c02 */ /* 0x004fc80008000f00 */
[----:B------:R-:W-:-:S04]  /*82d0*/  SHF.L.U32 R5, R4, 0x1f, RZ ;  /* 0x0000001f04057819 */ /* 0x000fc800000006ff */
[----:B------:R-:W2:Y:S02]  /*82e0*/  SYNCS.PHASECHK.TRANS64.TRYWAIT P0, [R0+URZ+0x5898], R5 ;  /* 0x00589805000075a7 */ /* 0x000ea400080011ff */
[----:B--2---:R-:W-:Y:S05]  /*82f0*/  @!P0 BRA `(.L_x_207) ;  /* 0x0000007000cc8947 */ /* 0x004fea0003800000 */
.L_x_397:
[----:B------:R-:W-:-:S09]  /*8300*/  UISETP.NE.AND UP1, UPT, UR41, URZ, UPT ;  /* 0x000000ff2900728c */ /* 0x000fd2000bf25270 */
[----:B------:R-:W-:Y:S05]  /*8310*/  BRA.U UP1, `(.L_x_208) ;  /* 0x0000000101047547 */ /* 0x000fea000b800000 */
[----:B------:R-:W-:Y:S05]  /*8320*/  BPT.TRAP 0x1 ;  /* 0x000000040000795c */ /* 0x000fea0000300000 */
.L_x_208:
[----:B------:R-:W-:Y:S01]  /*8330*/  SHF.L.U32 R7, R28, 0x1f, RZ ;  /* 0x0000001f1c077819 */ /* 0x000fe200000006ff */
[----:B--2---:R-:W2:Y:S01]  /*8340*/  S2R R5, SR_SWINHI ;  /* 0x0000000000057919 */ /* 0x004ea20000002f00 */
[----:B------:R-:W-:Y:S02]  /*8350*/  LOP3.LUT R35, R35, 0x180, RZ, 0xfc, !PT ;  /* 0x0000018023237812 */ /* 0x000fe400078efcff */
[----:B------:R-:W5:Y:S02]  /*8360*/  SYNCS.PHASECHK.TRANS64.TRYWAIT P0, [R0+URZ+0x58c8], R7 ;  /* 0x0058c807000075a7 */ /* 0x000f6400080011ff */
[----:B--2--5:R-:W-:Y:S05]  /*8370*/  @!P0 BRA `(.L_x_209) ;  /* 0x0000007000c08947 */ /* 0x024fea0003800000 */
.L_x_398:
[----:B------:R-:W-:Y:S05]  /*8380*/  WARPSYNC.ALL ;  /* 0x0000000000007948 */ /* 0x000fea0003800000 */
[----:B------:R-:W5:Y:S01]  /*8390*/  LDCU UR5, c[0x0][0x708] ;  /* 0x0000e100ff0577ac */ /* 0x000f620008000800 */
[----:B------:R-:W-:Y:S02]  /*83a0*/  MOV R38, R0 ;  /* 0x0000000000267202 */ /* 0x000fe40000000f00 */
[----:B------:R-:W-:Y:S01]  /*83b0*/  MOV R39, R5 ;  /* 0x0000000500277202 */ /* 0x000fe20000000f00 */
[----:B------:R-:W3:Y:S01]  /*83c0*/  MUFU.RCP R41, R2 ;  /* 0x0000000200297308 */ /* 0x000ee20000001000 */
[----:B------:R-:W-:Y:S01]  /*83d0*/  R2UR UR4, R35 ;  /* 0x00000000230472ca */ /* 0x000fe200000e0000 */
[----:B------:R-:W-:Y:S01]  /*83e0*/  BSSY.RECONVERGENT B2, `(.L_x_210) ;  /* 0x0000016000027945 */ /* 0x000fe20003800200 */
[----:B------:R-:W-:-:S03]  /*83f0*/  IMAD.WIDE.U32 R38, R36, 0x2, R38 ;  /* 0x0000000224267825 */ /* 0x000fc600078e0026 */
[C---:B------:R-:W-:Y:S02]  /*8400*/  IADD3 R23, P0, PT, R38.reuse, 0x4800, RZ ;  /* 0x0000480026177810 */ /* 0x040fe40007f1e0ff */
[----:B------:R-:W-:-:S06]  /*8410*/  IADD3 R21, P1, PT, R38, 0x4810, RZ ;  /* 0x0000481026157810 */ /* 0x000fcc0007f3e0ff */
[----:B--2---:R-:W2:Y:S01]  /*8420*/  LDTM.x16 R4, tmem[UR4] ;  /* 0x00000004000479ee */ /* 0x004ea20008240000 */
[----:B-1----:R-:W-:Y:S01]  /*8430*/  IADD3.X R37, PT, PT, RZ, R39, RZ, P1, !PT ;  /* 0x00000027ff257210 */ /* 0x002fe20000ffe4ff */
[----:B-----5:R-:W-:Y:S02]  /*8440*/  IMAD.U32 R43, RZ, RZ, UR5 ;  /* 0x00000005ff2b7e24 */ /* 0x020fe4000f8e00ff */
[----:B---3--:R-:W-:Y:S01]  /*8450*/  FFMA R20, -R2, R41, 1 ;  /* 0x3f80000002147423 */ /* 0x008fe20000000129 */
[----:B------:R-:W-:Y:S01]  /*8460*/  IMAD.X R39, RZ, RZ, R39, P0 ;  /* 0x000000ffff277224 */ /* 0x000fe200000e0627 */
[----:B------:R-:W1:Y:S02]  /*8470*/  FCHK P0, R43, R2 ;  /* 0x000000022b007302 */ /* 0x000e640000000000 */
[----:B------:R-:W-:Y:S01]  /*8480*/  FFMA R41, R41, R20, R41 ;  /* 0x0000001429297223 */ /* 0x000fe20000000029 */
[----:B------:R-:W-:Y:S02]  /*8490*/  SHF.R.U64 R20, R21, 0x3, R37 ;  /* 0x0000000315147819 */ /* 0x000fe40000001225 */
[----:B------:R-:W-:Y:S01]  /*84a0*/  SHF.R.U64 R22, R23, 0x3, R39 ;  /* 0x0000000317167819 */ /* 0x000fe20000001227 */
[----:B------:R-:W-:Y:S01]  /*84b0*/  FFMA R40, R41, UR5, RZ ;  /* 0x0000000529287c23 */ /* 0x000fe200080000ff */
[----:B------:R-:W-:-:S02]  /*84c0*/  LOP3.LUT R36, R21, 0x10, R20, 0x78, !PT ;  /* 0x0000001015247812 */ /* 0x000fc400078e7814 */
[----:B------:R-:W-:Y:S01]  /*84d0*/  LOP3.LUT R38, R23, 0x10, R22, 0x78, !PT ;  /* 0x0000001017267812 */ /* 0x000fe200078e7816 */
[----:B------:R-:W-:-:S04]  /*84e0*/  FFMA R35, -R2, R40, UR5 ;  /* 0x0000000502237e23 */ /* 0x000fc80008000128 */
[----:B------:R-:W-:Y:S01]  /*84f0*/  FFMA R35, R41, R35, R40 ;  /* 0x0000002329237223 */ /* 0x000fe20000000028 */
[----:B-12---:R-:W-:Y:S06]  /*8500*/  @!P0 BRA `(.L_x_211) ;  /* 0x00000000000c8947 */ /* 0x006fec0003800000 */
[----:B------:R-:W-:Y:S02]  /*8510*/  MOV R22, 0x8530 ;  /* 0x0000853000167802 */ /* 0x000fe40000000f00 */
[----:B----4-:R-:W-:Y:S05]  /*8520*/  CALL.REL.NOINC `($__internal_3_$__cuda_sm3x_div_rn_noftz_f32_slowpath) ;  /* 0x0000007800fc7944 */ /* 0x010fea0003c00000 */
[----:B------:R-:W-:Y:S02]  /*8530*/  MOV R35, R20 ;  /* 0x0000001400237202 */ /* 0x000fe40000000f00 */
.L_x_211:
[----:B------:R-:W-:Y:S05]  /*8540*/  BSYNC.RECONVERGENT B2 ;  /* 0x0000000000027941 */ /* 0x000fea0003800200 */
.L_x_210:
[C---:B------:R-:W-:Y:S02]  /*8550*/  FMUL2 R4, R35.reuse.F32, R4.F32x2.HI_LO ;  /* 0x000000042304724a */ /* 0x040fe40000040000 */
[C---:B------:R-:W-:Y:S02]  /*8560*/  FMUL2 R6, R35.reuse.F32, R6.F32x2.HI_LO ;  /* 0x000000062306724a */ /* 0x040fe40000040000 */
[----:B------:R-:W-:Y:S01]  /*8570*/  FMUL2 R20, R35.F32, R8.F32x2.HI_LO ;  /* 0x000000082314724a */ /* 0x000fe20000040000 */
[----:B------:R-:W-:Y:S01]  /*8580*/  F2FP.F16.F32.PACK_AB R8, R5, R4 ;  /* 0x000000040508723e */ /* 0x000fe200000000ff */
        /* <DEDUP_REMOVED lines=10> */
[----:B------:R1:W-:Y:S01]  /*8630*/  ST.E.128 desc[UR44][R38.64], R8 ;  /* 0x0000000826007985 */ /* 0x0003e2000c101d2c */
[----:B------:R-:W-:-:S02]  /*8640*/  F2FP.F16.F32.PACK_AB R6, R17, R16 ;  /* 0x000000101106723e */ /* 0x000fc400000000ff */
[----:B------:R-:W-:-:S05]  /*8650*/  F2FP.F16.F32.PACK_AB R7, R19, R18 ;  /* 0x000000121307723e */ /* 0x000fca00000000ff */
[----:B------:R1:W-:Y:S01]  /*8660*/  ST.E.128 desc[UR44][R36.64], R4 ;  /* 0x0000000424007985 */ /* 0x0003e2000c101d2c */
[----:B------:R-:W-:Y:S01]  /*8670*/  @!PT LDS RZ, [RZ] ;  /* 0x00000000fffff984 */ /* 0x000fe20000000800 */
[----:B------:R-:W-:Y:S01]  /*8680*/  @!PT LDS RZ, [RZ] ;  /* 0x00000000fffff984 */ /* 0x000fe20000000800 */
[----:B------:R-:W-:Y:S01]  /*8690*/  @!PT LDS RZ, [RZ] ;  /* 0x00000000fffff984 */ /* 0x000fe20000000800 */
[----:B------:R-:W-:Y:S01]  /*86a0*/  @!PT LDS RZ, [RZ] ;  /* 0x00000000fffff984 */ /* 0x000fe20000000800 */
[----:B------:R2:W-:Y:S06]  /*86b0*/  MEMBAR.ALL.CTA ;  /* 0x0000000000007992 */ /* 0x0005ec0000008000 */
[----:B--2---:R-:W2:Y:S01]  /*86c0*/  FENCE.VIEW.ASYNC.S ;  /* 0x00000000000073c6 */ /* 0x004ea20000000000 */
[----:B------:R-:W-:Y:S05]  /*86d0*/  BRA.U !UP0, `(.L_x_212) ;  /* 0x0000000508387547 */ /* 0x000fea000b800000 */
[C---:B------:R-:W-:Y:S01]  /*86e0*/  FSETP.GEU.AND P1, PT, R2.reuse, 1.175494350822287508e-38, PT ;  /* 0x008000000200780b */ /* 0x040fe20003f2e000 */
[----:B-1----:R-:W-:Y:S01]  /*86f0*/  HFMA2 R6, -RZ, RZ, 1.5048828125, 33.21875 ;  /* 0x3e055027ff067431 */ /* 0x002fe200000001ff */
[----:B------:R-:W1:Y:S01]  /*8700*/  LDC R4, c[0x0][0x904] ;  /* 0x00024100ff047b82 */ /* 0x000e620000000800 */
[----:B------:R-:W3:Y:S01]  /*8710*/  LDCU.64 UR4, c[0x0][0x908] ;  /* 0x00012100ff0477ac */ /* 0x000ee20008000a00 */
[----:B------:R-:W-:Y:S01]  /*8720*/  FSEL R9, RZ, -23, P1 ;  /* 0xc1b80000ff097808 */ /* 0x000fe20000800000 */
[----:B------:R-:W-:Y:S08]  /*8730*/  BSSY.RECONVERGENT B0, `(.L_x_212) ;  /* 0x0000048000007945 */ /* 0x000ff00003800200 */
[----:B------:R-:W-:-:S05]  /*8740*/  @!P1 FMUL R2, R2, 8388608 ;  /* 0x4b00000002029820 */ /* 0x000fca0000400000 */
[C---:B------:R-:W-:Y:S02]  /*8750*/  IADD3 R11, PT, PT, R2.reuse, -0x3f2aaaab, RZ ;  /* 0xc0d55555020b7810 */ /* 0x040fe40007ffe0ff */
[----:B------:R-:W-:Y:S01]  /*8760*/  FSETP.NEU.AND P1, PT, R2, RZ, PT ;  /* 0x000000ff0200720b */ /* 0x000fe20003f2d000 */
[----:B---3--:R-:W-:Y:S01]  /*8770*/  IMAD.HI.U32 R5, R30, UR4, RZ ;  /* 0x000000041e057c27 */ /* 0x008fe2000f8e00ff */
[----:B------:R-:W-:Y:S01]  /*8780*/  LOP3.LUT R11, R11, 0xff800000, RZ, 0xc0, !PT ;  /* 0xff8000000b0b7812 */ /* 0x000fe200078ec0ff */
[----:B------:R-:W3:Y:S03]  /*8790*/  LDCU UR4, c[0x0][0x380] ;  /* 0x00007000ff0477ac */ /* 0x000ee60008000800 */
[----:B------:R-:W-:Y:S02]  /*87a0*/  IADD3 R7, PT, PT, R2, -R11, RZ ;  /* 0x8000000b02077210 */ /* 0x000fe40007ffe0ff */
[----:B-1----:R-:W-:-:S02]  /*87b0*/  ISETP.NE.AND P0, PT, R4, 0x1, PT ;  /* 0x000000010400780c */ /* 0x002fc40003f05270 */
[----:B------:R-:W-:Y:S01]  /*87c0*/  SHF.R.U32.HI R5, RZ, UR5, R5 ;  /* 0x00000005ff057c19 */ /* 0x000fe20008011605 */
[----:B------:R-:W-:Y:S01]  /*87d0*/  FADD R7, R7, -1 ;  /* 0xbf80000007077421 */ /* 0x000fe20000000000 */
[----:B------:R-:W-:Y:S01]  /*87e0*/  I2FP.F32.S32 R8, R11 ;  /* 0x0000000b00087245 */ /* 0x000fe20000201400 */
[----:B------:R-:W1:Y:S01]  /*87f0*/  LDCU UR5, c[0x0][0x700] ;  /* 0x0000e000ff0577ac */ /* 0x000e620008000800 */
[----:B------:R-:W-:Y:S01]  /*8800*/  SEL R5, R30, R5, !P0 ;  /* 0x000000051e057207 */ /* 0x000fe20004000000 */
[----:B------:R-:W-:Y:S01]  /*8810*/  FFMA R6, R7, -R6, 0.14084610342979431152 ;  /* 0x3e1039f607067423 */ /* 0x000fe20000000806 */
[----:B------:R-:W-:Y:S01]  /*8820*/  ISETP.GT.U32.AND P0, PT, R2, 0x7f7fffff, PT ;  /* 0x7f7fffff0200780c */ /* 0x000fe20003f04070 */
[----:B------:R-:W-:Y:S01]  /*8830*/  FFMA R8, R8, 1.1920928955078125e-07, R9 ;  /* 0x3400000008087823 */ /* 0x000fe20000000009 */
[----:B------:R-:W-:Y:S01]  /*8840*/  IADD3 R5, PT, PT, -R5, RZ, RZ ;  /* 0x000000ff05057210 */ /* 0x000fe20007ffe1ff */
[----:B------:R-:W-:-:S04]  /*8850*/  FFMA R6, R7, R6, -0.12148627638816833496 ;  /* 0xbdf8cdcc07067423 */ /* 0x000fc80000000006 */
[C---:B------:R-:W-:Y:S01]  /*8860*/  FFMA R6, R7.reuse, R6, 0.13980610668659210205 ;  /* 0x3e0f295507067423 */ /* 0x040fe20000000006 */
[----:B------:R-:W-:Y:S01]  /*8870*/  IMAD R4, R4, R5, R30 ;  /* 0x0000000504047224 */ /* 0x000fe200078e021e */
[----:B------:R-:W-:Y:S02]  /*8880*/  MOV R5, 0x7f800000 ;  /* 0x7f80000000057802 */ /* 0x000fe40000000f00 */
[C---:B------:R-:W-:Y:S02]  /*8890*/  FFMA R6, R7.reuse, R6, -0.16684235632419586182 ;  /* 0xbe2ad8b907067423 */ /* 0x040fe40000000006 */
[----:B------:R-:W-:Y:S02]  /*88a0*/  LEA R4, R4, R29, 0x8 ;  /* 0x0000001d04047211 */ /* 0x000fe400078e40ff */
[----:B------:R-:W-:-:S04]  /*88b0*/  FFMA R6, R7, R6, 0.20012299716472625732 ;  /* 0x3e4ced0b07067423 */ /* 0x000fc80000000006 */
[----:B------:R-:W-:-:S04]  /*88c0*/  FFMA R6, R7, R6, -0.24999669194221496582 ;  /* 0xbe7fff2207067423 */ /* 0x000fc80000000006 */
[----:B------:R-:W-:-:S04]  /*88d0*/  FFMA R6, R7, R6, 0.33333182334899902344 ;  /* 0x3eaaaa7807067423 */ /* 0x000fc80000000006 */
[----:B------:R-:W-:-:S04]  /*88e0*/  FFMA R6, R7, R6, -0.5 ;  /* 0xbf00000007067423 */ /* 0x000fc80000000006 */
[----:B------:R-:W-:-:S04]  /*88f0*/  FMUL R6, R7, R6 ;  /* 0x0000000607067220 */ /* 0x000fc80000400000 */
[----:B------:R-:W-:-:S04]  /*8900*/  FFMA R7, R7, R6, R7 ;  /* 0x0000000607077223 */ /* 0x000fc80000000007 */
[----:B------:R-:W-:Y:S01]  /*8910*/  FFMA R7, R8, 0.69314718246459960938, R7 ;  /* 0x3f31721808077823 */ /* 0x000fe20000000007 */
[----:B------:R-:W-:Y:S01]  /*8920*/  @P0 FFMA R7, R2, R5, +INF ;  /* 0x7f80000002070423 */ /* 0x000fe20000000005 */
[----:B------:R-:W-:-:S04]  /*8930*/  IADD3 R5, PT, PT, R4, 0x80, RZ ;  /* 0x0000008004057810 */ /* 0x000fc80007ffe0ff */
[----:B---3--:R-:W-:Y:S02]  /*8940*/  ISETP.GE.AND P0, PT, R5, UR4, PT ;  /* 0x0000000405007c0c */ /* 0x008fe4000bf06270 */
[----:B------:R-:W-:-:S05]  /*8950*/  FSEL R2, R7, -INF , P1 ;  /* 0xff80000007027808 */ /* 0x000fca0000800000 */
[----:B-1----:R-:W-:-:S06]  /*8960*/  FFMA R7, R3, UR5, R2 ;  /* 0x0000000503077c23 */ /* 0x002fcc0008000002 */
[----:B------:R-:W-:Y:S05]  /*8970*/  @P0 BRA `(.L_x_213) ;  /* 0x00000000008c0947 */ /* 0x000fea0003800000 */
[----:B------:R-:W1:Y:S01]  /*8980*/  LDC R6, c[0x0][0x38c] ;  /* 0x0000e300ff067b82 */ /* 0x000e620000000800 */
[----:B------:R-:W-:Y:S01]  /*8990*/  MOV R8, RZ ;  /* 0x000000ff00087202 */ /* 0x000fe20000000f00 */
[----:B------:R-:W3:Y:S01]  /*89a0*/  LDCU UR6, c[0x0][0x890] ;  /* 0x00011200ff0677ac */ /* 0x000ee20008000800 */
[----:B------:R-:W5:Y:S01]  /*89b0*/  LDCU.64 UR4, c[0x0][0x888] ;  /* 0x00011100ff0477ac */ /* 0x000f620008000a00 */
[----:B---3--:R-:W-:Y:S01]  /*89c0*/  IMAD R5, R26, UR6, R5 ;  /* 0x000000061a057c24 */ /* 0x008fe2000f8e0205 */
[----:B-1----:R-:W-:-:S04]  /*89d0*/  IABS R4, R6 ;  /* 0x0000000600047213 */ /* 0x002fc80000000000 */
[----:B------:R-:W1:Y:S08]  /*89e0*/  I2F.RP R10, R4 ;  /* 0x00000004000a7306 */ /* 0x000e700000209400 */
[----:B-1----:R-:W1:Y:S02]  /*89f0*/  MUFU.RCP R9, R10 ;  /* 0x0000000a00097308 */ /* 0x002e640000001000 */
[----:B-1----:R-:W-:-:S06]  /*8a00*/  IADD3 R9, PT, PT, R9, 0xffffffe, RZ ;  /* 0x0ffffffe09097810 */ /* 0x002fcc0007ffe0ff */
[----:B------:R-:W1:Y:S02]  /*8a10*/  F2I.FTZ.U32.TRUNC.NTZ R9, R9 ;  /* 0x0000000900097305 */ /* 0x000e64000021f000 */
[----:B-1----:R-:W-:-:S04]  /*8a20*/  IMAD.MOV R2, RZ, RZ, -R9 ;  /* 0x000000ffff027224 */ /* 0x002fc800078e0a09 */
[----:B------:R-:W-:Y:S01]  /*8a30*/  IMAD R3, R2, R4, RZ ;  /* 0x0000000402037224 */ /* 0x000fe200078e02ff */
[----:B------:R-:W-:-:S03]  /*8a40*/  IABS R2, R25 ;  /* 0x0000001900027213 */ /* 0x000fc60000000000 */
[----:B------:R-:W-:-:S04]  /*8a50*/  IMAD.HI.U32 R3, R9, R3, R8 ;  /* 0x0000000309037227 */ /* 0x000fc800078e0008 */
[----:B------:R-:W-:-:S04]  /*8a60*/  IMAD.MOV.U32 R8, RZ, RZ, R2 ;  /* 0x000000ffff087224 */ /* 0x000fc800078e0002 */
[----:B------:R-:W-:-:S05]  /*8a70*/  IMAD.HI.U32 R2, R3, R8, RZ ;  /* 0x0000000803027227 */ /* 0x000fca00078e00ff */
[----:B------:R-:W-:-:S05]  /*8a80*/  IADD3 R3, PT, PT, -R2, RZ, RZ ;  /* 0x000000ff02037210 */ /* 0x000fca0007ffe1ff */
[C---:B------:R-:W-:Y:S02]  /*8a90*/  IMAD R3, R4.reuse, R3, R8 ;  /* 0x0000000304037224 */ /* 0x040fe400078e0208 */
[----:B------:R-:W1:Y:S03]  /*8aa0*/  LDC.64 R8, c[0x0][0x880] ;  /* 0x00022000ff087b82 */ /* 0x000e660000000a00 */
        /* <DEDUP_REMOVED lines=14> */
[----:B-1----:R-:W-:-:S05]  /*8b90*/  IMAD.WIDE R8, R5, 0x4, R8 ;  /* 0x0000000405087825 */ /* 0x002fca00078e0208 */
[----:B------:R1:W-:Y:S02]  /*8ba0*/  STG.E desc[UR44][R8.64], R7 ;  /* 0x0000000708007986 */ /* 0x0003e4000c10192c */
.L_x_213:
[----:B------:R-:W-:Y:S05]  /*8bb0*/  BSYNC.RECONVERGENT B0 ;  /* 0x0000000000007941 */ /* 0x000fea0003800200 */
.L_x_212:
[----:B------:R-:W-:Y:S01]  /*8bc0*/  UISETP.NE.AND UP0, UPT, UR41, URZ, UPT ;  /* 0x000000ff2900728c */ /* 0x000fe2000bf05270 */
[----:B------:R-:W-:-:S08]  /*8bd0*/  NOP ;  /* 0x0000000000007918 */ /* 0x000fd00000000000 */
[----:B------:R-:W-:Y:S05]  /*8be0*/  BRA.U UP0, `(.L_x_214) ;  /* 0x0000000100087547 */ /* 0x000fea000b800000 */
[----:B------:R-:W-:Y:S05]  /*8bf0*/  BPT.TRAP 0x1 ;  /* 0x000000040000795c */ /* 0x000fea0000300000 */
[----:B------:R-:W-:Y:S05]  /*8c00*/  BPT.TRAP 0x1 ;  /* 0x000000040000795c */ /* 0x000fea0000300000 */
.L_x_214:
[----:B------:R-:W-:Y:S01]  /*8c10*/  IADD3 R3, PT, PT, R0, 0x58a8, RZ ;  /* 0x000058a800037810 */ /* 0x000fe20007ffe0ff */
[----:B------:R-:W-:-:S03]  /*8c20*/  UISETP.NE.AND UP0, UPT, UR41, URZ, UPT ;  /* 0x000000ff2900728c */ /* 0x000fc6000bf05270 */
[----:B------:R-:W-:-:S04]  /*8c30*/  PRMT R3, R32, 0x654, R3 ;  /* 0x0000065420037816 */ /* 0x000fc80000000003 */
[----:B--2---:R2:W-:Y:S02]  /*8c40*/  SYNCS.ARRIVE.TRANS64.RED.A1T0 RZ, [R3+URZ], RZ ;  /* 0x000000ff03ff79a7 */ /* 0x0045e400081004ff */
[----:B------:R-:W-:Y:S05]  /*8c50*/  BRA.U UP0, `(.L_x_215) ;  /* 0x0000000100047547 */ /* 0x000fea000b800000 */
[----:B------:R-:W-:Y:S05]  /*8c60*/  BPT.TRAP 0x1 ;  /* 0x000000040000795c */ /* 0x000fea0000300000 */
.L_x_215:
[----:B------:R3:W-:Y:S01]  /*8c70*/  SYNCS.ARRIVE.TRANS64.A1T0 RZ, [R0+URZ+0x58b8], RZ ;  /* 0x0058b8ff00ff79a7 */ /* 0x0007e200081000ff */
[----:B------:R-:W-:Y:S01]  /*8c80*/  LOP3.LUT R28, R28, 0x1, RZ, 0x3c, !PT ;  /* 0x000000011c1c7812 */ /* 0x000fe200078e3cff */
[----:B------:R-:W-:Y:S01]  /*8c90*/  ULOP3.LUT UR43, UR43, 0x1, URZ, 0x3c, !UPT ;  /* 0x000000012b2b7892 */ /* 0x000fe2000f8e3cff */
[----:B------:R-:W-:-:S11]  /*8ca0*/  IADD3 R22, PT, PT, R33, 0x2, RZ ;  /* 0x0000000221167810 */ /* 0x000fd60007ffe0ff */
.L_x_92:
[----:B------:R-:W-:Y:S05]  /*8cb0*/  BSYNC B7 ;  /* 0x0000000000077941 */ /* 0x000fea0003800000 */
.L_x_91:
[----:B------:R-:W1:Y:S01]  /*8cc0*/  LDCU UR4, c[0x0][0x900] ;  /* 0x00012000ff0477ac */ /* 0x000e620008000800 */
[----:B------:R-:W-:-:S04]  /*8cd0*/  IADD3 R30, PT, PT, R30, UR36, RZ ;  /* 0x000000241e1e7c10 */ /* 0x000fc8000fffe0ff */
[----:B-1----:R-:W-:-:S13]  /*8ce0*/  ISETP.GE.AND P0, PT, R30, UR4, PT ;  /* 0x000000041e007c0c */ /* 0x002fda000bf06270 */
[----:B------:R-:W-:Y:S05]  /*8cf0*/  @!P0 BRA `(.L_x_216) ;  /* 0xffffffa800d48947 */ /* 0x000fea000383ffff */
[----:B------:R-:W-:Y:S05]  /*8d00*/  BSYNC B8 ;  /* 0x0000000000087941 */ /* 0x000fea0003800000 */
.L_x_90:
[----:B------:R-:W-:Y:S05]  /*8d10*/  EXIT ;  /* 0x000000000000794d */ /* 0x000fea0003800000 */
.L_x_27:
[----:B------:R-:W-:-:S08]  /*8d20*/  NOP ;  /* 0x0000000000007918 */ /* 0x000fd00000000000 */
[----:B------:R-:W1:Y:S02]  /*8d30*/  USETMAXREG.TRY_ALLOC.CTAPOOL UP0, 0xc0 ;  /* 0x000000c0000079c8 */ /* 0x000e640008000600 */
[----:B-1----:R-:W-:Y:S05]  /*8d40*/  BRA.U !UP0, `(.L_x_27) ;  /* 0xfffffffd08f47547 */ /* 0x002fea000b83ffff */
[----:B------:R-:W1:Y:S08]  /*8d50*/  LDC R0, c[0x0][0x900] ;  /* 0x00024000ff007b82 */ /* 0x000e700000000800 */
[----:B------:R-:W2:Y:S01]  /*8d60*/  S2UR UR38, SR_CgaCtaId ;  /* 0x00000000002679c3 */ /* 0x000ea20000008800 */
[----:B-1----:R-:W-:-:S13]  /*8d70*/  ISETP.LE.AND P0, PT, R0, UR36, PT ;  /* 0x0000002400007c0c */ /* 0x002fda000bf03270 */
[----:B--2---:R-:W-:Y:S05]  /*8d80*/  @P0 EXIT ;  /* 0x000000000000094d */ /* 0x004fea0003800000 */
[----:B------:R-:W1:Y:S01]  /*8d90*/  S2R R118, SR_TID.X ;  /* 0x0000000000767919 */ /* 0x000e620000002100 */
[----:B------:R-:W-:Y:S01]  /*8da0*/  UISETP.NE.AND UP0, UPT, UR58, URZ, UPT ;  /* 0x000000ff3a00728c */ /* 0x000fe2000bf05270 */
[----:B------:R-:W-:Y:S01]  /*8db0*/  LOP3.LUT R122, R2, 0x3, RZ, 0xc0, !PT ;  /* 0x00000003027a7812 */ /* 0x000fe200078ec0ff */
[----:B------:R-:W-:Y:S02]  /*8dc0*/  USEL UR44, URZ, 0x8, !UP4 ;  /* 0x00000008ff2c7887 */ /* 0x000fe4000e000000 */
[----:B------:R-:W-:Y:S01]  /*8dd0*/  USEL UR9, URZ, 0x80, UP0 ;  /* 0x00000080ff097887 */ /* 0x000fe20008000000 */
[----:B------:R-:W-:Y:S01]  /*8de0*/  UMOV UR8, 0x400 ;  /* 0x0000040000087882 */ /* 0x000fe20000000000 */
[----:B------:R-:W-:Y:S02]  /*8df0*/  USEL UR50, UR6, UR5, UP0 ;  /* 0x0000000506327287 */ /* 0x000fe40008000000 */
[----:B------:R-:W-:Y:S02]  /*8e00*/  ULEA UR8, UR38, UR8, 0x18 ;  /* 0x0000000826087291 */ /* 0x000fe4000f8ec0ff */
[----:B------:R-:W-:Y:S01]  /*8e10*/  ULOP3.LUT UR43, UR44, 0x8, URZ, 0x3c, !UPT ;  /* 0x000000082c2b7892 */ /* 0x000fe2000f8e3cff */
[----:B------:R-:W-:Y:S01]  /*8e20*/  UMOV UR48, 0x20 ;  /* 0x0000002000307882 */ /* 0x000fe20000000000 */
[----:B------:R-:W-:-:S02]  /*8e30*/  UIADD3 UR49, UPT, UPT, UR8, 0x5888, URZ ;  /* 0x0000588808317890 */ /* 0x000fc4000fffe0ff */
[----:B------:R-:W-:Y:S02]  /*8e40*/  UIADD3 UR46, UPT, UPT, UR8, 0x5860, URZ ;  /* 0x00005860082e7890 */ /* 0x000fe4000fffe0ff */
[----:B------:R-:W-:Y:S02]  /*8e50*/  UIADD3 UR45, UPT, UPT, UR8, 0x5880, URZ ;  /* 0x00005880082d7890 */ /* 0x000fe4000fffe0ff */
[----:B------:R-:W-:Y:S02]  /*8e60*/  UIADD3 UR42, UPT, UPT, UR8, 0x5868, URZ ;  /* 0x00005868082a7890 */ /* 0x000fe4000fffe0ff */
[----:B------:R-:W-:Y:S02]  /*8e70*/  USEL UR47, UR7, UR4, UP0 ;  /* 0x00000004072f7287 */ /* 0x000fe40008000000 */
[----:B------:R-:W-:Y:S01]  /*8e80*/  USEL UR57, URZ, 0x1, UP4 ;  /* 0x00000001ff397887 */ /* 0x000fe2000a000000 */
[----:B------:R-:W2:Y:S01]  /*8e90*/  LDCU UR51, c[0x0][0x370] ;  /* 0x00006e00ff3377ac */ /* 0x000ea20008000800 */
[----:B------:R-:W-:Y:S01]  /*8ea0*/  UMOV UR56, URZ ;  /* 0x000000ff00387c82 */ /* 0x000fe20008000000 */
[----:B-1----:R-:W-:Y:S01]  /*8eb0*/  IMAD.U32 R118, R118, 0x10000, RZ ;  /* 0x0001000076767824 */ /* 0x002fe200078e00ff */
[----:B------:R-:W-:-:S02]  /*8ec0*/  ULOP3.LUT UR50, UR50, 0x1, URZ, 0xc0, !UPT ;  /* 0x0000000132327892 */ /* 0x000fc4000f8ec0ff */
[----:B------:R-:W-:Y:S02]  /*8ed0*/  USEL UR48, UR48, 0xa0, UP0 ;  /* 0x000000a030307887 */ /* 0x000fe40008000000 */
[----:B------:R-:W-:Y:S01]  /*8ee0*/  LOP3.LUT R118, R118, 0x600000, RZ, 0xc0, !PT ;  /* 0x0060000076767812 */ /* 0x000fe200078ec0ff */
[----:B------:R-:W-:Y:S02]  /*8ef0*/  UIADD3 UR44, UPT, UPT, UR44, 0x58d0, UR8 ;  /* 0x000058d02c2c7890 */ /* 0x000fe4000fffe008 */
[----:B------:R-:W-:Y:S01]  /*8f00*/  UIADD3 UR43, UPT, UPT, UR43, 0x58d0, UR8 ;  /* 0x000058d02b2b7890 */ /* 0x000fe2000fffe008 */
[----:B------:R-:W-:Y:S01]  /*8f10*/  LOP3.LUT R120, R118, UR9, RZ, 0xfc, !PT ;  /* 0x0000000976787c12 */ /* 0x000fe2000f8efcff */
[----:B------:R-:W-:Y:S01]  /*8f20*/  @UP0 UIADD3 UR49, UPT, UPT, UR8, 0x5878, URZ ;  /* 0x0000587808310890 */ /* 0x000fe2000fffe0ff */
[----:B------:R-:W-:Y:S01]  /*8f30*/  SHF.R.U32.HI R121, RZ, 0x15, R118 ;  /* 0x00000015ff797819 */ /* 0x000fe20000011676 */
[----:B------:R-:W-:Y:S01]  /*8f40*/  @UP0 UIADD3 UR46, UPT, UPT, UR8, 0x5850, URZ ;  /* 0x00005850082e0890 */ /* 0x000fe2000fffe0ff */
[----:B------:R-:W-:Y:S01]  /*8f50*/  LOP3.LUT R119, R120, 0x20, RZ, 0xfc, !PT ;  /* 0x0000002078777812 */ /* 0x000fe200078efcff */
[----:B------:R-:W-:-:S02]  /*8f60*/  @UP0 UIADD3 UR45, UPT, UPT, UR8, 0x5870, URZ ;  /* 0x00005870082d0890 */ /* 0x000fc4000fffe0ff */
[----:B------:R-:W-:Y:S01]  /*8f70*/  @UP0 UIADD3 UR42, UPT, UPT, UR8, 0x5858, URZ ;  /* 0x00005858082a0890 */ /* 0x000fe2000fffe0ff */
[----:B------:R-:W-:Y:S01]  /*8f80*/  UMOV UR55, 0x1 ;  /* 0x0000000100377882 */ /* 0x000fe20000000000 */
[----:B------:R-:W-:Y:S01]  /*8f90*/  UMOV UR54, 0x1 ;  /* 0x0000000100367882 */ /* 0x000fe20000000000 */
[----:B--2---:R-:W-:-:S09]  /*8fa0*/  UMOV UR53, URZ ;  /* 0x000000ff00357c82 */ /* 0x004fd20008000000 */
.L_x_243:
[----:B-1----:R-:W1:Y:S01]  /*8fb0*/  LDCU.64 UR6, c[0x0][0x908] ;  /* 0x00012100ff0677ac */ /* 0x002e620008000a00 */
[----:B------:R-:W2:Y:S01]  /*8fc0*/  LDCU UR8, c[0x0][0x904] ;  /* 0x00012080ff0877ac */ /* 0x000ea20008000800 */
[----:B---3--:R-:W3:Y:S01]  /*8fd0*/  LDCU.64 UR4, c[0x0][0x380] ;  /* 0x00007000ff0477ac */ /* 0x008ee20008000a00 */
[----:B-1----:R-:W-:Y:S02]  /*8fe0*/  UIMAD.WIDE.U32 UR10, UR36, UR6, URZ ;  /* 0x00000006240a72a5 */ /* 0x002fe4000f8e00ff */
[----:B--2---:R-:W-:Y:S02]  /*8ff0*/  UISETP.NE.AND UP0, UPT, UR8, 0x1, UPT ;  /* 0x000000010800788c */ /* 0x004fe4000bf05270 */
[----:B------:R-:W-:-:S04]  /*9000*/  USHF.R.U32.HI UR6, URZ, UR7, UR11 ;  /* 0x00000007ff067299 */ /* 0x000fc8000801160b */
[----:B------:R-:W-:Y:S02]  /*9010*/  USEL UR6, UR36, UR6, !UP0 ;  /* 0x0000000624067287 */ /* 0x000fe4000c000000 */
[----:B---3--:R-:W-:Y:S02]  /*9020*/  UISETP.NE.AND UP0, UPT, UR5, URZ, UPT ;  /* 0x000000ff0500728c */ /* 0x008fe4000bf05270 */
[----:B------:R-:W-:-:S04]  /*9030*/  UIADD3 UR6, UPT, UPT, -UR6, URZ, URZ ;  /* 0x000000ff06067290 */ /* 0x000fc8000fffe1ff */
[----:B------:R-:W-:-:S04]  /*9040*/  UIMAD UR6, UR8, UR6, UR36 ;  /* 0x00000006080672a4 */ /* 0x000fc8000f8e0224 */
[----:B------:R-:W-:-:S04]  /*9050*/  USHF.L.U32 UR6, UR6, 0x8, URZ ;  /* 0x0000000806067899 */ /* 0x000fc800080006ff */
[----:B------:R-:W-:-:S09]  /*9060*/  UISETP.GE.OR UP0, UPT, UR6, UR4, !UP0 ;  /* 0x000000040600728c */ /* 0x000fd2000c706670 */
[----:B------:R-:W-:Y:S05]  /*9070*/  BRA.U UP0, `(.L_x_217) ;  /* 0x0000002500a07547 */ /* 0x000fea000b800000 */
[----:B------:R-:W-:-:S09]  /*9080*/  UISETP.NE.AND UP0, UPT, UR50, URZ, UPT ;  /* 0x000000ff3200728c */ /* 0x000fd2000bf05270 */
[----:B------:R-:W-:Y:S05]  /*9090*/  BRA.U UP0, `(.L_x_218) ;  /* 0x0000000100047547 */ /* 0x000fea000b800000 */
[----:B------:R-:W-:Y:S05]  /*90a0*/  BPT.TRAP 0x1 ;  /* 0x000000040000795c */ /* 0x000fea0000300000 */
.L_x_218:
[----:B------:R-:W-:-:S04]  /*90b0*/  UISETP.NE.AND UP0, UPT, UR58, URZ, UPT ;  /* 0x000000ff3a00728c */ /* 0x000fc8000bf05270 */
[----:B------:R-:W-:-:S06]  /*90c0*/  USEL UR4, UR54, UR55, UP0 ;  /* 0x0000003736047287 */ /* 0x000fcc0008000000 */
[----:B------:R-:W-:-:S04]  /*90d0*/  MOV R3, UR4 ;  /* 0x0000000400037c02 */ /* 0x000fc80008000f00 */
[----:B------:R-:W-:-:S04]  /*90e0*/  SHF.L.U32 R3, R3, 0x1f, RZ ;  /* 0x0000001f03037819 */ /* 0x000fc800000006ff */
[----:B------:R-:W1:Y:S02]  /*90f0*/  SYNCS.PHASECHK.TRANS64.TRYWAIT P0, [UR49], R3 ;  /* 0x00000003ff0075a7 */ /* 0x000e640008001131 */
[----:B-1----:R-:W-:Y:S05]  /*9100*/  @!P0 BRA `(.L_x_219) ;  /* 0x0000006400708947 */ /* 0x002fea0003800000 */
.L_x_399:
[----:B------:R-:W-:-:S09]  /*9110*/  UISETP.GE.AND UP0, UPT, UR5, 0x1, UPT ;  /* 0x000000010500788c */ /* 0x000fd2000bf06270 */
[----:B------:R-:W-:Y:S05]  /*9120*/  BRA.U !UP0, `(.L_x_220) ;  /* 0x00000025080c7547 */ /* 0x000fea000b800000 */
[----:B------:R-:W-:Y:S01]  /*9130*/  UIADD3 UR5, UPT, UPT, UR5, 0x3f, URZ ;  /* 0x0000003f05057890 */ /* 0x000fe2000fffe0ff */
[----:B------:R-:W-:Y:S01]  /*9140*/  HFMA2 R18, -RZ, RZ, 0, 0 ;  /* 0x00000000ff127431 */ /* 0x000fe200000001ff */
[----:B------:R-:W-:Y:S01]  /*9150*/  MOV R16, 0xff800000 ;  /* 0xff80000000107802 */ /* 0x000fe20000000f00 */
[----:B------:R-:W2:Y:S01]  /*9160*/  LDCU UR37, c[0x0][0x704] ;  /* 0x0000e080ff2577ac */ /* 0x000ea20008000800 */
[----:B------:R-:W-:-:S04]  /*9170*/  USHF.R.S32.HI UR4, URZ, 0x1f, UR5 ;  /* 0x0000001fff047899 */ /* 0x000fc80008011405 */
[----:B------:R-:W-:-:S04]  /*9180*/  ULEA.HI UR4, UR4, UR5, URZ, 0x6 ;  /* 0x0000000504047291 */ /* 0x000fc8000f8f30ff */
[----:B------:R-:W-:Y:S02]  /*9190*/  ULEA.HI.SX32 UR52, UR4, 0xffffffff, 0x1a ;  /* 0xffffffff04347891 */ /* 0x000fe4000f8fd2ff */
.L_x_238:
[----:B-12---:R-:W-:Y:S01]  /*91a0*/  IADD3 R0, PT, PT, R118, UR48, RZ ;  /* 0x0000003076007c10 */ /* 0x006fe2000fffe0ff */
[----:B------:R-:W-:-:S04]  /*91b0*/  UISETP.NE.AND UP0, UPT, UR58, URZ, UPT ;  /* 0x000000ff3a00728c */ /* 0x000fc8000bf05270 */
[----:B------:R-:W-:Y:S01]  /*91c0*/  USEL UR40, UR53, UR56, UP0 ;  /* 0x0000003835287287 */ /* 0x000fe20008000000 */
[----:B------:R-:W1:Y:S01]  /*91d0*/  SHFL.IDX PT, R0, R0, RZ, 0x1f ;  /* 0x00001fff00007589 */ /* 0x000e6200000e0000 */
[----:B------:R-:W-:Y:S01]  /*91e0*/  UISETP.GT.U32.AND UP0, UPT, UR47, 0x1, UPT ;  /* 0x000000012f00788c */ /* 0x000fe2000bf04070 */
[----:B-1----:R-:W-:-:S08]  /*91f0*/  R2UR UR41, R0 ;  /* 0x00000000002972ca */ /* 0x002fd000000e0000 */
[----:B---3--:R-:W-:Y:S07]  /*9200*/  BRA.U UP0, `(.L_x_221) ;  /* 0x0000000100047547 */ /* 0x008fee000b800000 */
[----:B--2---:R-:W-:Y:S05]  /*9210*/  BPT.TRAP 0x1 ;  /* 0x000000040000795c */ /* 0x004fea0000300000 */
.L_x_221:
[----:B------:R-:W-:Y:S01]  /*9220*/  IMAD.U32 R3, RZ, RZ, UR40 ;  /* 0x00000028ff037e24 */ /* 0x000fe2000f8e00ff */
[----:B------:R-:W-:-:S04]  /*9230*/  ISETP.NE.AND P0, PT, R122, R121, PT ;  /* 0x000000797a00720c */ /* 0x000fc80003f05270 */
[----:B------:R-:W-:-:S04]  /*9240*/  SHF.L.U32 R3, R3, 0x1f, RZ ;  /* 0x0000001f03037819 */ /* 0x000fc800000006ff */
[----:B------:R-:W1:Y:S02]  /*9250*/  SYNCS.PHASECHK.TRANS64.TRYWAIT P1, [UR46], R3 ;  /* 0x00000003ff0075a7 */ /* 0x000e64000802112e */
[----:B-1----:R-:W-:Y:S05]  /*9260*/  @!P1 BRA `(.L_x_222) ;  /* 0x0000006400309947 */ /* 0x002fea0003800000 */
.L_x_400:
[----:B------:R-:W-:Y:S05]  /*9270*/  @!P0 BRA `(.L_x_223) ;  /* 0x0000000000408947 */ /* 0x000fea0003800000 */
[----:B------:R-:W-:Y:S01]  /*9280*/  MOV R14, 0x8 ;  /* 0x00000008000e7802 */ /* 0x000fe20000000f00 */
[----:B------:R-:W3:Y:S01]  /*9290*/  LDCU.64 UR8, c[0x4][0xb0] ;  /* 0x01001600ff0877ac */ /* 0x000ee20008000a00 */
[----:B------:R-:W-:Y:S02]  /*92a0*/  HFMA2 R12, -RZ, RZ, 0, 5.9604644775390625e-08 ;  /* 0x00000001ff0c7431 */ /* 0x000fe400000001ff */
[----:B------:R-:W-:Y:S01]  /*92b0*/  IMAD.MOV.U32 R8, RZ, RZ, 0x192 ;  /* 0x00000192ff087424 */ /* 0x000fe200078e00ff */
[----:B------:R-:W4:Y:S01]  /*92c0*/  LDCU.64 UR6, c[0x4][0xb8] ;  /* 0x01001700ff0677ac */ /* 0x000f220008000a00 */
[----:B------:R-:W5:Y:S01]  /*92d0*/  LDC.64 R14, c[0x4][R14] ;  /* 0x010000000e0e7b82 */ /* 0x000f620000000a00 */
[----:B------:R-:W-:Y:S01]  /*92e0*/  IMAD.MOV.U32 R13, RZ, RZ, RZ ;  /* 0x000000ffff0d7224 */ /* 0x000fe200078e00ff */
[----:B------:R-:W1:Y:S01]  /*92f0*/  LDCU.64 UR4, c[0x4][0x10] ;  /* 0x01000200ff0477ac */ /* 0x000e620008000a00 */
[----:B---3--:R-:W-:Y:S01]  /*9300*/  IMAD.U32 R4, RZ, RZ, UR8 ;  /* 0x00000008ff047e24 */ /* 0x008fe2000f8e00ff */
[----:B------:R-:W-:Y:S01]  /*9310*/  MOV R5, UR9 ;  /* 0x0000000900057c02 */ /* 0x000fe20008000f00 */
[----:B----4-:R-:W-:Y:S01]  /*9320*/  IMAD.U32 R6, RZ, RZ, UR6 ;  /* 0x00000006ff067e24 */ /* 0x010fe2000f8e00ff */
[----:B------:R-:W-:Y:S01]  /*9330*/  MOV R7, UR7 ;  /* 0x0000000700077c02 */ /* 0x000fe20008000f00 */
[----:B-1----:R-:W-:Y:S01]  /*9340*/  IMAD.U32 R10, RZ, RZ, UR4 ;  /* 0x00000004ff0a7e24 */ /* 0x002fe2000f8e00ff */
[----:B------:R-:W-:-:S02]  /*9350*/  MOV R11, UR5 ;  /* 0x00000005000b7c02 */ /* 0x000fc40008000f00 */
[----:B------:R-:W-:-:S07]  /*9360*/  LEPC R20, `(.L_x_223) ;  /* 0x000000001014794e */ /* 0x000fce0000000000 */
[----:B--2--5:R-:W-:Y:S05]  /*9370*/  CALL.ABS.NOINC R14 ;  /* 0x000000000e007343 */ /* 0x024fea0003c00000 */
.L_x_223:
[----:B------:R-:W-:Y:S05]  /*9380*/  WARPSYNC.ALL ;  /* 0x0000000000007948 */ /* 0x000fea0003800000 */
[----:B------:R-:W-:Y:S02]  /*9390*/  R2UR UR4, R120 ;  /* 0x00000000780472ca */ /* 0x000fe400000e0000 */
[----:B------:R-:W-:-:S11]  /*93a0*/  ISETP.NE.AND P0, PT, R122, R121, PT ;  /* 0x000000797a00720c */ /* 0x000fd60003f05270 */
[----:B------:R-:W3:Y:S02]  /*93b0*/  LDTM.x32 R56, tmem[UR4] ;  /* 0x00000004003879ee */ /* 0x000ee400082c0000 */
[----:B---3--:R-:W-:Y:S05]  /*93c0*/  @!P0 BRA `(.L_x_224) ;  /* 0x0000000000408947 */ /* 0x008fea0003800000 */
        /* <DEDUP_REMOVED lines=16> */
.L_x_224:
[----:B------:R-:W-:Y:S05]  /*94d0*/  WARPSYNC.ALL ;  /* 0x0000000000007948 */ /* 0x000fea0003800000 */
[----:B------:R-:W-:Y:S02]  /*94e0*/  R2UR UR4, R119 ;  /* 0x00000000770472ca */ /* 0x000fe400000e0000 */
[C---:B-1----:R-:W-:Y:S02]  /*94f0*/  FMNMX3 R3, R16.reuse, R56, R60, !PT ;  /* 0x0000003810037276 */ /* 0x042fe4000780003c */
[C---:B------:R-:W-:Y:S02]  /*9500*/  FMNMX3 R0, R16.reuse, R57, R61, !PT ;  /* 0x0000003910007276 */ /* 0x040fe4000780003d */
[----:B------:R-:W-:-:S02]  /*9510*/  FMNMX3 R5, R16, R58, R62, !PT ;  /* 0x0000003a10057276 */ /* 0x000fc4000780003e */
[----:B------:R-:W-:Y:S02]  /*9520*/  FMNMX3 R3, R3, R64, R68, !PT ;  /* 0x0000004003037276 */ /* 0x000fe40007800044 */
[----:B------:R-:W-:Y:S02]  /*9530*/  FMNMX3 R0, R0, R65, R69, !PT ;  /* 0x0000004100007276 */ /* 0x000fe40007800045 */
[----:B------:R-:W-:Y:S01]  /*9540*/  FMNMX3 R6, R16, R59, R63, !PT ;  /* 0x0000003b10067276 */ /* 0x000fe2000780003f */
[----:B------:R-:W1:Y:S01]  /*9550*/  LDTM.x32 R24, tmem[UR4] ;  /* 0x00000004001879ee */ /* 0x000e6200082c0000 */
[----:B------:R-:W-:Y:S02]  /*9560*/  FMNMX3 R5, R5, R66, R70, !PT ;  /* 0x0000004205057276 */ /* 0x000fe40007800046 */
[----:B------:R-:W-:Y:S02]  /*9570*/  FMNMX3 R3, R3, R72, R76, !PT ;  /* 0x0000004803037276 */ /* 0x000fe4000780004c */
[----:B------:R-:W-:-:S02]  /*9580*/  FMNMX3 R0, R0, R73, R77, !PT ;  /* 0x0000004900007276 */ /* 0x000fc4000780004d */
[----:B------:R-:W-:Y:S02]  /*9590*/  FMNMX3 R6, R6, R67, R71, !PT ;  /* 0x0000004306067276 */ /* 0x000fe40007800047 */
[----:B------:R-:W-:Y:S02]  /*95a0*/  FMNMX3 R5, R5, R74, R78, !PT ;  /* 0x0000004a05057276 */ /* 0x000fe4000780004e */
[----:B------:R-:W-:Y:S02]  /*95b0*/  FMNMX3 R3, R3, R80, R84, !PT ;  /* 0x0000005003037276 */ /* 0x000fe40007800054 */
[----:B------:R-:W-:Y:S02]  /*95c0*/  FMNMX3 R0, R0, R81, R85, !PT ;  /* 0x0000005100007276 */ /* 0x000fe40007800055 */
[----:B------:R-:W-:Y:S02]  /*95d0*/  FMNMX3 R6, R6, R75, R79, !PT ;  /* 0x0000004b06067276 */ /* 0x000fe4000780004f */
[----:B------:R-:W-:-:S02]  /*95e0*/  FMNMX3 R5, R5, R82, R86, !PT ;  /* 0x0000005205057276 */ /* 0x000fc40007800056 */
[----:B------:R-:W-:Y:S02]  /*95f0*/  FMNMX3 R6, R6, R83, R87, !PT ;  /* 0x0000005306067276 */ /* 0x000fe40007800057 */
[----:B------:R-:W-:Y:S02]  /*9600*/  ISETP.NE.AND P0, PT, R122, R121, PT ;  /* 0x000000797a00720c */ /* 0x000fe40003f05270 */
[----:B-1----:R-:W-:Y:S02]  /*9610*/  FMNMX3 R3, R3, R24, R28, !PT ;  /* 0x0000001803037276 */ /* 0x002fe4000780001c */
        /* <DEDUP_REMOVED lines=15> */
[----:B------:R-:W-:-:S04]  /*9710*/  FMNMX3 R0, R4, R3, R0, !PT ;  /* 0x0000000304007276 */ /* 0x000fc80007800000 */
[----:B------:R-:W-:-:S04]  /*9720*/  FMNMX R19, R19, R0, !PT ;  /* 0x0000000013137209 */ /* 0x000fc80007800000 */
[----:B------:R-:W-:-:S04]  /*9730*/  FSETP.NEU.AND P1, PT, R19, -INF , PT ;  /* 0xff8000001300780b */ /* 0x000fc80003f2d000 */
[----:B------:R-:W-:Y:S01]  /*9740*/  FSEL R17, R19, RZ, P1 ;  /* 0x000000ff13117208 */ /* 0x000fe20000800000 */
[----:B------:R-:W-:Y:S08]  /*9750*/  @!P0 BRA `(.L_x_225) ;  /* 0x0000000000408947 */ /* 0x000ff00003800000 */
[----:B------:R-:W-:Y:S01]  /*9760*/  MOV R14, 0x8 ;  /* 0x00000008000e7802 */ /* 0x000fe20000000f00 */
[----:B------:R-:W1:Y:S01]  /*9770*/  LDCU.64 UR6, c[0x4][0xb0] ;  /* 0x01001600ff0677ac */ /* 0x000e620008000a00 */
[----:B------:R-:W-:Y:S02]  /*9780*/  HFMA2 R12, -RZ, RZ, 0, 5.9604644775390625e-08 ;  /* 0x00000001ff0c7431 */ /* 0x000fe400000001ff */
[----:B------:R-:W-:Y:S01]  /*9790*/  IMAD.MOV.U32 R8, RZ, RZ, 0x1be ;  /* 0x000001beff087424 */ /* 0x000fe200078e00ff */
[----:B------:R-:W3:Y:S01]  /*97a0*/  LDCU.64 UR4, c[0x4][0xb8] ;  /* 0x01001700ff0477ac */ /* 0x000ee20008000a00 */
[----:B------:R-:W4:Y:S01]  /*97b0*/  LDC.64 R14, c[0x4][R14] ;  /* 0x010000000e0e7b82 */ /* 0x000f220000000a00 */
[----:B------:R-:W-:Y:S01]  /*97c0*/  IMAD.MOV.U32 R13, RZ, RZ, RZ ;  /* 0x000000ffff0d7224 */ /* 0x000fe200078e00ff */
[----:B------:R-:W5:Y:S01]  /*97d0*/  LDCU.64 UR8, c[0x4][0x18] ;  /* 0x01000300ff0877ac */ /* 0x000f620008000a00 */
[----:B-1----:R-:W-:Y:S01]  /*97e0*/  IMAD.U32 R4, RZ, RZ, UR6 ;  /* 0x00000006ff047e24 */ /* 0x002fe2000f8e00ff */
[----:B------:R-:W-:Y:S01]  /*97f0*/  MOV R5, UR7 ;  /* 0x0000000700057c02 */ /* 0x000fe20008000f00 */
[----:B---3--:R-:W-:Y:S01]  /*9800*/  IMAD.U32 R6, RZ, RZ, UR4 ;  /* 0x00000004ff067e24 */ /* 0x008fe2000f8e00ff */
[----:B------:R-:W-:Y:S01]  /*9810*/  MOV R7, UR5 ;  /* 0x0000000500077c02 */ /* 0x000fe20008000f00 */
[----:B-----5:R-:W-:Y:S01]  /*9820*/  IMAD.U32 R10, RZ, RZ, UR8 ;  /* 0x00000008ff0a7e24 */ /* 0x020fe2000f8e00ff */
[----:B------:R-:W-:-:S02]  /*9830*/  MOV R11, UR9 ;  /* 0x00000009000b7c02 */ /* 0x000fc40008000f00 */
[----:B------:R-:W-:-:S07]  /*9840*/  LEPC R20, `(.L_x_225) ;  /* 0x000000001014794e */ /* 0x000fce0000000000 */
[----:B--2-4-:R-:W-:Y:S05]  /*9850*/  CALL.ABS.NOINC R14 ;  /* 0x000000000e007343 */ /* 0x014fea0003c00000 */
.L_x_225:
[----:B------:R-:W-:Y:S05]  /*9860*/  WARPSYNC.ALL ;  /* 0x0000000000007948 */ /* 0x000fea0003800000 */
[----:B------:R-:W-:Y:S02]  /*9870*/  R2UR UR4, R120 ;  /* 0x00000000780472ca */ /* 0x000fe400000e0000 */
[----:B------:R-:W-:-:S11]  /*9880*/  ISETP.NE.AND P0, PT, RZ, UR50, PT ;  /* 0x00000032ff007c0c */ /* 0x000fd6000bf05270 */
[----:B------:R1:W-:Y:S02]  /*9890*/  STTM.x2 tmem[UR4], R16 ;  /* 0x00000010000079ed */ /* 0x0003e400080c0004 */
[----:B------:R-:W-:Y:S05]  /*98a0*/  @P0 BRA `(.L_x_226) ;  /* 0x0000000000040947 */ /* 0x000fea0003800000 */
[----:B--2---:R-:W-:Y:S05]  /*98b0*/  BPT.TRAP 0x1 ;  /* 0x000000040000795c */ /* 0x004fea0000300000 */
.L_x_226:
[----:B------:R-:W-:Y:S01]  /*98c0*/  MOV R3, UR57 ;  /* 0x0000003900037c02 */ /* 0x000fe20008000f00 */
[----:B------:R-:W-:Y:S01]  /*98d0*/  SYNCS.ARRIVE.TRANS64.A1T0 RZ, [UR45], RZ ;  /* 0x000000ffffff79a7 */ /* 0x000fe2000810002d */
[----:B--2---:R-:W-:Y:S01]  /*98e0*/  FMUL R0, R17, -UR37 ;  /* 0x8000002511007c20 */ /* 0x004fe20008400000 */
[----:B------:R-:W-:Y:S01]  /*98f0*/  UISETP.NE.AND UP0, UPT, UR58, URZ, UPT ;  /* 0x000000ff3a00728c */ /* 0x000fe2000bf05270 */
[----:B------:R-:W-:Y:S02]  /*9900*/  SHF.L.U32 R3, R3, 0x1f, RZ ;  /* 0x0000001f03037819 */ /* 0x000fe400000006ff */
[--C-:B------:R-:W-:Y:S01]  /*9910*/  FFMA2 R22, R56.F32x2.HI_LO, UR37.F32, R0.reuse.F32 ;  /* 0x0000002538167c49 */ /* 0x100fe20009200000 */
[----:B------:R-:W-:Y:S01]  /*9920*/  USEL UR39, UR54, UR55, UP0 ;  /* 0x0000003736277287 */ /* 0x000fe20008000000 */
[--C-:B------:R-:W-:Y:S01]  /*9930*/  FFMA2 R56, R58.F32x2.HI_LO, UR37.F32, R0.reuse.F32 ;  /* 0x000000253a387c49 */ /* 0x100fe20009200000 */
[----:B------:R-:W2:Y:S01]  /*9940*/  SYNCS.PHASECHK.TRANS64.TRYWAIT P2, [UR44], R3 ;  /* 0x00000003ff0075a7 */ /* 0x000ea2000804112c */
[--C-:B------:R-:W-:Y:S01]  /*9950*/  FFMA2 R58, R60.F32x2.HI_LO, UR37.F32, R0.reuse.F32 ;  /* 0x000000253c3a7c49 */ /* 0x100fe20009200000 */
[----:B------:R-:W-:Y:S01]  /*9960*/  FSETP.GEU.AND P1, PT, R22, -126, PT ;  /* 0xc2fc00001600780b */ /* 0x000fe20003f2e000 */
[----:B------:R-:W-:Y:S01]  /*9970*/  ULOP3.LUT UR39, UR39, 0x1, URZ, 0x3c, !UPT ;  /* 0x0000000127277892 */ /* 0x000fe2000f8e3cff */
[----:B------:R-:W-:Y:S01]  /*9980*/  FSETP.GEU.AND P0, PT, R23, -126, PT ;  /* 0xc2fc00001700780b */ /* 0x000fe20003f0e000 */
[----:B------:R-:W-:Y:S01]  /*9990*/  FFMA2 R60, R62.F32x2.HI_LO, UR37.F32, R0.F32 ;  /* 0x000000253e3c7c49 */ /* 0x000fe20009200000 */
[----:B------:R-:W-:-:S02]  /*99a0*/  FSETP.GEU.AND P6, PT, R56, -126, PT ;  /* 0xc2fc00003800780b */ /* 0x000fc40003fce000 */
[----:B------:R-:W-:Y:S02]  /*99b0*/  FSETP.GEU.AND P5, PT, R57, -126, PT ;  /* 0xc2fc00003900780b */ /* 0x000fe40003fae000 */
[----:B------:R-:W-:Y:S02]  /*99c0*/  FSETP.GEU.AND P4, PT, R58, -126, PT ;  /* 0xc2fc00003a00780b */ /* 0x000fe40003f8e000 */
[----:B------:R-:W-:-:S03]  /*99d0*/  FSETP.GEU.AND P3, PT, R59, -126, PT ;  /* 0xc2fc00003b00780b */ /* 0x000fc60003f6e000 */
[----:B------:R-:W-:Y:S02]  /*99e0*/  @!P1 FMUL R22, R22, 0.5 ;  /* 0x3f00000016169820 */ /* 0x000fe40000400000 */
[----:B------:R-:W-:Y:S02]  /*99f0*/  @!P0 FMUL R23, R23, 0.5 ;  /* 0x3f00000017178820 */ /* 0x000fe40000400000 */
[----:B------:R-:W-:Y:S02]  /*9a00*/  @!P6 FMUL R56, R56, 0.5 ;  /* 0x3f0000003838e820 */ /* 0x000fe40000400000 */
[----:B------:R-:W-:Y:S01]  /*9a10*/  @!P5 FMUL R57, R57, 0.5 ;  /* 0x3f0000003939d820 */ /* 0x000fe20000400000 */
[----:B------:R-:W3:Y:S08]  /*9a20*/  MUFU.EX2 R22, R22 ;  /* 0x0000001600167308 */ /* 0x000ef00000000800 */
[----:B------:R-:W4:Y:S08]  /*9a30*/  MUFU.EX2 R23, R23 ;  /* 0x0000001700177308 */ /* 0x000f300000000800 */
[----:B------:R-:W5:Y:S08]  /*9a40*/  MUFU.EX2 R56, R56 ;  /* 0x0000003800387308 */ /* 0x000f700000000800 */
[----:B------:R-:W1:Y:S02]  /*9a50*/  MUFU.EX2 R57, R57 ;  /* 0x0000003900397308 */ /* 0x000e640000000800 */
[----:B-12345:R-:W-:Y:S05]  /*9a60*/  @!P2 BRA `(.L_x_227) ;  /* 0x0000005c0048a947 */ /* 0x03efea0003800000 */
.L_x_401:
[----:B------:R-:W-:Y:S01]  /*9a70*/  @!P1 FMUL R22, R22, R22 ;  /* 0x0000001616169220 */ /* 0x000fe20000400000 */
[----:B------:R-:W-:Y:S01]  /*9a80*/  FSETP.GEU.AND P2, PT, R60, -126, PT ;  /* 0xc2fc00003c00780b */ /* 0x000fe20003f4e000 */
[----:B------:R-:W-:Y:S01]  /*9a90*/  @!P4 FMUL R58, R58, 0.5 ;  /* 0x3f0000003a3ac820 */ /* 0x000fe20000400000 */
[----:B------:R-:W-:Y:S01]  /*9aa0*/  FSETP.GEU.AND P1, PT, R61, -126, PT ;  /* 0xc2fc00003d00780b */ /* 0x000fe20003f2e000 */
[----:B------:R-:W-:Y:S01]  /*9ab0*/  @!P3 FMUL R59, R59, 0.5 ;  /* 0x3f0000003b3bb820 */ /* 0x000fe20000400000 */
[--C-:B------:R-:W-:Y:S01]  /*9ac0*/  FFMA2 R62, R64.F32x2.HI_LO, UR37.F32, R0.reuse.F32 ;  /* 0x00000025403e7c49 */ /* 0x100fe20009200000 */
[----:B------:R-:W-:Y:S01]  /*9ad0*/  USHF.R.U32.HI UR4, URZ, 0x15, UR41 ;  /* 0x00000015ff047899 */ /* 0x000fe20008011629 */
[----:B------:R-:W-:Y:S01]  /*9ae0*/  @!P0 FMUL R23, R23, R23 ;  /* 0x0000001717178220 */ /* 0x000fe20000400000 */
[----:B------:R-:W2:Y:S01]  /*9af0*/  MUFU.EX2 R58, R58 ;  /* 0x0000003a003a7308 */ /* 0x000ea20000000800 */
[--C-:B------:R-:W-:Y:S01]  /*9b00*/  FFMA2 R64, R66.F32x2.HI_LO, UR37.F32, R0.reuse.F32 ;  /* 0x0000002542407c49 */ /* 0x100fe20009200000 */
[----:B------:R-:W-:Y:S01]  /*9b10*/  FSETP.GEU.AND P0, PT, R62, -126, PT ;  /* 0xc2fc00003e00780b */ /* 0x000fe20003f0e000 */
[--C-:B------:R-:W-:Y:S01]  /*9b20*/  FFMA2 R66, R68.F32x2.HI_LO, UR37.F32, R0.reuse.F32 ;  /* 0x0000002544427c49 */ /* 0x100fe20009200000 */
[----:B-1----:R-:W-:Y:S01]  /*9b30*/  MOV R3, UR4 ;  /* 0x0000000400037c02 */ /* 0x002fe20008000f00 */
[--C-:B------:R-:W-:Y:S01]  /*9b40*/  FFMA2 R68, R70.F32x2.HI_LO, UR37.F32, R0.reuse.F32 ;  /* 0x0000002546447c49 */ /* 0x100fe20009200000 */
[----:B------:R-:W-:Y:S01]  /*9b50*/  UISETP.NE.AND UP0, UPT, UR58, URZ, UPT ;  /* 0x000000ff3a00728c */ /* 0x000fe2000bf05270 */
[----:B------:R-:W-:Y:S01]  /*9b60*/  @!P2 FMUL R60, R60, 0.5 ;  /* 0x3f0000003c3ca820 */ /* 0x000fe20000400000 */
[----:B------:R-:W-:Y:S01]  /*9b70*/  @!P1 FMUL R61, R61, 0.5 ;  /* 0x3f0000003d3d9820 */ /* 0x000fe20000400000 */
[----:B------:R-:W1:Y:S01]  /*9b80*/  MUFU.EX2 R59, R59 ;  /* 0x0000003b003b7308 */ /* 0x000e620000000800 */
[----:B------:R-:W-:Y:S01]  /*9b90*/  @!P6 FMUL R56, R56, R56 ;  /* 0x000000383838e220 */ /* 0x000fe20000400000 */
[----:B------:R-:W-:Y:S01]  /*9ba0*/  @!P5 FMUL R57, R57, R57 ;  /* 0x000000393939d220 */ /* 0x000fe20000400000 */
[----:B------:R-:W-:Y:S01]  /*9bb0*/  FSETP.GEU.AND P6, PT, R63, -126, PT ;  /* 0xc2fc00003f00780b */ /* 0x000fe20003fce000 */
[--C-:B------:R-:W-:Y:S01]  /*9bc0*/  FFMA2 R70, R72.F32x2.HI_LO, UR37.F32, R0.reuse.F32 ;  /* 0x0000002548467c49 */ /* 0x100fe20009200000 */
[----:B------:R-:W-:Y:S01]  /*9bd0*/  FSETP.GEU.AND P5, PT, R64, -126, PT ;  /* 0xc2fc00004000780b */ /* 0x000fe20003fae000 */
[----:B------:R-:W-:Y:S01]  /*9be0*/  @!P0 FMUL R62, R62, 0.5 ;  /* 0x3f0000003e3e8820 */ /* 0x000fe20000400000 */
[--C-:B------:R-:W-:Y:S01]  /*9bf0*/  FFMA2 R72, R74.F32x2.HI_LO, UR37.F32, R0.reuse.F32 ;  /* 0x000000254a487c49 */ /* 0x100fe20009200000 */
[----:B------:R-:W3:Y:S01]  /*9c00*/  MUFU.EX2 R60, R60 ;  /* 0x0000003c003c7308 */ /* 0x000ee20000000800 */
[----:B--2---:R-:W-:Y:S01]  /*9c10*/  @!P4 FMUL R58, R58, R58 ;  /* 0x0000003a3a3ac220 */ /* 0x004fe20000400000 */
[----:B------:R-:W-:Y:S01]  /*9c20*/  FSETP.GEU.AND P4, PT, R65, -126, PT ;  /* 0xc2fc00004100780b */ /* 0x000fe20003f8e000 */
[--C-:B------:R-:W-:Y:S01]  /*9c30*/  FFMA2 R74, R76.F32x2.HI_LO, UR37.F32, R0.reuse.F32 ;  /* 0x000000254c4a7c49 */ /* 0x100fe20009200000 */
[----:B------:R-:W-:Y:S01]  /*9c40*/  ULOP3.LUT UR57, UR57, 0x1, URZ, 0x3c, !UPT ;  /* 0x0000000139397892 */ /* 0x000fe2000f8e3cff */
[--C-:B------:R-:W-:Y:S01]  /*9c50*/  FFMA2 R76, R78.F32x2.HI_LO, UR37.F32, R0.reuse.F32 ;  /* 0x000000254e4c7c49 */ /* 0x100fe20009200000 */
[----:B------:R-:W-:Y:S01]  /*9c60*/  USEL UR54, UR39, UR54, UP0 ;  /* 0x0000003627367287 */ /* 0x000fe20008000000 */
[--C-:B------:R-:W-:Y:S01]  /*9c70*/  FFMA2 R78, R80.F32x2.HI_LO, UR37.F32, R0.reuse.F32 ;  /* 0x00000025504e7c49 */ /* 0x100fe20009200000 */
[----:B------:R-:W2:Y:S01]  /*9c80*/  MUFU.EX2 R61, R61 ;  /* 0x0000003d003d7308 */ /* 0x000ea20000000800 */
[----:B-1----:R-:W-:Y:S01]  /*9c90*/  @!P3 FMUL R59, R59, R59 ;  /* 0x0000003b3b3bb220 */ /* 0x002fe20000400000 */
[----:B------:R-:W-:Y:S01]  /*9ca0*/  FSETP.GEU.AND P3, PT, R66, -126, PT ;  /* 0xc2fc00004200780b */ /* 0x000fe20003f6e000 */
[----:B------:R-:W-:Y:S01]  /*9cb0*/  @!P6 FMUL R63, R63, 0.5 ;  /* 0x3f0000003f3fe820 */ /* 0x000fe20000400000 */
[----:B------:R-:W-:Y:S01]  /*9cc0*/  @!P5 FMUL R64, R64, 0.5 ;  /* 0x3f0000004040d820 */ /* 0x000fe20000400000 */
[--C-:B------:R-:W-:Y:S01]  /*9cd0*/  FFMA2 R80, R82.F32x2.HI_LO, UR37.F32, R0.reuse.F32 ;  /* 0x0000002552507c49 */ /* 0x100fe20009200000 */
[----:B------:R-:W-:Y:S01]  /*9ce0*/  USEL UR55, UR55, UR39, UP0 ;  /* 0x0000002737377287 */ /* 0x000fe20008000000 */
[----:B------:R-:W-:Y:S01]  /*9cf0*/  @!P4 FMUL R65, R65, 0.5 ;  /* 0x3f0000004141c820 */ /* 0x000fe20000400000 */
[----:B------:R-:W1:Y:S01]  /*9d00*/  MUFU.EX2 R62, R62 ;  /* 0x0000003e003e7308 */ /* 0x000e620000000800 */
[----:B---3--:R-:W-:Y:S01]  /*9d10*/  @!P2 FMUL R60, R60, R60 ;  /* 0x0000003c3c3ca220 */ /* 0x008fe20000400000 */
[----:B------:R-:W-:Y:S01]  /*9d20*/  FSETP.GEU.AND P2, PT, R67, -126, PT ;  /* 0xc2fc00004300780b */ /* 0x000fe20003f4e000 */
[--C-:B------:R-:W-:Y:S01]  /*9d30*/  FFMA2 R82, R84.F32x2.HI_LO, UR37.F32, R0.reuse.F32 ;  /* 0x0000002554527c49 */ /* 0x100fe20009200000 */
[----:B------:R-:W-:Y:S01]  /*9d40*/  SYNCS.ARRIVE.TRANS64.A1T0 RZ, [UR43], RZ ;  /* 0x000000ffffff79a7 */ /* 0x000fe2000810002b */
[----:B------:R-:W-:-:S02]  /*9d50*/  FFMA2 R84, R86.F32x2.HI_LO, UR37.F32, R0.F32 ;  /* 0x0000002556547c49 */ /* 0x000fc40009200000 */
[----:B------:R-:W-:Y:S01]  /*9d60*/  @!P3 FMUL R66, R66, 0.5 ;  /* 0x3f0000004242b820 */ /* 0x000fe20000400000 */
[----:B------:R-:W3:Y:S01]  /*9d70*/  MUFU.EX2 R63, R63 ;  /* 0x0000003f003f7308 */ /* 0x000ee20000000800 */
[----:B--2---:R-:W-:Y:S01]  /*9d80*/  @!P1 FMUL R61, R61, R61 ;  /* 0x0000003d3d3d9220 */ /* 0x004fe20000400000 */
[----:B------:R-:W-:Y:S01]  /*9d90*/  FSETP.GEU.AND P1, PT, R68, -126, PT ;  /* 0xc2fc00004400780b */ /* 0x000fe20003f2e000 */
[--C-:B------:R-:W-:Y:S02]  /*9da0*/  FFMA2 R24, R24.F32x2.HI_LO, UR37.F32, R0.reuse.F32 ;  /* 0x0000002518187c49 */ /* 0x100fe40009200000 */
[--C-:B------:R-:W-:Y:S02]  /*9db0*/  FFMA2 R26, R26.F32x2.HI_LO, UR37.F32, R0.reuse.F32 ;  /* 0x000000251a1a7c49 */ /* 0x100fe40009200000 */
[----:B------:R-:W-:Y:S01]  /*9dc0*/  @!P2 FMUL R67, R67, 0.5 ;  /* 0x3f0000004343a820 */ /* 0x000fe20000400000 */
[----:B------:R-:W2:Y:S01]  /*9dd0*/  MUFU.EX2 R64, R64 ;  /* 0x0000004000407308 */ /* 0x000ea20000000800 */
[----:B-1----:R-:W-:Y:S01]  /*9de0*/  @!P0 FMUL R62, R62, R62 ;  /* 0x0000003e3e3e8220 */ /* 0x002fe20000400000 */
[----:B------:R-:W-:Y:S01]  /*9df0*/  FSETP.GEU.AND P0, PT, R69, -126, PT ;  /* 0xc2fc00004500780b */ /* 0x000fe20003f0e000 */
[----:B------:R-:W-:-:S02]  /*9e00*/  FFMA2 R28, R28.F32x2.HI_LO, UR37.F32, R0.F32 ;  /* 0x000000251c1c7c49 */ /* 0x000fc40009200000 */
[--C-:B------:R-:W-:Y:S02]  /*9e10*/  FFMA2 R30, R30.F32x2.HI_LO, UR37.F32, R0.reuse.F32 ;  /* 0x000000251e1e7c49 */ /* 0x100fe40009200000 */
[----:B------:R-:W-:Y:S01]  /*9e20*/  @!P1 FMUL R68, R68, 0.5 ;  /* 0x3f00000044449820 */ /* 0x000fe20000400000 */
[----:B------:R-:W1:Y:S01]  /*9e30*/  MUFU.EX2 R65, R65 ;  /* 0x0000004100417308 */ /* 0x000e620000000800 */
[----:B---3--:R-:W-:Y:S01]  /*9e40*/  @!P6 FMUL R63, R63, R63 ;  /* 0x0000003f3f3fe220 */ /* 0x008fe20000400000 */
[----:B------:R-:W-:Y:S01]  /*9e50*/  FSETP.GEU.AND P6, PT, R70, -126, PT ;  /* 0xc2fc00004600780b */ /* 0x000fe20003fce000 */
[--C-:B------:R-:W-:Y:S02]  /*9e60*/  FFMA2 R32, R32.F32x2.HI_LO, UR37.F32, R0.reuse.F32 ;  /* 0x0000002520207c49 */ /* 0x100fe40009200000 */
[--C-:B------:R-:W-:Y:S02]  /*9e70*/  FFMA2 R34, R34.F32x2.HI_LO, UR37.F32, R0.reuse.F32 ;  /* 0x0000002522227c49 */ /* 0x100fe40009200000 */
[----:B------:R-:W-:Y:S01]  /*9e80*/  @!P0 FMUL R69, R69, 0.5 ;  /* 0x3f00000045458820 */ /* 0x000fe20000400000 */
[----:B------:R-:W3:Y:S01]  /*9e90*/  MUFU.EX2 R66, R66 ;  /* 0x0000004200427308 */ /* 0x000ee20000000800 */
[----:B--2---:R-:W-:Y:S01]  /*9ea0*/  @!P5 FMUL R64, R64, R64 ;  /* 0x000000404040d220 */ /* 0x004fe20000400000 */
[----:B------:R-:W-:Y:S01]  /*9eb0*/  FSETP.GEU.AND P5, PT, R71, -126, PT ;  /* 0xc2fc00004700780b */ /* 0x000fe20003fae000 */
[----:B------:R-:W-:-:S02]  /*9ec0*/  FFMA2 R36, R36.F32x2.HI_LO, UR37.F32, R0.F32 ;  /* 0x0000002524247c49 */ /* 0x000fc40009200000 */
[--C-:B------:R-:W-:Y:S02]  /*9ed0*/  FFMA2 R38, R38.F32x2.HI_LO, UR37.F32, R0.reuse.F32 ;  /* 0x0000002526267c49 */ /* 0x100fe40009200000 */
[----:B------:R-:W-:Y:S01]  /*9ee0*/  @!P6 FMUL R70, R70, 0.5 ;  /* 0x3f0000004646e820 */ /* 0x000fe20000400000 */
[----:B------:R-:W2:Y:S01]  /*9ef0*/  MUFU.EX2 R67, R67 ;  /* 0x0000004300437308 */ /* 0x000ea20000000800 */
[----:B-1----:R-:W-:Y:S01]  /*9f00*/  @!P4 FMUL R65, R65, R65 ;  /* 0x000000414141c220 */ /* 0x002fe20000400000 */
[----:B------:R-:W-:Y:S01]  /*9f10*/  FSETP.GEU.AND P4, PT, R72, -126, PT ;  /* 0xc2fc00004800780b */ /* 0x000fe20003f8e000 */
[--C-:B------:R-:W-:Y:S02]  /*9f20*/  FFMA2 R40, R40.F32x2.HI_LO, UR37.F32, R0.reuse.F32 ;  /* 0x0000002528287c49 */ /* 0x100fe40009200000 */
[--C-:B------:R-:W-:Y:S02]  /*9f30*/  FFMA2 R42, R42.F32x2.HI_LO, UR37.F32, R0.reuse.F32 ;  /* 0x000000252a2a7c49 */ /* 0x100fe40009200000 */
[----:B------:R-:W-:Y:S01]  /*9f40*/  @!P5 FMUL R71, R71, 0.5 ;  /* 0x3f0000004747d820 */ /* 0x000fe20000400000 */
[----:B------:R-:W1:Y:S01]  /*9f50*/  MUFU.EX2 R68, R68 ;  /* 0x0000004400447308 */ /* 0x000e620000000800 */
[----:B---3--:R-:W-:Y:S01]  /*9f60*/  @!P3 FMUL R66, R66, R66 ;  /* 0x000000424242b220 */ /* 0x008fe20000400000 */
[----:B------:R-:W-:Y:S01]  /*9f70*/  FSETP.GEU.AND P3, PT, R73, -126, PT ;  /* 0xc2fc00004900780b */ /* 0x000fe20003f6e000 */
[----:B------:R-:W-:-:S02]  /*9f80*/  FFMA2 R44, R44.F32x2.HI_LO, UR37.F32, R0.F32 ;  /* 0x000000252c2c7c49 */ /* 0x000fc40009200000 */
[--C-:B------:R-:W-:Y:S02]  /*9f90*/  FFMA2 R46, R46.F32x2.HI_LO, UR37.F32, R0.reuse.F32 ;  /* 0x000000252e2e7c49 */ /* 0x100fe40009200000 */
        /* <DEDUP_REMOVED lines=11> */
[----:B------:R-:W-:Y:S02]  /*a050*/  FFMA2 R54, R54.F32x2.HI_LO, UR37.F32, R0.F32 ;  /* 0x0000002536367c49 */ /* 0x000fe40009200000 */
[----:B------:R-:W-:Y:S01]  /*a060*/  @!P2 FMUL R74, R74, 0.5 ;  /* 0x3f0000004a4aa820 */ /* 0x000fe20000400000 */
[----:B------:R-:W1:Y:S01]  /*a070*/  MUFU.EX2 R71, R71 ;  /* 0x0000004700477308 */ /* 0x000e620000000800 */
[----:B---3--:R-:W-:Y:S01]  /*a080*/  @!P0 FMUL R69, R69, R69 ;  /* 0x0000004545458220 */ /* 0x008fe20000400000 */
[----:B------:R-:W-:-:S05]  /*a090*/  FSETP.GEU.AND P0, PT, R76, -126, PT ;  /* 0xc2fc00004c00780b */ /* 0x000fca0003f0e000 */
[----:B------:R-:W-:Y:S01]  /*a0a0*/  @!P1 FMUL R75, R75, 0.5 ;  /* 0x3f0000004b4b9820 */ /* 0x000fe20000400000 */
[----:B------:R-:W3:Y:S01]  /*a0b0*/  MUFU.EX2 R72, R72 ;  /* 0x0000004800487308 */ /* 0x000ee20000000800 */
[----:B--2---:R-:W-:Y:S01]  /*a0c0*/  @!P6 FMUL R70, R70, R70 ;  /* 0x000000464646e220 */ /* 0x004fe20000400000 */
[----:B------:R-:W-:-:S05]  /*a0d0*/  FSETP.GEU.AND P6, PT, R77, -126, PT ;  /* 0xc2fc00004d00780b */ /* 0x000fca0003fce000 */
[----:B------:R-:W-:Y:S01]  /*a0e0*/  @!P0 FMUL R76, R76, 0.5 ;  /* 0x3f0000004c4c8820 */ /* 0x000fe20000400000 */
[----:B------:R-:W2:Y:S01]  /*a0f0*/  MUFU.EX2 R73, R73 ;  /* 0x0000004900497308 */ /* 0x000ea20000000800 */
[----:B-1----:R-:W-:Y:S01]  /*a100*/  @!P5 FMUL R71, R71, R71 ;  /* 0x000000474747d220 */ /* 0x002fe20000400000 */
[----:B------:R-:W-:-:S05]  /*a110*/  FSETP.GEU.AND P5, PT, R78, -126, PT ;  /* 0xc2fc00004e00780b */ /* 0x000fca0003fae000 */
        /* <DEDUP_REMOVED lines=59> */
[----:B------:R-:W-:Y:S02]  /*a4d0*/  FSETP.GEU.AND P4, PT, R31, -126, PT ;  /* 0xc2fc00001f00780b */ /* 0x000fe40003f8e000 */
[----:B------:R-:W-:-:S03]  /*a4e0*/  F2FP.F16.F32.PACK_AB R24, R23, R22 ;  /* 0x000000161718723e */ /* 0x000fc600000000ff */
[----:B------:R-:W-:Y:S01]  /*a4f0*/  @!P5 FMUL R30, R30, 0.5 ;  /* 0x3f0000001e1ed820 */ /* 0x000fe20000400000 */
[----:B------:R-:W1:Y:S01]  /*a500*/  MUFU.EX2 R89, R27 ;  /* 0x0000001b00597308 */ /* 0x000e620000000800 */
[----:B---3--:R-:W-:Y:S01]  /*a510*/  @!P3 FMUL R87, R87, R87 ;  /* 0x000000575757b220 */ /* 0x008fe20000400000 */
[----:B------:R-:W-:Y:S02]  /*a520*/  FSETP.GEU.AND P3, PT, R32, -126, PT ;  /* 0xc2fc00002000780b */ /* 0x000fe40003f6e000 */
[----:B------:R-:W-:-:S03]  /*a530*/  F2FP.F16.F32.PACK_AB R25, R57, R56 ;  /* 0x000000383919723e */ /* 0x000fc600000000ff */
[----:B------:R-:W-:Y:S01]  /*a540*/  @!P4 FMUL R31, R31, 0.5 ;  /* 0x3f0000001f1fc820 */ /* 0x000fe20000400000 */
[----:B------:R-:W3:Y:S01]  /*a550*/  MUFU.EX2 R90, R28 ;  /* 0x0000001c005a7308 */ /* 0x000ee20000000800 */
[----:B--2---:R-:W-:Y:S01]  /*a560*/  @!P2 FMUL R88, R88, R88 ;  /* 0x000000585858a220 */ /* 0x004fe20000400000 */
[----:B------:R-:W-:Y:S02]  /*a570*/  FSETP.GEU.AND P2, PT, R33, -126, PT ;  /* 0xc2fc00002100780b */ /* 0x000fe40003f4e000 */
[----:B------:R-:W-:-:S03]  /*a580*/  F2FP.F16.F32.PACK_AB R26, R59, R58 ;  /* 0x0000003a3b1a723e */ /* 0x000fc600000000ff */
        /* <DEDUP_REMOVED lines=113> */
[----:B------:R-:W-:Y:S02]  /*aca0*/  LOP3.LUT P0, RZ, R3, 0x3, R2, 0x48, !PT ;  /* 0x0000000303ff7812 */ /* 0x000fe40007804802 */
[----:B------:R-:W-:-:S03]  /*acb0*/  F2FP.F16.F32.PACK_AB R49, R105, R104 ;  /* 0x000000686931723e */ /* 0x000fc600000000ff */
[----:B------:R-:W-:Y:S01]  /*acc0*/  @!P1 FMUL R55, R55, 0.5 ;  /* 0x3f00000037379820 */ /* 0x000fe20000400000 */
[----:B------:R-:W3:Y:S01]  /*acd0*/  MUFU.EX2 R116, R52 ;  /* 0x0000003400747308 */ /* 0x000ee20000000800 */
[----:B--2---:R-:W-:Y:S01]  /*ace0*/  @!P6 FMUL R112, R112, R112 ;  /* 0x000000707070e220 */ /* 0x004fe20000400000 */
[----:B------:R-:W-:-:S06]  /*acf0*/  F2FP.F16.F32.PACK_AB R50, R107, R106 ;  /* 0x0000006a6b32723e */ /* 0x000fcc00000000ff */
[----:B------:R-:W2:Y:S01]  /*ad00*/  MUFU.EX2 R117, R53 ;  /* 0x0000003500757308 */ /* 0x000ea20000000800 */
[----:B-1----:R-:W-:Y:S01]  /*ad10*/  @!P5 FMUL R113, R113, R113 ;  /* 0x000000717171d220 */ /* 0x002fe20000400000 */
[----:B------:R-:W-:-:S06]  /*ad20*/  F2FP.F16.F32.PACK_AB R51, R109, R108 ;  /* 0x0000006c6d33723e */ /* 0x000fcc00000000ff */
[----:B------:R-:W1:Y:S01]  /*ad30*/  MUFU.EX2 R114, R54 ;  /* 0x0000003600727308 */ /* 0x000e620000000800 */
[----:B---3--:R-:W-:Y:S01]  /*ad40*/  @!P4 FMUL R116, R116, R116 ;  /* 0x000000747474c220 */ /* 0x008fe20000400000 */
[----:B------:R-:W-:-:S06]  /*ad50*/  F2FP.F16.F32.PACK_AB R52, R111, R110 ;  /* 0x0000006e6f34723e */ /* 0x000fcc00000000ff */
[----:B------:R-:W3:Y:S01]  /*ad60*/  MUFU.EX2 R115, R55 ;  /* 0x0000003700737308 */ /* 0x000ee20000000800 */
[----:B--2---:R-:W-:Y:S01]  /*ad70*/  @!P3 FMUL R117, R117, R117 ;  /* 0x000000757575b220 */ /* 0x004fe20000400000 */
[----:B------:R-:W-:Y:S01]  /*ad80*/  F2FP.F16.F32.PACK_AB R53, R113, R112 ;  /* 0x000000707135723e */ /* 0x000fe200000000ff */
[----:B-1----:R-:W-:-:S03]  /*ad90*/  @!P2 FMUL R114, R114, R114 ;  /* 0x000000727272a220 */ /* 0x002fc60000400000 */
[----:B------:R-:W-:Y:S01]  /*ada0*/  F2FP.F16.F32.PACK_AB R54, R117, R116 ;  /* 0x000000747536723e */ /* 0x000fe200000000ff */
[----:B---3--:R-:W-:-:S05]  /*adb0*/  @!P1 FMUL R115, R115, R115 ;  /* 0x0000007373739220 */ /* 0x008fca0000400000 */
[----:B------:R-:W-:Y:S01]  /*adc0*/  F2FP.F16.F32.PACK_AB R55, R115, R114 ;  /* 0x000000727337723e */ /* 0x000fe200000000ff */
[----:B------:R-:W-:Y:S06]  /*add0*/  @!P0 BRA `(.L_x_228) ;  /* 0x0000000000408947 */ /* 0x000fec0003800000 */
[----:B------:R-:W-:Y:S01]  /*ade0*/  MOV R14, 0x8 ;  /* 0x00000008000e7802 */ /* 0x000fe20000000f00 */
[----:B------:R-:W1:Y:S01]  /*adf0*/  LDCU.64 UR6, c[0x4][0xb0] ;  /* 0x01001600ff0677ac */ /* 0x000e620008000a00 */
[----:B------:R-:W-:Y:S02]  /*ae00*/  HFMA2 R12, -RZ, RZ, 0, 5.9604644775390625e-08 ;  /* 0x00000001ff0c7431 */ /* 0x000fe400000001ff */
[----:B------:R-:W-:Y:S01]  /*ae10*/  IMAD.MOV.U32 R8, RZ, RZ, 0x1be ;  /* 0x000001beff087424 */ /* 0x000fe200078e00ff */
[----:B------:R-:W2:Y:S01]  /*ae20*/  LDCU.64 UR4, c[0x4][0xb8] ;  /* 0x01001700ff0477ac */ /* 0x000ea20008000a00 */
[----:B------:R-:W3:Y:S01]  /*ae30*/  LDC.64 R14, c[0x4][R14] ;  /* 0x010000000e0e7b82 */ /* 0x000ee20000000a00 */
[----:B------:R-:W-:Y:S01]  /*ae40*/  IMAD.MOV.U32 R13, RZ, RZ, RZ ;  /* 0x000000ffff0d7224 */ /* 0x000fe200078e00ff */
[----:B------:R-:W4:Y:S01]  /*ae50*/  LDCU.64 UR8, c[0x4][0x20] ;  /* 0x01000400ff0877ac */ /* 0x000f220008000a00 */
[----:B-1----:R-:W-:Y:S01]  /*ae60*/  IMAD.U32 R4, RZ, RZ, UR6 ;  /* 0x00000006ff047e24 */ /* 0x002fe2000f8e00ff */
[----:B------:R-:W-:Y:S01]  /*ae70*/  MOV R5, UR7 ;  /* 0x0000000700057c02 */ /* 0x000fe20008000f00 */
[----:B--2---:R-:W-:Y:S01]  /*ae80*/  IMAD.U32 R6, RZ, RZ, UR4 ;  /* 0x00000004ff067e24 */ /* 0x004fe2000f8e00ff */
[----:B------:R-:W-:Y:S01]  /*ae90*/  MOV R7, UR5 ;  /* 0x0000000500077c02 */ /* 0x000fe20008000f00 */
[----:B----4-:R-:W-:Y:S01]  /*aea0*/  IMAD.U32 R10, RZ, RZ, UR8 ;  /* 0x00000008ff0a7e24 */ /* 0x010fe2000f8e00ff */
[----:B------:R-:W-:-:S02]  /*aeb0*/  MOV R11, UR9 ;  /* 0x00000009000b7c02 */ /* 0x000fc40008000f00 */
[----:B------:R-:W-:-:S07]  /*aec0*/  LEPC R20, `(.L_x_228) ;  /* 0x000000001014794e */ /* 0x000fce0000000000 */
[----:B---3--:R-:W-:Y:S05]  /*aed0*/  CALL.ABS.NOINC R14 ;  /* 0x000000000e007343 */ /* 0x008fea0003c00000 */
.L_x_228:
[----:B------:R-:W-:Y:S01]  /*aee0*/  MOV R0, UR47 ;  /* 0x0000002f00007c02 */ /* 0x000fe20008000f00 */
[----:B------:R-:W-:Y:S05]  /*aef0*/  WARPSYNC.ALL ;  /* 0x0000000000007948 */ /* 0x000fea0003800000 */
[----:B------:R-:W-:Y:S01]  /*af00*/  ISETP.GT.U32.AND P0, PT, R0, 0x1, PT ;  /* 0x000000010000780c */ /* 0x000fe20003f04070 */
[----:B------:R1:W-:Y:S01]  /*af10*/  STTM.x32 tmem[UR41], R24 ;  /* 0x00000018000079ed */ /* 0x0003e200082c0029 */
[----:B------:R-:W2:Y:S11]  /*af20*/  FENCE.VIEW.ASYNC.T ;  /* 0x00000000000073c6 */ /* 0x000eb60000000200 */
[----:B------:R-:W-:Y:S05]  /*af30*/  @P0 BRA `(.L_x_229) ;  /* 0x0000000000080947 */ /* 0x000fea0003800000 */
[----:B------:R-:W-:Y:S05]  /*af40*/  BPT.TRAP 0x1 ;  /* 0x000000040000795c */ /* 0x000fea0000300000 */
[----:B------:R-:W-:Y:S05]  /*af50*/  BPT.TRAP 0x1 ;  /* 0x000000040000795c */ /* 0x000fea0000300000 */
.L_x_229:
[----:B------:R-:W-:Y:S02]  /*af60*/  UPRMT UR4, UR38, 0x654, UR42 ;  /* 0x0000065426047896 */ /* 0x000fe4000800002a */
[----:B------:R-:W-:Y:S02]  /*af70*/  UISETP.NE.AND UP0, UPT, UR58, URZ, UPT ;  /* 0x000000ff3a00728c */ /* 0x000fe4000bf05270 */
[----:B------:R-:W-:-:S04]  /*af80*/  ULOP3.LUT UR40, UR40, 0x1, URZ, 0x3c, !UPT ;  /* 0x0000000128287892 */ /* 0x000fc8000f8e3cff */
[----:B------:R-:W-:Y:S01]  /*af90*/  USEL UR53, UR40, UR53, UP0 ;  /* 0x0000003528357287 */ /* 0x000fe20008000000 */
[----:B--2---:R-:W-:Y:S01]  /*afa0*/  SYNCS.ARRIVE.TRANS64.RED.A1T0 RZ, [UR4], RZ ;  /* 0x000000ffffff79a7 */ /* 0x004fe20008100404 */
[----:B------:R-:W-:Y:S02]  /*afb0*/  USEL UR56, UR56, UR40, UP0 ;  /* 0x0000002838387287 */ /* 0x000fe40008000000 */
[----:B------:R-:W-:-:S09]  /*afc0*/  UISETP.NE.AND UP0, UPT, UR50, URZ, UPT ;  /* 0x000000ff3200728c */ /* 0x000fd2000bf05270 */
[----:B------:R-:W-:Y:S05]  /*afd0*/  BRA.U UP0, `(.L_x_230) ;  /* 0x0000000100047547 */ /* 0x000fea000b800000 */
[----:B------:R-:W-:Y:S05]  /*afe0*/  BPT.TRAP 0x1 ;  /* 0x000000040000795c */ /* 0x000fea0000300000 */
.L_x_230:
[----:B------:R-:W-:Y:S01]  /*aff0*/  MOV R0, UR39 ;  /* 0x0000002700007c02 */ /* 0x000fe20008000f00 */
[----:B------:R-:W-:Y:S01]  /*b000*/  FADD2 R56, R56.F32x2.HI_LO, RZ.F32 ;  /* 0x000000ff3838724b */ /* 0x000fe20000200000 */
[----:B------:R-:W-:Y:S01]  /*b010*/  FSETP.NEU.AND P1, PT, R16, R17, PT ;  /* 0x000000111000720b */ /* 0x000fe20003f2d000 */
[----:B------:R-:W-:Y:S01]  /*b020*/  FADD2 R58, R58.F32x2.HI_LO, RZ.F32 ;  /* 0x000000ff3a3a724b */ /* 0x000fe20000200000 */
[----:B------:R-:W-:Y:S01]  /*b030*/  SHF.L.U32 R0, R0, 0x1f, RZ ;  /* 0x0000001f00007819 */ /* 0x000fe200000006ff */
[----:B------:R-:W-:Y:S02]  /*b040*/  FADD2 R56, R56.F32x2.HI_LO, R64.F32x2.HI_LO ;  /* 0x000000403838724b */ /* 0x000fe40000000000 */
[----:B------:R-:W-:Y:S01]  /*b050*/  FADD2 R60, R60.F32x2.HI_LO, RZ.F32 ;  /* 0x000000ff3c3c724b */ /* 0x000fe20000200000 */
[----:B------:R-:W2:Y:S01]  /*b060*/  SYNCS.PHASECHK.TRANS64.TRYWAIT P2, [UR49], R0 ;  /* 0x00000000ff0075a7 */ /* 0x000ea20008041131 */
[----:B------:R-:W-:Y:S02]  /*b070*/  FADD2 R58, R58.F32x2.HI_LO, R66.F32x2.HI_LO ;  /* 0x000000423a3a724b */ /* 0x000fe40000000000 */
[----:B------:R-:W-:-:S02]  /*b080*/  FADD2 R60, R60.F32x2.HI_LO, R68.F32x2.HI_LO ;  /* 0x000000443c3c724b */ /* 0x000fc40000000000 */
[----:B------:R-:W-:Y:S02]  /*b090*/  FADD2 R56, R56.F32x2.HI_LO, R72.F32x2.HI_LO ;  /* 0x000000483838724b */ /* 0x000fe40000000000 */
[----:B------:R-:W-:Y:S01]  /*b0a0*/  FADD2 R58, R58.F32x2.HI_LO, R74.F32x2.HI_LO ;  /* 0x0000004a3a3a724b */ /* 0x000fe20000000000 */
[----:B--2---:R-:W-:Y:S06]  /*b0b0*/  @!P2 BRA `(.L_x_231) ;  /* 0x0000004400cca947 */ /* 0x004fec0003800000 */
.L_x_402:
[----:B------:R-:W-:Y:S01]  /*b0c0*/  BSSY.RECONVERGENT B0, `(.L_x_232) ;  /* 0x000000a000007945 */ /* 0x000fe20003800200 */
[----:B--2---:R-:W-:-:S03]  /*b0d0*/  MOV R3, 0x3f000000 ;  /* 0x3f00000000037802 */ /* 0x004fc60000000f00 */
[----:B------:R-:W-:Y:S05]  /*b0e0*/  @!P1 BRA `(.L_x_233) ;  /* 0x00000000001c9947 */ /* 0x000fea0003800000 */
[----:B------:R-:W-:-:S04]  /*b0f0*/  FADD R0, -R17, R16 ;  /* 0x0000001011007221 */ /* 0x000fc80000000100 */
[----:B------:R-:W-:-:S05]  /*b100*/  FMUL R0, R0, UR37 ;  /* 0x0000002500007c20 */ /* 0x000fca0008400000 */
[----:B------:R-:W-:-:S13]  /*b110*/  FSETP.GEU.AND P1, PT, R0, -126, PT ;  /* 0xc2fc00000000780b */ /* 0x000fda0003f2e000 */
[----:B------:R-:W-:-:S04]  /*b120*/  @!P1 FMUL R0, R0, 0.5 ;  /* 0x3f00000000009820 */ /* 0x000fc80000400000 */
[----:B------:R-:W2:Y:S02]  /*b130*/  MUFU.EX2 R3, R0 ;  /* 0x0000000000037308 */ /* 0x000ea40000000800 */
[----:B--2---:R-:W-:-:S04]  /*b140*/  @!P1 FMUL R3, R3, R3 ;  /* 0x0000000303039220 */ /* 0x004fc80000400000 */
[----:B------:R-:W-:Y:S02]  /*b150*/  FMUL R3, R3, 0.5 ;  /* 0x3f00000003037820 */ /* 0x000fe40000400000 */
.L_x_233:
[----:B------:R-:W-:Y:S05]  /*b160*/  BSYNC.RECONVERGENT B0 ;  /* 0x0000000000007941 */ /* 0x000fea0003800200 */
.L_x_232:
[----:B------:R-:W-:Y:S01]  /*b170*/  FMUL R18, R3, R18 ;  /* 0x0000001203127220 */ /* 0x000fe20000400000 */
[----:B------:R-:W-:Y:S01]  /*b180*/  FADD2 R60, R60.F32x2.HI_LO, R76.F32x2.HI_LO ;  /* 0x0000004c3c3c724b */ /* 0x000fe20000000000 */
[----:B------:R-:W-:Y:S01]  /*b190*/  UISETP.NE.AND UP0, UPT, UR52, URZ, UPT ;  /* 0x000000ff3400728c */ /* 0x000fe2000bf05270 */
[----:B------:R-:W-:Y:S02]  /*b1a0*/  FADD2 R56, R56.F32x2.HI_LO, R80.F32x2.HI_LO ;  /* 0x000000503838724b */ /* 0x000fe40000000000 */
[----:B------:R-:W-:Y:S02]  /*b1b0*/  FADD2 R22, R18.F32, R22.F32x2.HI_LO ;  /* 0x000000161216724b */ /* 0x000fe40000040000 */
[----:B------:R-:W-:Y:S02]  /*b1c0*/  FADD2 R58, R58.F32x2.HI_LO, R82.F32x2.HI_LO ;  /* 0x000000523a3a724b */ /* 0x000fe40000000000 */
[----:B------:R-:W-:Y:S02]  /*b1d0*/  FADD2 R22, R22.F32x2.HI_LO, R62.F32x2.HI_LO ;  /* 0x0000003e1616724b */ /* 0x000fe40000000000 */
[----:B------:R-:W-:-:S02]  /*b1e0*/  FADD2 R60, R60.F32x2.HI_LO, R84.F32x2.HI_LO ;  /* 0x000000543c3c724b */ /* 0x000fc40000000000 */
[----:B------:R-:W-:Y:S02]  /*b1f0*/  FADD2 R22, R22.F32x2.HI_LO, R70.F32x2.HI_LO ;  /* 0x000000461616724b */ /* 0x000fe40000000000 */
[----:B------:R-:W-:Y:S02]  /*b200*/  FADD2 R56, R56.F32x2.HI_LO, R88.F32x2.HI_LO ;  /* 0x000000583838724b */ /* 0x000fe40000000000 */
[----:B------:R-:W-:Y:S02]  /*b210*/  FADD2 R22, R22.F32x2.HI_LO, R78.F32x2.HI_LO ;  /* 0x0000004e1616724b */ /* 0x000fe40000000000 */
        /* <DEDUP_REMOVED lines=16> */
[----:B------:R-:W-:-:S04]  /*b320*/  FADD2 R22, R22.F32x2.HI_LO, R56.F32x2.HI_LO ;  /* 0x000000381616724b */ /* 0x000fc80000000000 */
[----:B------:R-:W-:-:S04]  /*b330*/  FADD2 R22, R22.F32x2.HI_LO, R58.F32x2.HI_LO ;  /* 0x0000003a1616724b */ /* 0x000fc80000000000 */
[----:B------:R-:W-:Y:S01]  /*b340*/  FADD R18, R22, R23 ;  /* 0x0000001716127221 */ /* 0x000fe20000000000 */
[----:B------:R-:W-:Y:S06]  /*b350*/  BRA.U UP0, `(.L_x_234) ;  /* 0x00000001006c7547 */ /* 0x000fec000b800000 */
[----:B------:R-:W-:Y:S05]  /*b360*/  @P0 BRA `(.L_x_235) ;  /* 0x0000000000040947 */ /* 0x000fea0003800000 */
[----:B------:R-:W-:Y:S05]  /*b370*/  BPT.TRAP 0x1 ;  /* 0x000000040000795c */ /* 0x000fea0000300000 */
.L_x_235:
[----:B------:R-:W-:Y:S01]  /*b380*/  IMAD.U32 R3, RZ, RZ, UR40 ;  /* 0x00000028ff037e24 */ /* 0x000fe2000f8e00ff */
[----:B------:R-:W-:-:S04]  /*b390*/  ISETP.NE.AND P0, PT, R122, R121, PT ;  /* 0x000000797a00720c */ /* 0x000fc80003f05270 */
[----:B------:R-:W-:-:S04]  /*b3a0*/  SHF.L.U32 R3, R3, 0x1f, RZ ;  /* 0x0000001f03037819 */ /* 0x000fc800000006ff */
[----:B------:R-:W2:Y:S02]  /*b3b0*/  SYNCS.PHASECHK.TRANS64.TRYWAIT P1, [UR46], R3 ;  /* 0x00000003ff0075a7 */ /* 0x000ea4000802112e */
[----:B--2---:R-:W-:Y:S05]  /*b3c0*/  @!P1 BRA `(.L_x_236) ;  /* 0x0000004400209947 */ /* 0x004fea0003800000 */
.L_x_403:
        /* <DEDUP_REMOVED lines=17> */
.L_x_237:
[----:B------:R-:W-:Y:S05]  /*b4e0*/  WARPSYNC.ALL ;  /* 0x0000000000007948 */ /* 0x000fea0003800000 */
[----:B------:R-:W-:-:S13]  /*b4f0*/  R2UR UR4, R120 ;  /* 0x00000000780472ca */ /* 0x000fda00000e0000 */
[----:B------:R3:W-:Y:S02]  /*b500*/  STTM.x2 tmem[UR4], R18 ;  /* 0x00000012000079ed */ /* 0x0007e400080c0004 */
.L_x_234:
[----:B------:R-:W-:Y:S01]  /*b510*/  UIADD3 UR4, UPT, UPT, UR52, 0x1, URZ ;  /* 0x0000000134047890 */ /* 0x000fe2000fffe0ff */
[----:B------:R-:W-:Y:S01]  /*b520*/  MOV R16, R19 ;  /* 0x0000001300107202 */ /* 0x000fe20000000f00 */
[----:B------:R-:W-:Y:S02]  /*b530*/  UIADD3 UR52, UPT, UPT, UR52, -0x1, URZ ;  /* 0xffffffff34347890 */ /* 0x000fe4000fffe0ff */
[----:B------:R-:W-:-:S09]  /*b540*/  UISETP.GT.AND UP0, UPT, UR4, 0x1, UPT ;  /* 0x000000010400788c */ /* 0x000fd2000bf04270 */
[----:B------:R-:W-:Y:S05]  /*b550*/  BRA.U UP0, `(.L_x_238) ;  /* 0xffffffdd00107547 */ /* 0x000fea000b83ffff */
.L_x_220:
[----:B------:R-:W-:-:S09]  /*b560*/  UISETP.NE.AND UP0, UPT, UR50, URZ, UPT ;  /* 0x000000ff3200728c */ /* 0x000fd2000bf05270 */
[----:B------:R-:W-:Y:S05]  /*b570*/  BRA.U UP0, `(.L_x_239) ;  /* 0x0000000100047547 */ /* 0x000fea000b800000 */
[----:B------:R-:W-:Y:S05]  /*b580*/  BPT.TRAP 0x1 ;  /* 0x000000040000795c */ /* 0x000fea0000300000 */
.L_x_239:
[----:B------:R-:W-:Y:S01]  /*b590*/  SYNCS.ARRIVE.TRANS64.A1T0 RZ, [UR45], RZ ;  /* 0x000000ffffff79a7 */ /* 0x000fe2000810002d */
[----:B------:R-:W-:-:S04]  /*b5a0*/  UISETP.NE.AND UP1, UPT, UR58, URZ, UPT ;  /* 0x000000ff3a00728c */ /* 0x000fc8000bf25270 */
[----:B------:R-:W-:-:S04]  /*b5b0*/  USEL UR5, UR54, UR55, UP1 ;  /* 0x0000003736057287 */ /* 0x000fc80008800000 */
[----:B------:R-:W-:Y:S01]  /*b5c0*/  ULOP3.LUT UR5, UR5, 0x1, URZ, 0x3c, !UPT ;  /* 0x0000000105057892 */ /* 0x000fe2000f8e3cff */
[----:B------:R-:W-:Y:S11]  /*b5d0*/  BRA.U UP0, `(.L_x_240) ;  /* 0x0000000100047547 */ /* 0x000ff6000b800000 */
[----:B------:R-:W-:Y:S05]  /*b5e0*/  BPT.TRAP 0x1 ;  /* 0x000000040000795c */ /* 0x000fea0000300000 */
.L_x_240:
[----:B-12---:R-:W-:Y:S01]  /*b5f0*/  MOV R3, UR5 ;  /* 0x0000000500037c02 */ /* 0x006fe20008000f00 */
[----:B------:R-:W-:-:S03]  /*b600*/  UISETP.GT.U32.AND UP0, UPT, UR47, 0x1, UPT ;  /* 0x000000012f00788c */ /* 0x000fc6000bf04070 */
[----:B------:R-:W-:-:S04]  /*b610*/  SHF.L.U32 R3, R3, 0x1f, RZ ;  /* 0x0000001f03037819 */ /* 0x000fc800000006ff */
[----:B------:R-:W1:Y:S02]  /*b620*/  SYNCS.PHASECHK.TRANS64.TRYWAIT P0, [UR49], R3 ;  /* 0x00000003ff0075a7 */ /* 0x000e640008001131 */
[----:B-1----:R-:W-:Y:S05]  /*b630*/  @!P0 BRA `(.L_x_241) ;  /* 0x00000040009c8947 */ /* 0x002fea0003800000 */
.L_x_404:
[----:B------:R-:W-:Y:S05]  /*b640*/  BRA.U UP0, `(.L_x_242) ;  /* 0x0000000100087547 */ /* 0x000fea000b800000 */
[----:B------:R-:W-:Y:S05]  /*b650*/  BPT.TRAP 0x1 ;  /* 0x000000040000795c */ /* 0x000fea0000300000 */
[----:B------:R-:W-:Y:S05]  /*b660*/  BPT.TRAP 0x1 ;  /* 0x000000040000795c */ /* 0x000fea0000300000 */
.L_x_242:
[----:B------:R-:W-:Y:S02]  /*b670*/  UPRMT UR4, UR38, 0x654, UR42 ;  /* 0x0000065426047896 */ /* 0x000fe4000800002a */
[----:B------:R-:W-:-:S04]  /*b680*/  UISETP.NE.AND UP0, UPT, UR58, URZ, UPT ;  /* 0x000000ff3a00728c */ /* 0x000fc8000bf05270 */
[----:B------:R-:W-:Y:S02]  /*b690*/  USEL UR55, UR55, UR5, UP0 ;  /* 0x0000000537377287 */ /* 0x000fe40008000000 */
[----:B------:R-:W-:Y:S01]  /*b6a0*/  USEL UR54, UR5, UR54, UP0 ;  /* 0x0000003605367287 */ /* 0x000fe20008000000 */
[----:B------:R-:W-:Y:S01]  /*b6b0*/  SYNCS.ARRIVE.TRANS64.RED.A1T0 RZ, [UR4], RZ ;  /* 0x000000ffffff79a7 */ /* 0x000fe20008100404 */
[----:B------:R-:W-:-:S04]  /*b6c0*/  USEL UR4, UR53, UR56, UP0 ;  /* 0x0000003835047287 */ /* 0x000fc80008000000 */
[----:B------:R-:W-:-:S04]  /*b6d0*/  ULOP3.LUT UR4, UR4, 0x1, URZ, 0x3c, !UPT ;  /* 0x0000000104047892 */ /* 0x000fc8000f8e3cff */
[----:B------:R-:W-:Y:S02]  /*b6e0*/  USEL UR53, UR4, UR53, UP0 ;  /* 0x0000003504357287 */ /* 0x000fe40008000000 */
[----:B------:R-:W-:-:S12]  /*b6f0*/  USEL UR56, UR56, UR4, UP0 ;  /* 0x0000000438387287 */ /* 0x000fd80008000000 */
.L_x_217:
[----:B------:R-:W2:Y:S01]  /*b700*/  LDCU UR4, c[0x0][0x900] ;  /* 0x00012000ff0477ac */ /* 0x000ea20008000800 */
[----:B------:R-:W-:-:S04]  /*b710*/  UIADD3 UR36, UPT, UPT, UR51, UR36, URZ ;  /* 0x0000002433247290 */ /* 0x000fc8000fffe0ff */
[----:B--2---:R-:W-:-:S09]  /*b720*/  UISETP.GE.AND UP0, UPT, UR36, UR4, UPT ;  /* 0x000000042400728c */ /* 0x004fd2000bf06270 */
[----:B------:R-:W-:Y:S05]  /*b730*/  BRA.U !UP0, `(.L_x_243) ;  /* 0xffffffd9081c7547 */ /* 0x000fea000b83ffff */
[----:B------:R-:W-:Y:S05]  /*b740*/  EXIT ;  /* 0x000000000000794d */ /* 0x000fea0003800000 */
.L_x_26:
[----:B------:R-:W-:-:S05]  /*b750*/  IMAD.MOV.U32 R0, RZ, RZ, -0x4 ;  /* 0xfffffffcff007424 */ /* 0x000fca00078e00ff */
[----:B------:R-:W-:-:S05]  /*b760*/  VIADDMNMX.U32 R0, R3, R0, 0x2, PT ;  /* 0x0000000203007446 */ /* 0x000fca0003800000 */
[----:B------:R-:W-:-:S04]  /*b770*/  IMAD.SHL.U32 R0, R0, 0x4, RZ ;  /* 0x0000000400007824 */ /* 0x000fc800078e00ff */
[----:B------:R-:W1:Y:S02]  /*b780*/  LDC R2, c[0x2][R0] ;  /* 0x0080000000027b82 */ /* 0x000e640000000800 */
[----:B-1----:R-:W-:-:S04]  /*b790*/  SHF.R.S32.HI R3, RZ, 0x1f, R2 ;  /* 0x0000001fff037819 */ /* 0x002fc80000011402 */
.L_x_457:
[----:B------:R-:W-:Y:S05]  /*b7a0*/  BRX R2 -0xb7b0                                                                                                                                                                                                                                                                                                                                                                                                                                                                                                                                                                                      (*"BRANCH_TARGETS .L_x_458,.L_x_459,.L_x_460"*) ;  /* 0xffffff4802147949 */ /* 0x000fea000383ffff */
.L_x_460:
[----:B------:R-:W-:-:S08]  /*b7b0*/  NOP ;  /* 0x0000000000007918 */ /* 0x000fd00000000000 */
[----:B------:R-:W-:-:S00]  /*b7c0*/  USETMAXREG.DEALLOC.CTAPOOL 0x18 ;  /* 0x00000018000079c8 */ /* 0x000fc000080e0500 */
[----:B------:R-:W-:Y:S05]  /*b7d0*/  EXIT ;  /* 0x000000000000794d */ /* 0x000fea0003800000 */
.L_x_458:
[----:B------:R-:W-:-:S08]  /*b7e0*/  NOP ;  /* 0x0000000000007918 */ /* 0x000fd00000000000 */
[----:B------:R-:W1:-:S00]  /*b7f0*/  USETMAXREG.DEALLOC.CTAPOOL 0x20 ;  /* 0x00000020000079c8 */ /* 0x000e4000080e0500 */
[----:B-1----:R-:W1:Y:S02]  /*b800*/  LDC R0, c[0x0][0x900] ;  /* 0x00024000ff007b82 */ /* 0x002e640000000800 */
[----:B-1----:R-:W-:-:S13]  /*b810*/  ISETP.LE.AND P1, PT, R0, UR36, PT ;  /* 0x0000002400007c0c */ /* 0x002fda000bf23270 */
[----:B------:R-:W-:Y:S05]  /*b820*/  @P1 EXIT ;  /* 0x000000000000194d */ /* 0x000fea0003800000 */
[----:B------:R-:W-:Y:S01]  /*b830*/  HFMA2 R4, -RZ, RZ, 0, 5.9604644775390625e-08 ;  /* 0x00000001ff047431 */ /* 0x000fe200000001ff */
[----:B------:R-:W-:Y:S01]  /*b840*/  PLOP3.LUT P5, PT, P5, P6, PT, 0xf8, 0x8f ;  /* 0x00000000008f781c */ /* 0x000fe20002fadf70 */
[----:B------:R-:W1:Y:S01]  /*b850*/  LDCU.64 UR4, c[0x0][0x348] ;  /* 0x00006900ff0477ac */ /* 0x000e620008000a00 */
[----:B------:R-:W-:Y:S01]  /*b860*/  UPLOP3.LUT UP1, UPT, UP2, UP3, UPT, 0xf8, 0x8f ;  /* 0x00000000008f789c */ /* 0x000fe20001727f70 */
[----:B------:R-:W-:Y:S01]  /*b870*/  UMOV UR15, 0x1 ;  /* 0x00000001000f7882 */ /* 0x000fe20000000000 */
[----:B------:R-:W-:-:S09]  /*b880*/  UMOV UR22, URZ ;  /* 0x000000ff00167c82 */ /* 0x000fd20008000000 */
.L_x_341:
[----:B--2---:R-:W2:Y:S01]  /*b890*/  LDCU.64 UR6, c[0x0][0x908] ;  /* 0x00012100ff0677ac */ /* 0x004ea20008000a00 */
[----:B---3--:R-:W3:Y:S01]  /*b8a0*/  LDCU UR10, c[0x0][0x904] ;  /* 0x00012080ff0a77ac */ /* 0x008ee20008000800 */
[----:B------:R-:W4:Y:S01]  /*b8b0*/  LDCU.64 UR8, c[0x0][0x920] ;  /* 0x00012400ff0877ac */ /* 0x000f220008000a00 */
[----:B------:R-:W5:Y:S01]  /*b8c0*/  LDCU UR14, c[0x0][0x91c] ;  /* 0x00012380ff0e77ac */ /* 0x000f620008000800 */
[----:B--2---:R-:W-:-:S04]  /*b8d0*/  UIMAD.WIDE.U32 UR12, UR36, UR6, URZ ;  /* 0x00000006240c72a5 */ /* 0x004fc8000f8e00ff */
[----:B------:R-:W-:Y:S02]  /*b8e0*/  USHF.R.U32.HI UR13, URZ, UR7, UR13 ;  /* 0x00000007ff0d7299 */ /* 0x000fe4000801160d */
[----:B---3--:R-:W-:Y:S01]  /*b8f0*/  UISETP.NE.AND UP2, UPT, UR10, 0x1, UPT ;  /* 0x000000010a00788c */ /* 0x008fe2000bf45270 */
[----:B------:R-:W2:Y:S03]  /*b900*/  LDCU.64 UR6, c[0x0][0x380] ;  /* 0x00007000ff0677ac */ /* 0x000ea60008000a00 */
[----:B------:R-:W-:Y:S02]  /*b910*/  USEL UR13, UR36, UR13, !UP2 ;  /* 0x0000000d240d7287 */ /* 0x000fe4000d000000 */
[----:B-----5:R-:W-:Y:S02]  /*b920*/  UISETP.NE.AND UP2, UPT, UR14, 0x1, UPT ;  /* 0x000000010e00788c */ /* 0x020fe4000bf45270 */
[----:B----4-:R-:W-:-:S02]  /*b930*/  UIMAD.WIDE.U32 UR16, UR13, UR8, URZ ;  /* 0x000000080d1072a5 */ /* 0x010fc4000f8e00ff */
[----:B------:R-:W-:-:S05]  /*b940*/  UIADD3 UR8, UPT, UPT, -UR13, URZ, URZ ;  /* 0x000000ff0d087290 */ /* 0x000fca000fffe1ff */
[----:B------:R-:W-:Y:S02]  /*b950*/  UMOV UR11, UR17 ;  /* 0x00000011000b7c82 */ /* 0x000fe40008000000 */
[----:B------:R-:W-:Y:S02]  /*b960*/  USHF.R.U32.HI UR9, URZ, UR9, UR11 ;  /* 0x00000009ff097299 */ /* 0x000fe4000801160b */
[----:B------:R-:W-:Y:S02]  /*b970*/  UIMAD UR11, UR10, UR8, UR36 ;  /* 0x000000080a0b72a4 */ /* 0x000fe4000f8e0224 */
[----:B------:R-:W-:Y:S02]  /*b980*/  USEL UR12, UR13, UR9, !UP2 ;  /* 0x000000090d0c7287 */ /* 0x000fe4000d000000 */
[----:B--2---:R-:W-:Y:S02]  /*b990*/  UISETP.NE.AND UP2, UPT, UR7, URZ, UPT ;  /* 0x000000ff0700728c */ /* 0x004fe4000bf45270 */
[----:B------:R-:W-:-:S02]  /*b9a0*/  USHF.L.U32 UR11, UR11, 0x8, URZ ;  /* 0x000000080b0b7899 */ /* 0x000fc400080006ff */
[----:B------:R-:W-:Y:S02]  /*b9b0*/  UIADD3 UR8, UPT, UPT, -UR12, URZ, URZ ;  /* 0x000000ff0c087290 */ /* 0x000fe4000fffe1ff */
[----:B------:R-:W-:Y:S02]  /*b9c0*/  UISETP.GE.OR UP2, UPT, UR11, UR6, !UP2 ;  /* 0x000000060b00728c */ /* 0x000fe4000d746670 */
[----:B------:R-:W-:-:S07]  /*b9d0*/  UIMAD UR14, UR14, UR8, UR13 ;  /* 0x000000080e0e72a4 */ /* 0x000fce000f8e020d */
[----:B-1----:R-:W-:Y:S05]  /*b9e0*/  BRA.U UP2, `(.L_x_244) ;  /* 0x0000002902187547 */ /* 0x002fea000b800000 */
[----:B------:R-:W2:Y:S01]  /*b9f0*/  LDCU UR6, c[0x0][0x38c] ;  /* 0x00007180ff0677ac */ /* 0x000ea20008000800 */
[----:B------:R-:W-:Y:S01]  /*ba00*/  BSSY.RECONVERGENT B0, `(.L_x_245) ;  /* 0x0000028000007945 */ /* 0x000fe20003800200 */
[----:B------:R-:W3:Y:S01]  /*ba10*/  LDCU.64 UR8, c[0x0][0x910] ;  /* 0x00012200ff0877ac */ /* 0x000ee20008000a00 */
[----:B------:R-:W4:Y:S01]  /*ba20*/  LDCU UR10, c[0x0][0x918] ;  /* 0x00012300ff0a77ac */ /* 0x000f220008000800 */
[----:B--2---:R-:W-:Y:S01]  /*ba30*/  IMAD.U32 R3, RZ, RZ, UR6 ;  /* 0x00000006ff037e24 */ /* 0x004fe2000f8e00ff */
[----:B---3--:R-:W-:-:S04]  /*ba40*/  UIMAD.WIDE.U32 UR16, UR12, UR9, URZ ;  /* 0x000000090c1072a5 */ /* 0x008fc8000f8e00ff */
[----:B------:R-:W-:Y:S01]  /*ba50*/  IABS R3, R3 ;  /* 0x0000000300037213 */ /* 0x000fe20000000000 */
[----:B------:R-:W-:-:S03]  /*ba60*/  UISETP.NE.AND UP2, UPT, UR8, 0x1, UPT ;  /* 0x000000010800788c */ /* 0x000fc6000bf45270 */
[----:B------:R-:W2:Y:S01]  /*ba70*/  I2F.RP R0, R3 ;  /* 0x0000000300007306 */ /* 0x000ea20000209400 */
[----:B------:R-:W-:Y:S02]  /*ba80*/  UMOV UR9, UR17 ;  /* 0x0000001100097c82 */ /* 0x000fe40008000000 */
[----:B----4-:R-:W-:-:S04]  /*ba90*/  USHF.R.U32.HI UR9, URZ, UR10, UR9 ;  /* 0x0000000aff097299 */ /* 0x010fc80008011609 */
[----:B------:R-:W-:Y:S02]  /*baa0*/  USEL UR9, UR12, UR9, !UP2 ;  /* 0x000000090c097287 */ /* 0x000fe4000d000000 */
[----:B------:R-:W-:Y:S02]  /*bab0*/  UISETP.NE.AND UP2, UPT, UR6, URZ, UPT ;  /* 0x000000ff0600728c */ /* 0x000fe4000bf45270 */
[----:B------:R-:W-:Y:S01]  /*bac0*/  UIADD3 UR9, UPT, UPT, -UR9, URZ, URZ ;  /* 0x000000ff09097290 */ /* 0x000fe2000fffe1ff */
[----:B--2---:R-:W2:Y:S03]  /*bad0*/  MUFU.RCP R6, R0 ;  /* 0x0000000000067308 */ /* 0x004ea60000001000 */
[----:B------:R-:W-:-:S04]  /*bae0*/  UIMAD UR12, UR8, UR9, UR12 ;  /* 0x00000009080c72a4 */ /* 0x000fc8000f8e020c */
[----:B------:R-:W-:-:S04]  /*baf0*/  ULOP3.LUT UR8, UR12, UR6, URZ, 0x3c, !UPT ;  /* 0x000000060c087292 */ /* 0x000fc8000f8e3cff */
[----:B------:R-:W-:Y:S01]  /*bb00*/  UISETP.GE.AND UP3, UPT, UR8, URZ, UPT ;  /* 0x000000ff0800728c */ /* 0x000fe2000bf66270 */
[----:B--2---:R-:W-:Y:S02]  /*bb10*/  IADD3 R6, PT, PT, R6, 0xffffffe, RZ ;  /* 0x0ffffffe06067810 */ /* 0x004fe40007ffe0ff */
[----:B------:R-:W-:Y:S02]  /*bb20*/  MOV R0, UR12 ;  /* 0x0000000c00007c02 */ /* 0x000fe40008000f00 */
[----:B------:R-:W2:Y:S02]  /*bb30*/  F2I.FTZ.U32.TRUNC.NTZ R7, R6 ;  /* 0x0000000600077305 */ /* 0x000ea4000021f000 */
[----:B------:R-:W-:Y:S01]  /*bb40*/  IABS R0, R0 ;  /* 0x0000000000007213 */ /* 0x000fe20000000000 */
[----:B--2---:R-:W-:Y:S02]  /*bb50*/  IMAD.MOV R2, RZ, RZ, -R7 ;  /* 0x000000ffff027224 */ /* 0x004fe400078e0a07 */
[----:B------:R-:W-:-:S02]  /*bb60*/  IMAD.MOV.U32 R6, RZ, RZ, RZ ;  /* 0x000000ffff067224 */ /* 0x000fc400078e00ff */
[----:B------:R-:W-:-:S04]  /*bb70*/  IMAD R2, R2, R3, RZ ;  /* 0x0000000302027224 */ /* 0x000fc800078e02ff */
[----:B------:R-:W-:-:S06]  /*bb80*/  IMAD.HI.U32 R2, R7, R2, R6 ;  /* 0x0000000207027227 */ /* 0x000fcc00078e0006 */
[----:B------:R-:W-:-:S05]  /*bb90*/  IMAD.HI.U32 R5, R2, R0, RZ ;  /* 0x0000000002057227 */ /* 0x000fca00078e00ff */
[----:B------:R-:W-:-:S05]  /*bba0*/  IADD3 R2, PT, PT, -R5, RZ, RZ ;  /* 0x000000ff05027210 */ /* 0x000fca0007ffe1ff */
[----:B------:R-:W-:-:S05]  /*bbb0*/  IMAD R0, R3, R2, R0 ;  /* 0x0000000203007224 */ /* 0x000fca00078e0200 */
[----:B------:R-:W-:-:S13]  /*bbc0*/  ISETP.GT.U32.AND P1, PT, R3, R0, PT ;  /* 0x000000000300720c */ /* 0x000fda0003f24070 */
[----:B------:R-:W-:Y:S01]  /*bbd0*/  @!P1 IMAD.IADD R0, R0, 0x1, -R3 ;  /* 0x0000000100009824 */ /* 0x000fe200078e0a03 */
[----:B------:R-:W-:-:S04]  /*bbe0*/  @!P1 IADD3 R5, PT, PT, R5, 0x1, RZ ;  /* 0x0000000105059810 */ /* 0x000fc80007ffe0ff */
[----:B------:R-:W-:-:S13]  /*bbf0*/  ISETP.GE.U32.AND P2, PT, R0, R3, PT ;  /* 0x000000030000720c */ /* 0x000fda0003f46070 */
[----:B------:R-:W-:-:S05]  /*bc00*/  @P2 VIADD R5, R5, 0x1 ;  /* 0x0000000105052836 */ /* 0x000fca0000000000 */
[----:B------:R-:W-:-:S13]  /*bc10*/  R2UR UR13, R5 ;  /* 0x00000000050d72ca */ /* 0x000fda00000e0000 */
[----:B------:R-:W-:Y:S02]  /*bc20*/  @!UP3 UIADD3 UR13, UPT, UPT, -UR13, URZ, URZ ;  /* 0x000000ff0d0db290 */ /* 0x000fe4000fffe1ff */
[----:B------:R-:W-:-:S04]  /*bc30*/  @!UP2 ULOP3.LUT UR13, URZ, UR6, URZ, 0x33, !UPT ;  /* 0x00000006ff0da292 */ /* 0x000fc8000f8e33ff */
[----:B------:R-:W-:-:S04]  /*bc40*/  UIADD3 UR8, UPT, UPT, -UR13, URZ, URZ ;  /* 0x000000ff0d087290 */ /* 0x000fc8000fffe1ff */
[----:B------:R-:W-:Y:S01]  /*bc50*/  UIMAD UR12, UR6, UR8, UR12 ;  /* 0x00000008060c72a4 */ /* 0x000fe2000f8e020c */
[----:B------:R-:W-:Y:S11]  /*bc60*/  @!P3 BRA `(.L_x_246) ;  /* 0x000000000004b947 */ /* 0x000ff60003800000 */
[----:B-1----:R-:W-:Y:S05]  /*bc70*/  BPT.TRAP 0x1 ;  /* 0x000000040000795c */ /* 0x002fea0000300000 */
.L_x_246:
[----:B-1----:R-:W-:Y:S05]  /*bc80*/  BSYNC.RECONVERGENT B0 ;  /* 0x0000000000007941 */ /* 0x002fea0003800200 */
.L_x_245:
[----:B------:R-:W1:Y:S01]  /*bc90*/  S2UR UR8, SR_CgaCtaId ;  /* 0x00000000000879c3 */ /* 0x000e620000008800 */
[----:B------:R-:W-:Y:S01]  /*bca0*/  UMOV UR6, 0x400 ;  /* 0x0000040000067882 */ /* 0x000fe20000000000 */
[----:B------:R-:W-:Y:S02]  /*bcb0*/  SHF.L.U32 R6, R4, 0x1f, RZ ;  /* 0x0000001f04067819 */ /* 0x000fe400000006ff */
[----:B------:R-:W-:Y:S01]  /*bcc0*/  @!P0 MOV R0, 0x1000 ;  /* 0x0000100000008802 */ /* 0x000fe20000000f00 */
[----:B-1----:R-:W-:-:S09]  /*bcd0*/  ULEA UR8, UR8, UR6, 0x18 ;  /* 0x0000000608087291 */ /* 0x002fd2000f8ec0ff */
[----:B------:R-:W1:Y:S02]  /*bce0*/  SYNCS.PHASECHK.TRANS64.TRYWAIT P1, [UR8+0x5810], R6 ;  /* 0x00581006ff0075a7 */ /* 0x000e640008021108 */
[----:B-1----:R-:W-:Y:S05]  /*bcf0*/  @!P1 BRA `(.L_x_247) ;  /* 0x0000003c00049947 */ /* 0x002fea0003800000 */
.L_x_406:
[----:B------:R2:W-:Y:S01]  /*bd00*/  @!P0 SYNCS.ARRIVE.TRANS64 RZ, [UR8+0x5800], R0 ;  /* 0x00580000ffff89a7 */ /* 0x0005e20008000008 */
[----:B------:R-:W-:Y:S04]  /*bd10*/  BSSY.RECONVERGENT B0, `(.L_x_248) ;  /* 0x0000003000007945 */ /* 0x000fe80003800200 */
[----:B------:R-:W-:Y:S05]  /*bd20*/  @!P5 BRA `(.L_x_249) ;  /* 0x000000000004d947 */ /* 0x000fea0003800000 */
[----:B------:R-:W-:Y:S05]  /*bd30*/  BPT.TRAP 0x1 ;  /* 0x000000040000795c */ /* 0x000fea0000300000 */
.L_x_249:
[----:B------:R-:W-:Y:S05]  /*bd40*/  BSYNC.RECONVERGENT B0 ;  /* 0x0000000000007941 */ /* 0x000fea0003800200 */
.L_x_248:
[----:B-1----:R-:W1:Y:S01]  /*bd50*/  S2R R3, SR_TID.X ;  /* 0x0000000000037919 */ /* 0x002e620000002100 */
[----:B------:R-:W-:Y:S01]  /*bd60*/  BSSY.RECONVERGENT B0, `(.L_x_250) ;  /* 0x0000005000007945 */ /* 0x000fe20003800200 */
[----:B-1----:R-:W-:-:S04]  /*bd70*/  LOP3.LUT P2, RZ, R3, 0x1f, RZ, 0xc0, !PT ;  /* 0x0000001f03ff7812 */ /* 0x002fc8000784c0ff */
[----:B------:R-:W-:-:S13]  /*bd80*/  PLOP3.LUT P2, PT, P2, P0, PT, 0x8f, 0xf8 ;  /* 0x0000000000f8781c */ /* 0x000fda0001741177 */
[----:B------:R-:W-:Y:S05]  /*bd90*/  @P2 BRA `(.L_x_251) ;  /* 0x0000000000042947 */ /* 0x000fea0003800000 */
[----:B------:R-:W-:Y:S05]  /*bda0*/  BPT.TRAP 0x1 ;  /* 0x000000040000795c */ /* 0x000fea0000300000 */
.L_x_251:
[----:B------:R-:W-:Y:S05]  /*bdb0*/  BSYNC.RECONVERGENT B0 ;  /* 0x0000000000007941 */ /* 0x000fea0003800200 */
.L_x_250:
[----:B------:R-:W-:Y:S02]  /*bdc0*/  UIADD3 UR18, UP2, UPT, UR4, 0x80, URZ ;  /* 0x0000008004127890 */ /* 0x000fe4000ff5e0ff */
[----:B------:R-:W-:Y:S02]  /*bdd0*/  UIADD3 UR9, UPT, UPT, UR8, 0x5800, URZ ;  /* 0x0000580008097890 */ /* 0x000fe4000fffe0ff */
[----:B------:R-:W-:Y:S01]  /*bde0*/  UIADD3.X UR19, UPT, UPT, URZ, UR5, URZ, UP2, !UPT ;  /* 0x00000005ff137290 */ /* 0x000fe200097fe4ff */
[----:B------:R-:W-:Y:S01]  /*bdf0*/  UMOV UR16, 0x0 ;  /* 0x0000000000107882 */ /* 0x000fe20000000000 */
[----:B------:R-:W-:Y:S01]  /*be00*/  UMOV UR17, 0x10000000 ;  /* 0x1000000000117882 */ /* 0x000fe20000000000 */
[----:B------:R-:W-:-:S06]  /*be10*/  UMOV UR10, URZ ;  /* 0x000000ff000a7c82 */ /* 0x000fcc0008000000 */
[----:B------:R1:W-:Y:S02]  /*be20*/  UTMALDG.5D [UR8], [UR18], desc[UR16] ;  /* 0x00001008120075b4 */ /* 0x0003e40008021000 */
[----:B-1----:R-:W-:Y:S05]  /*be30*/  BRA.U !UP0, `(.L_x_252) ;  /* 0x0000000108047547 */ /* 0x002fea000b800000 */
[----:B------:R-:W-:Y:S05]  /*be40*/  BPT.TRAP 0x1 ;  /* 0x000000040000795c */ /* 0x000fea0000300000 */
.L_x_252:
[----:B------:R-:W-:Y:S01]  /*be50*/  ULEA UR17, UR22, UR8, 0x3 ;  /* 0x0000000816117291 */ /* 0x000fe2000f8e18ff */
[----:B------:R-:W-:Y:S01]  /*be60*/  IMAD.U32 R5, RZ, RZ, UR15 ;  /* 0x0000000fff057e24 */ /* 0x000fe2000f8e00ff */
[----:B------:R-:W-:-:S04]  /*be70*/  @!P0 MOV R2, 0x800 ;  /* 0x0000080000028802 */ /* 0x000fc80000000f00 */
[----:B------:R-:W-:-:S04]  /*be80*/  SHF.L.U32 R5, R5, 0x1f, RZ ;  /* 0x0000001f05057819 */ /* 0x000fc800000006ff */
[----:B------:R-:W1:Y:S02]  /*be90*/  SYNCS.PHASECHK.TRANS64.TRYWAIT P1, [UR17+0x5838], R5 ;  /* 0x00583805ff0075a7 */ /* 0x000e640008021111 */
[----:B-1----:R-:W-:Y:S05]  /*bea0*/  @!P1 BRA `(.L_x_253) ;  /* 0x0000003800b09947 */ /* 0x002fea0003800000 */
.L_x_408:
[----:B------:R3:W-:Y:S01]  /*beb0*/  @!P0 SYNCS.ARRIVE.TRANS64 RZ, [UR17+0x5820], R2 ;  /* 0x00582002ffff89a7 */ /* 0x0007e20008000011 */
[----:B------:R-:W-:Y:S05]  /*bec0*/  BRA.U !UP1, `(.L_x_254) ;  /* 0x0000000109047547 */ /* 0x000fea000b800000 */
[----:B------:R-:W-:Y:S05]  /*bed0*/  BPT.TRAP 0x1 ;  /* 0x000000040000795c */ /* 0x000fea0000300000 */
.L_x_254:
[----:B---3--:R-:W-:Y:S01]  /*bee0*/  LOP3.LUT P1, R2, R3, 0x1f, RZ, 0xc0, !PT ;  /* 0x0000001f03027812 */ /* 0x008fe2000782c0ff */
[----:B------:R-:W-:Y:S03]  /*bef0*/  BSSY.RECONVERGENT B0, `(.L_x_255) ;  /* 0x0000004000007945 */ /* 0x000fe60003800200 */
[----:B------:R-:W-:-:S13]  /*bf00*/  PLOP3.LUT P1, PT, P1, P0, PT, 0x8f, 0xf8 ;  /* 0x0000000000f8781c */ /* 0x000fda0000f21177 */
[----:B------:R-:W-:Y:S05]  /*bf10*/  @P1 BRA `(.L_x_256) ;  /* 0x0000000000041947 */ /* 0x000fea0003800000 */
[----:B------:R-:W-:Y:S05]  /*bf20*/  BPT.TRAP 0x1 ;  /* 0x000000040000795c */ /* 0x000fea0000300000 */
.L_x_256:
[----:B------:R-:W-:Y:S05]  /*bf30*/  BSYNC.RECONVERGENT B0 ;  /* 0x0000000000007941 */ /* 0x000fea0003800200 */
.L_x_255:
[----:B------:R-:W-:Y:S01]  /*bf40*/  ULEA UR16, UR22, UR8, 0xb ;  /* 0x0000000816107291 */ /* 0x000fe2000f8e58ff */
[----:B------:R-:W-:Y:S01]  /*bf50*/  BSSY.RECONVERGENT B0, `(.L_x_257) ;  /* 0x0000013000007945 */ /* 0x000fe20003800200 */
[----:B------:R-:W-:Y:S02]  /*bf60*/  UIADD3 UR26, UP2, UPT, UR4, 0x180, URZ ;  /* 0x00000180041a7890 */ /* 0x000fe4000ff5e0ff */
[----:B------:R-:W-:Y:S02]  /*bf70*/  UIADD3 UR6, UPT, UPT, UR22, 0x1, URZ ;  /* 0x0000000116067890 */ /* 0x000fe4000fffe0ff */
[----:B------:R-:W-:Y:S02]  /*bf80*/  UIADD3 UR17, UPT, UPT, UR17, 0x5820, URZ ;  /* 0x0000582011117890 */ /* 0x000fe4000fffe0ff */
[----:B------:R-:W-:Y:S02]  /*bf90*/  UIADD3 UR16, UPT, UPT, UR16, 0x2000, URZ ;  /* 0x0000200010107890 */ /* 0x000fe4000fffe0ff */
[----:B------:R-:W-:-:S02]  /*bfa0*/  UIADD3.X UR27, UPT, UPT, URZ, UR5, URZ, UP2, !UPT ;  /* 0x00000005ff1b7290 */ /* 0x000fc400097fe4ff */
[----:B------:R-:W-:Y:S01]  /*bfb0*/  UISETP.NE.AND UP2, UPT, UR6, 0x3, UPT ;  /* 0x000000030600788c */ /* 0x000fe2000bf45270 */
[----:B------:R-:W-:Y:S01]  /*bfc0*/  UMOV UR24, 0x0 ;  /* 0x0000000000187882 */ /* 0x000fe20000000000 */
[----:B------:R-:W-:Y:S02]  /*bfd0*/  UMOV UR25, 0x10000000 ;  /* 0x1000000000197882 */ /* 0x000fe40000000000 */
[----:B------:R-:W-:Y:S01]  /*bfe0*/  USEL UR9, URZ, 0x1, UP2 ;  /* 0x00000001ff097887 */ /* 0x000fe20009000000 */
[----:B------:R-:W-:Y:S01]  /*bff0*/  UMOV UR18, URZ ;  /* 0x000000ff00127c82 */ /* 0x000fe20008000000 */
[----:B------:R-:W-:Y:S01]  /*c000*/  UMOV UR19, URZ ;  /* 0x000000ff00137c82 */ /* 0x000fe20008000000 */
[----:B------:R-:W-:Y:S01]  /*c010*/  UMOV UR20, UR13 ;  /* 0x0000000d00147c82 */ /* 0x000fe20008000000 */
[----:B------:R-:W-:Y:S01]  /*c020*/  UMOV UR21, UR14 ;  /* 0x0000000e00157c82 */ /* 0x000fe20008000000 */
[----:B------:R-:W-:Y:S01]  /*c030*/  USEL UR6, UR6, URZ, UP2 ;  /* 0x000000ff06067287 */ /* 0x000fe20009000000 */
[----:B------:R3:W-:Y:S01]  /*c040*/  UTMALDG.4D [UR16], [UR26], desc[UR24] ;  /* 0x000018101a0075b4 */ /* 0x0007e20008019000 */
[----:B------:R-:W-:Y:S01]  /*c050*/  ULOP3.LUT UR15, UR15, UR9, URZ, 0x3c, !UPT ;  /* 0x000000090f0f7292 */ /* 0x000fe2000f8e3cff */
[----:B---3--:R-:W-:Y:S06]  /*c060*/  @!P3 BRA `(.L_x_258) ;  /* 0x000000000004b947 */ /* 0x008fec0003800000 */
[----:B------:R-:W-:Y:S05]  /*c070*/  BPT.TRAP 0x1 ;  /* 0x000000040000795c */ /* 0x000fea0000300000 */
.L_x_258:
[----:B------:R-:W-:Y:S05]  /*c080*/  BSYNC.RECONVERGENT B0 ;  /* 0x0000000000007941 */ /* 0x000fea0003800200 */
.L_x_257:
[----:B------:R-:W3:Y:S01]  /*c090*/  SYNCS.PHASECHK.TRANS64.TRYWAIT P1, [UR8+0x5818], R6 ;  /* 0x00581806ff0075a7 */ /* 0x000ee20008021108 */
[----:B-12---:R-:W-:Y:S01]  /*c0a0*/  @!P0 MOV R0, 0x1000 ;  /* 0x0000100000008802 */ /* 0x006fe20000000f00 */
[----:B---3--:R-:W-:Y:S06]  /*c0b0*/  @!P1 BRA `(.L_x_259) ;  /* 0x0000003800449947 */ /* 0x008fec0003800000 */
.L_x_410:
[----:B------:R2:W-:Y:S01]  /*c0c0*/  @!P0 SYNCS.ARRIVE.TRANS64 RZ, [UR8+0x5808], R0 ;  /* 0x00580800ffff89a7 */ /* 0x0005e20008000008 */
[----:B------:R-:W-:Y:S04]  /*c0d0*/  BSSY.RECONVERGENT B0, `(.L_x_260) ;  /* 0x0000003000007945 */ /* 0x000fe80003800200 */
[----:B------:R-:W-:Y:S05]  /*c0e0*/  @!P5 BRA `(.L_x_261) ;  /* 0x000000000004d947 */ /* 0x000fea0003800000 */
[----:B------:R-:W-:Y:S05]  /*c0f0*/  BPT.TRAP 0x1 ;  /* 0x000000040000795c */ /* 0x000fea0000300000 */
.L_x_261:
[----:B------:R-:W-:Y:S05]  /*c100*/  BSYNC.RECONVERGENT B0 ;  /* 0x0000000000007941 */ /* 0x000fea0003800200 */
.L_x_260:
[----:B------:R-:W-:Y:S01]  /*c110*/  ISETP.EQ.OR P1, PT, R2, RZ, P0 ;  /* 0x000000ff0200720c */ /* 0x000fe20000722670 */
[----:B------:R-:W-:-:S12]  /*c120*/  BSSY.RECONVERGENT B0, `(.L_x_262) ;  /* 0x0000003000007945 */ /* 0x000fd80003800200 */
[----:B------:R-:W-:Y:S05]  /*c130*/  @P1 BRA `(.L_x_263) ;  /* 0x0000000000041947 */ /* 0x000fea0003800000 */
[----:B------:R-:W-:Y:S05]  /*c140*/  BPT.TRAP 0x1 ;  /* 0x000000040000795c */ /* 0x000fea0000300000 */
.L_x_263:
[----:B------:R-:W-:Y:S05]  /*c150*/  BSYNC.RECONVERGENT B0 ;  /* 0x0000000000007941 */ /* 0x000fea0003800200 */
.L_x_262:
[----:B------:R-:W-:Y:S02]  /*c160*/  UIADD3 UR10, UP2, UPT, UR4, 0x80, URZ ;  /* 0x00000080040a7890 */ /* 0x000fe4000ff5e0ff */
[----:B------:R-:W-:Y:S02]  /*c170*/  UIADD3 UR19, UPT, UPT, UR11, 0x80, URZ ;  /* 0x000000800b137890 */ /* 0x000fe4000fffe0ff */
[----:B------:R-:W-:Y:S02]  /*c180*/  UIADD3 UR16, UPT, UPT, UR8, 0x1000, URZ ;  /* 0x0000100008107890 */ /* 0x000fe4000fffe0ff */
[----:B------:R-:W-:Y:S02]  /*c190*/  UIADD3 UR17, UPT, UPT, UR8, 0x5808, URZ ;  /* 0x0000580808117890 */ /* 0x000fe4000fffe0ff */
[----:B------:R-:W-:Y:S01]  /*c1a0*/  UIADD3.X UR11, UPT, UPT, URZ, UR5, URZ, UP2, !UPT ;  /* 0x00000005ff0b7290 */ /* 0x000fe200097fe4ff */
[----:B------:R-:W-:Y:S01]  /*c1b0*/  UMOV UR24, 0x0 ;  /* 0x0000000000187882 */ /* 0x000fe20000000000 */
[----:B------:R-:W-:Y:S01]  /*c1c0*/  UMOV UR25, 0x10000000 ;  /* 0x1000000000197882 */ /* 0x000fe20000000000 */
[----:B------:R-:W-:Y:S01]  /*c1d0*/  UMOV UR18, URZ ;  /* 0x000000ff00127c82 */ /* 0x000fe20008000000 */
[----:B------:R-:W-:Y:S01]  /*c1e0*/  UMOV UR20, UR12 ;  /* 0x0000000c00147c82 */ /* 0x000fe20008000000 */
[----:B------:R-:W-:Y:S01]  /*c1f0*/  UMOV UR21, UR13 ;  /* 0x0000000d00157c82 */ /* 0x000fe20008000000 */
[----:B------:R-:W-:-:S03]  /*c200*/  UMOV UR22, UR14 ;  /* 0x0000000e00167c82 */ /* 0x000fc60008000000 */
[----:B------:R3:W-:Y:S02]  /*c210*/  UTMALDG.5D [UR16], [UR10], desc[UR24] ;  /* 0x000018100a0075b4 */ /* 0x0007e40008021000 */
[----:B---3--:R-:W-:Y:S05]  /*c220*/  BRA.U !UP0, `(.L_x_264) ;  /* 0x0000000108047547 */ /* 0x008fea000b800000 */
[----:B------:R-:W-:Y:S05]  /*c230*/  BPT.TRAP 0x1 ;  /* 0x000000040000795c */ /* 0x000fea0000300000 */
.L_x_264:
[----:B------:R-:W-:Y:S01]  /*c240*/  ULEA UR17, UR6, UR8, 0x3 ;  /* 0x0000000806117291 */ /* 0x000fe2000f8e18ff */
[----:B-1----:R-:W-:Y:S01]  /*c250*/  IMAD.U32 R3, RZ, RZ, UR15 ;  /* 0x0000000fff037e24 */ /* 0x002fe2000f8e00ff */
[----:B------:R-:W-:-:S04]  /*c260*/  @!P0 MOV R2, 0x800 ;  /* 0x0000080000028802 */ /* 0x000fc80000000f00 */
[----:B------:R-:W-:-:S04]  /*c270*/  SHF.L.U32 R3, R3, 0x1f, RZ ;  /* 0x0000001f03037819 */ /* 0x000fc800000006ff */
[----:B------:R-:W1:Y:S02]  /*c280*/  SYNCS.PHASECHK.TRANS64.TRYWAIT P1, [UR17+0x5838], R3 ;  /* 0x00583803ff0075a7 */ /* 0x000e640008021111 */
[----:B-1----:R-:W-:Y:S05]  /*c290*/  @!P1 BRA `(.L_x_265) ;  /* 0x0000003400e49947 */ /* 0x002fea0003800000 */
.L_x_412:
[----:B------:R3:W-:Y:S01]  /*c2a0*/  @!P0 SYNCS.ARRIVE.TRANS64 RZ, [UR17+0x5820], R2 ;  /* 0x00582002ffff89a7 */ /* 0x0007e20008000011 */
[----:B------:R-:W-:Y:S05]  /*c2b0*/  BRA.U !UP1, `(.L_x_266) ;  /* 0x0000000109047547 */ /* 0x000fea000b800000 */
[----:B------:R-:W-:Y:S05]  /*c2c0*/  BPT.TRAP 0x1 ;  /* 0x000000040000795c */ /* 0x000fea0000300000 */
.L_x_266:
[----:B------:R-:W-:Y:S04]  /*c2d0*/  BSSY.RECONVERGENT B0, `(.L_x_267) ;  /* 0x0000003000007945 */ /* 0x000fe80003800200 */
[----:B------:R-:W-:Y:S05]  /*c2e0*/  @P2 BRA `(.L_x_268) ;  /* 0x0000000000042947 */ /* 0x000fea0003800000 */
[----:B------:R-:W-:Y:S05]  /*c2f0*/  BPT.TRAP 0x1 ;  /* 0x000000040000795c */ /* 0x000fea0000300000 */
.L_x_268:
[----:B------:R-:W-:Y:S05]  /*c300*/  BSYNC.RECONVERGENT B0 ;  /* 0x0000000000007941 */ /* 0x000fea0003800200 */
.L_x_267:
[----:B------:R-:W-:Y:S01]  /*c310*/  ULEA UR16, UR6, UR8, 0xb ;  /* 0x0000000806107291 */ /* 0x000fe2000f8e58ff */
[----:B------:R-:W-:Y:S01]  /*c320*/  LOP3.LUT R4, R4, 0x1, RZ, 0x3c, !PT ;  /* 0x0000000104047812 */ /* 0x000fe200078e3cff */
[----:B------:R-:W-:Y:S02]  /*c330*/  UIADD3 UR24, UP2, UPT, UR4, 0x280, URZ ;  /* 0x0000028004187890 */ /* 0x000fe4000ff5e0ff */
[----:B------:R-:W-:Y:S02]  /*c340*/  UIADD3 UR17, UPT, UPT, UR17, 0x5820, URZ ;  /* 0x0000582011117890 */ /* 0x000fe4000fffe0ff */
[----:B------:R-:W-:Y:S02]  /*c350*/  UIADD3 UR16, UPT, UPT, UR16, 0x2000, URZ ;  /* 0x0000200010107890 */ /* 0x000fe4000fffe0ff */
[----:B------:R-:W-:Y:S01]  /*c360*/  UIADD3.X UR25, UPT, UPT, URZ, UR5, URZ, UP2, !UPT ;  /* 0x00000005ff197290 */ /* 0x000fe200097fe4ff */
[----:B------:R-:W-:Y:S01]  /*c370*/  UMOV UR10, 0x0 ;  /* 0x00000000000a7882 */ /* 0x000fe20000000000 */
[----:B------:R-:W-:Y:S01]  /*c380*/  UMOV UR11, 0x10000000 ;  /* 0x10000000000b7882 */ /* 0x000fe20000000000 */
[----:B------:R-:W-:Y:S01]  /*c390*/  UMOV UR18, URZ ;  /* 0x000000ff00127c82 */ /* 0x000fe20008000000 */
[----:B------:R-:W-:Y:S01]  /*c3a0*/  UMOV UR19, URZ ;  /* 0x000000ff00137c82 */ /* 0x000fe20008000000 */
[----:B------:R-:W-:Y:S01]  /*c3b0*/  UMOV UR20, UR13 ;  /* 0x0000000d00147c82 */ /* 0x000fe20008000000 */
[----:B------:R-:W-:Y:S01]  /*c3c0*/  UMOV UR21, UR14 ;  /* 0x0000000e00157c82 */ /* 0x000fe20008000000 */
[----:B------:R-:W-:-:S02]  /*c3d0*/  UIADD3 UR6, UPT, UPT, UR6, 0x1, URZ ;  /* 0x0000000106067890 */ /* 0x000fc4000fffe0ff */
[----:B------:R4:W-:Y:S02]  /*c3e0*/  UTMALDG.4D [UR16], [UR24], desc[UR10] ;  /* 0x00000a10180075b4 */ /* 0x0009e40008019000 */
[----:B------:R-:W-:-:S04]  /*c3f0*/  UISETP.NE.AND UP2, UPT, UR6, 0x3, UPT ;  /* 0x000000030600788c */ /* 0x000fc8000bf45270 */
[----:B------:R-:W-:Y:S02]  /*c400*/  USEL UR9, URZ, 0x1, UP2 ;  /* 0x00000001ff097887 */ /* 0x000fe40009000000 */
[----:B------:R-:W-:Y:S02]  /*c410*/  USEL UR22, UR6, URZ, UP2 ;  /* 0x000000ff06167287 */ /* 0x000fe40009000000 */
[----:B------:R-:W-:Y:S02]  /*c420*/  UISETP.GE.AND UP2, UPT, UR7, 0x41, UPT ;  /* 0x000000410700788c */ /* 0x000fe4000bf46270 */
[----:B------:R-:W-:-:S07]  /*c430*/  ULOP3.LUT UR15, UR15, UR9, URZ, 0x3c, !UPT ;  /* 0x000000090f0f7292 */ /* 0x000fce000f8e3cff */
[----:B----4-:R-:W-:Y:S05]  /*c440*/  BRA.U !UP2, `(.L_x_244) ;  /* 0x0000001d0a807547 */ /* 0x010fea000b800000 */
[----:B------:R-:W-:Y:S01]  /*c450*/  UIADD3 UR7, UPT, UPT, UR7, 0x3f, URZ ;  /* 0x0000003f07077890 */ /* 0x000fe2000fffe0ff */
[----:B------:R-:W-:-:S03]  /*c460*/  UMOV UR10, 0x1 ;  /* 0x00000001000a7882 */ /* 0x000fc60000000000 */
[----:B------:R-:W-:-:S04]  /*c470*/  USHF.R.S32.HI UR6, URZ, 0x1f, UR7 ;  /* 0x0000001fff067899 */ /* 0x000fc80008011407 */
[----:B------:R-:W-:-:S04]  /*c480*/  ULEA.HI UR6, UR6, UR7, URZ, 0x6 ;  /* 0x0000000706067291 */ /* 0x000fc8000f8f30ff */
[----:B------:R-:W-:-:S04]  /*c490*/  USHF.R.S32.HI UR6, URZ, 0x6, UR6 ;  /* 0x00000006ff067899 */ /* 0x000fc80008011406 */
[----:B------:R-:W-:-:S04]  /*c4a0*/  UISETP.LT.AND UP2, UPT, UR6, 0x2, UPT ;  /* 0x000000020600788c */ /* 0x000fc8000bf41270 */
[----:B------:R-:W-:-:S04]  /*c4b0*/  USEL UR7, UR6, 0x2, UP2 ;  /* 0x0000000206077887 */ /* 0x000fc80009000000 */
[----:B------:R-:W-:-:S04]  /*c4c0*/  UIADD3 UR7, UPT, UPT, UR6, -UR7, URZ ;  /* 0x8000000706077290 */ /* 0x000fc8000fffe0ff */
[----:B------:R-:W-:Y:S02]  /*c4d0*/  UISETP.GE.U32.AND UP2, UPT, UR7, 0x3, UPT ;  /* 0x000000030700788c */ /* 0x000fe4000bf46070 */
[----:B------:R-:W-:-:S04]  /*c4e0*/  UIADD3 UR9, UPT, UPT, UR7, 0x1, URZ ;  /* 0x0000000107097890 */ /* 0x000fc8000fffe0ff */
[----:B------:R-:W-:-:S03]  /*c4f0*/  ULOP3.LUT UR6, UR9, 0x3, URZ, 0xc0, !UPT ;  /* 0x0000000309067892 */ /* 0x000fc6000f8ec0ff */
[----:B------:R-:W-:Y:S09]  /*c500*/  BRA.U !UP2, `(.L_x_269) ;  /* 0x000000110a347547 */ /* 0x000ff2000b800000 */
[----:B------:R-:W-:Y:S01]  /*c510*/  ULOP3.LUT UR9, UR9, 0xfffffffc, URZ, 0xc0, !UPT ;  /* 0xfffffffc09097892 */ /* 0x000fe2000f8ec0ff */
[----:B------:R-:W-:-:S11]  /*c520*/  UMOV UR7, 0x1 ;  /* 0x0000000100077882 */ /* 0x000fd60000000000 */
.L_x_310:
[----:B--2---:R-:W-:Y:S05]  /*c530*/  BRA.U !UP0, `(.L_x_270) ;  /* 0x0000000108047547 */ /* 0x004fea000b800000 */
[----:B------:R-:W-:Y:S05]  /*c540*/  BPT.TRAP 0x1 ;  /* 0x000000040000795c */ /* 0x000fea0000300000 */
.L_x_270:
[----:B------:R-:W4:Y:S01]  /*c550*/  S2UR UR8, SR_CgaCtaId ;  /* 0x00000000000879c3 */ /* 0x000f220000008800 */
[----:B------:R-:W-:Y:S01]  /*c560*/  UMOV UR10, 0x400 ;  /* 0x00000400000a7882 */ /* 0x000fe20000000000 */
[----:B-1----:R-:W-:Y:S01]  /*c570*/  IMAD.U32 R3, RZ, RZ, UR15 ;  /* 0x0000000fff037e24 */ /* 0x002fe2000f8e00ff */
[----:B---3--:R-:W-:-:S04]  /*c580*/  @!P0 MOV R2, 0x800 ;  /* 0x0000080000028802 */ /* 0x008fc80000000f00 */
[----:B------:R-:W-:Y:S01]  /*c590*/  SHF.L.U32 R3, R3, 0x1f, RZ ;  /* 0x0000001f03037819 */ /* 0x000fe200000006ff */
[----:B----4-:R-:W-:-:S04]  /*c5a0*/  ULEA UR8, UR8, UR10, 0x18 ;  /* 0x0000000a08087291 */ /* 0x010fc8000f8ec0ff */
[----:B------:R-:W-:-:S09]  /*c5b0*/  ULEA UR17, UR22, UR8, 0x3 ;  /* 0x0000000816117291 */ /* 0x000fd2000f8e18ff */
[----:B------:R-:W1:Y:S02]  /*c5c0*/  SYNCS.PHASECHK.TRANS64.TRYWAIT P1, [UR17+0x5838], R3 ;  /* 0x00583803ff0075a7 */ /* 0x000e640008021111 */
[----:B-1----:R-:W-:Y:S05]  /*c5d0*/  @!P1 BRA `(.L_x_271) ;  /* 0x00000034002c9947 */ /* 0x002fea0003800000 */
.L_x_414:
[----:B------:R3:W-:Y:S01]  /*c5e0*/  @!P0 SYNCS.ARRIVE.TRANS64 RZ, [UR17+0x5820], R2 ;  /* 0x00582002ffff89a7 */ /* 0x0007e20008000011 */
[----:B------:R-:W-:Y:S05]  /*c5f0*/  BRA.U !UP1, `(.L_x_272) ;  /* 0x0000000109047547 */ /* 0x000fea000b800000 */
[----:B------:R-:W-:Y:S05]  /*c600*/  BPT.TRAP 0x1 ;  /* 0x000000040000795c */ /* 0x000fea0000300000 */
.L_x_272:
[----:B-12---:R-:W1:Y:S01]  /*c610*/  S2R R0, SR_TID.X ;  /* 0x0000000000007919 */ /* 0x006e620000002100 */
[----:B------:R-:W-:Y:S01]  /*c620*/  BSSY.RECONVERGENT B0, `(.L_x_273) ;  /* 0x0000005000007945 */ /* 0x000fe20003800200 */
[----:B-1----:R-:W-:-:S04]  /*c630*/  LOP3.LUT P2, RZ, R0, 0x1f, RZ, 0xc0, !PT ;  /* 0x0000001f00ff7812 */ /* 0x002fc8000784c0ff */
[----:B------:R-:W-:-:S13]  /*c640*/  PLOP3.LUT P2, PT, P2, P0, PT, 0x8f, 0xf8 ;  /* 0x0000000000f8781c */ /* 0x000fda0001741177 */
[----:B------:R-:W-:Y:S05]  /*c650*/  @P2 BRA `(.L_x_274) ;  /* 0x0000000000042947 */ /* 0x000fea0003800000 */
[----:B------:R-:W-:Y:S05]  /*c660*/  BPT.TRAP 0x1 ;  /* 0x000000040000795c */ /* 0x000fea0000300000 */
.L_x_274:
[----:B------:R-:W-:Y:S05]  /*c670*/  BSYNC.RECONVERGENT B0 ;  /* 0x0000000000007941 */ /* 0x000fea0003800200 */
.L_x_273:
[----:B------:R-:W-:Y:S02]  /*c680*/  ULEA UR16, UR22, UR8, 0xb ;  /* 0x0000000816107291 */ /* 0x000fe4000f8e58ff */
[----:B------:R-:W-:Y:S02]  /*c690*/  UIADD3 UR24, UP2, UPT, UR4, 0x180, URZ ;  /* 0x0000018004187890 */ /* 0x000fe4000ff5e0ff */
[----:B------:R-:W-:Y:S02]  /*c6a0*/  USHF.L.U32 UR19, UR7, 0x6, URZ ;  /* 0x0000000607137899 */ /* 0x000fe400080006ff */
        /* <DEDUP_REMOVED lines=8> */
[----:B------:R-:W-:-:S03]  /*c730*/  UIADD3 UR22, UPT, UPT, UR22, 0x1, URZ ;  /* 0x0000000116167890 */ /* 0x000fc6000fffe0ff */
[----:B------:R1:W-:Y:S01]  /*c740*/  UTMALDG.4D [UR16], [UR24], desc[UR10] ;  /* 0x00000a10180075b4 */ /* 0x0003e20008019000 */
[----:B------:R-:W-:-:S04]  /*c750*/  UISETP.NE.AND UP2, UPT, UR22, 0x3, UPT ;  /* 0x000000031600788c */ /* 0x000fc8000bf45270 */
[----:B------:R-:W-:Y:S02]  /*c760*/  USEL UR12, URZ, 0x1, UP2 ;  /* 0x00000001ff0c7887 */ /* 0x000fe40009000000 */
[----:B------:R-:W-:Y:S02]  /*c770*/  USEL UR22, UR22, URZ, UP2 ;  /* 0x000000ff16167287 */ /* 0x000fe40009000000 */
[----:B------:R-:W-:Y:S01]  /*c780*/  ULOP3.LUT UR15, UR15, UR12, URZ, 0x3c, !UPT ;  /* 0x0000000c0f0f7292 */ /* 0x000fe2000f8e3cff */
[----:B-1----:R-:W-:Y:S11]  /*c790*/  BRA.U !UP0, `(.L_x_275) ;  /* 0x0000000108047547 */ /* 0x002ff6000b800000 */
[----:B------:R-:W-:Y:S05]  /*c7a0*/  BPT.TRAP 0x1 ;  /* 0x000000040000795c */ /* 0x000fea0000300000 */
.L_x_275:
[----:B------:R-:W-:Y:S01]  /*c7b0*/  ULEA UR17, UR22, UR8, 0x3 ;  /* 0x0000000816117291 */ /* 0x000fe2000f8e18ff */
[----:B------:R-:W-:Y:S01]  /*c7c0*/  IMAD.U32 R3, RZ, RZ, UR15 ;  /* 0x0000000fff037e24 */ /* 0x000fe2000f8e00ff */
[----:B---3--:R-:W-:-:S04]  /*c7d0*/  @!P0 MOV R2, 0x800 ;  /* 0x0000080000028802 */ /* 0x008fc80000000f00 */
[----:B------:R-:W-:-:S04]  /*c7e0*/  SHF.L.U32 R3, R3, 0x1f, RZ ;  /* 0x0000001f03037819 */ /* 0x000fc800000006ff */
[----:B------:R-:W1:Y:S02]  /*c7f0*/  SYNCS.PHASECHK.TRANS64.TRYWAIT P1, [UR17+0x5838], R3 ;  /* 0x00583803ff0075a7 */ /* 0x000e640008021111 */
[----:B-1----:R-:W-:Y:S05]  /*c800*/  @!P1 BRA `(.L_x_276) ;  /* 0x0000003000b89947 */ /* 0x002fea0003800000 */
.L_x_416:
[----:B------:R2:W-:Y:S01]  /*c810*/  @!P0 SYNCS.ARRIVE.TRANS64 RZ, [UR17+0x5820], R2 ;  /* 0x00582002ffff89a7 */ /* 0x0005e20008000011 */
[----:B------:R-:W-:Y:S05]  /*c820*/  BRA.U !UP1, `(.L_x_277) ;  /* 0x0000000109047547 */ /* 0x000fea000b800000 */
[----:B------:R-:W-:Y:S05]  /*c830*/  BPT.TRAP 0x1 ;  /* 0x000000040000795c */ /* 0x000fea0000300000 */
.L_x_277:
[----:B------:R-:W-:Y:S04]  /*c840*/  BSSY.RECONVERGENT B0, `(.L_x_278) ;  /* 0x0000003000007945 */ /* 0x000fe80003800200 */
[----:B------:R-:W-:Y:S05]  /*c850*/  @P2 BRA `(.L_x_279) ;  /* 0x0000000000042947 */ /* 0x000fea0003800000 */
[----:B------:R-:W-:Y:S05]  /*c860*/  BPT.TRAP 0x1 ;  /* 0x000000040000795c */ /* 0x000fea0000300000 */
.L_x_279:
[----:B------:R-:W-:Y:S05]  /*c870*/  BSYNC.RECONVERGENT B0 ;  /* 0x0000000000007941 */ /* 0x000fea0003800200 */
.L_x_278:
        /* <DEDUP_REMOVED lines=17> */
[----:B---3--:R-:W-:Y:S11]  /*c990*/  BRA.U !UP0, `(.L_x_280) ;  /* 0x0000000108047547 */ /* 0x008ff6000b800000 */
[----:B------:R-:W-:Y:S05]  /*c9a0*/  BPT.TRAP 0x1 ;  /* 0x000000040000795c */ /* 0x000fea0000300000 */
.L_x_280:
[----:B------:R-:W-:Y:S01]  /*c9b0*/  ULEA UR17, UR22, UR8, 0x3 ;  /* 0x0000000816117291 */ /* 0x000fe2000f8e18ff */
[----:B-1----:R-:W-:Y:S01]  /*c9c0*/  IMAD.U32 R3, RZ, RZ, UR15 ;  /* 0x0000000fff037e24 */ /* 0x002fe2000f8e00ff */
[----:B--2---:R-:W-:-:S04]  /*c9d0*/  @!P0 MOV R2, 0x800 ;  /* 0x0000080000028802 */ /* 0x004fc80000000f00 */
[----:B------:R-:W-:-:S04]  /*c9e0*/  SHF.L.U32 R3, R3, 0x1f, RZ ;  /* 0x0000001f03037819 */ /* 0x000fc800000006ff */
[----:B------:R-:W1:Y:S02]  /*c9f0*/  SYNCS.PHASECHK.TRANS64.TRYWAIT P1, [UR17+0x5838], R3 ;  /* 0x00583803ff0075a7 */ /* 0x000e640008021111 */
[----:B-1----:R-:W-:Y:S05]  /*ca00*/  @!P1 BRA `(.L_x_281) ;  /* 0x0000003000509947 */ /* 0x002fea0003800000 */
.L_x_418:
[----:B------:R2:W-:Y:S01]  /*ca10*/  @!P0 SYNCS.ARRIVE.TRANS64 RZ, [UR17+0x5820], R2 ;  /* 0x00582002ffff89a7 */ /* 0x0005e20008000011 */
[----:B------:R-:W-:Y:S05]  /*ca20*/  BRA.U !UP1, `(.L_x_282) ;  /* 0x0000000109047547 */ /* 0x000fea000b800000 */
[----:B------:R-:W-:Y:S05]  /*ca30*/  BPT.TRAP 0x1 ;  /* 0x000000040000795c */ /* 0x000fea0000300000 */
.L_x_282:
[----:B------:R-:W-:Y:S04]  /*ca40*/  BSSY.RECONVERGENT B0, `(.L_x_283) ;  /* 0x0000003000007945 */ /* 0x000fe80003800200 */
[----:B------:R-:W-:Y:S05]  /*ca50*/  @P2 BRA `(.L_x_284) ;  /* 0x0000000000042947 */ /* 0x000fea0003800000 */
[----:B------:R-:W-:Y:S05]  /*ca60*/  BPT.TRAP 0x1 ;  /* 0x000000040000795c */ /* 0x000fea0000300000 */
.L_x_284:
[----:B------:R-:W-:Y:S05]  /*ca70*/  BSYNC.RECONVERGENT B0 ;  /* 0x0000000000007941 */ /* 0x000fea0003800200 */
.L_x_283:
[----:B------:R-:W-:Y:S02]  /*ca80*/  ULEA UR16, UR22, UR8, 0xb ;  /* 0x0000000816107291 */ /* 0x000fe4000f8e58ff */
[----:B------:R-:W-:Y:S02]  /*ca90*/  UIADD3 UR24, UP2, UPT, UR4, 0x180, URZ ;  /* 0x0000018004187890 */ /* 0x000fe4000ff5e0ff */
[----:B------:R-:W-:Y:S02]  /*caa0*/  ULEA UR19, UR7, 0x40, 0x6 ;  /* 0x0000004007137891 */ /* 0x000fe4000f8e30ff */
        /* <DEDUP_REMOVED lines=16> */
.L_x_285:
[----:B------:R-:W-:Y:S01]  /*cbb0*/  ULEA UR17, UR22, UR8, 0x3 ;  /* 0x0000000816117291 */ /* 0x000fe2000f8e18ff */
[----:B-1----:R-:W-:Y:S01]  /*cbc0*/  IMAD.U32 R3, RZ, RZ, UR15 ;  /* 0x0000000fff037e24 */ /* 0x002fe2000f8e00ff */
[----:B--2---:R-:W-:-:S04]  /*cbd0*/  @!P0 MOV R2, 0x800 ;  /* 0x0000080000028802 */ /* 0x004fc80000000f00 */
[----:B------:R-:W-:-:S04]  /*cbe0*/  SHF.L.U32 R3, R3, 0x1f, RZ ;  /* 0x0000001f03037819 */ /* 0x000fc800000006ff */
[----:B------:R-:W1:Y:S02]  /*cbf0*/  SYNCS.PHASECHK.TRANS64.TRYWAIT P1, [UR17+0x5838], R3 ;  /* 0x00583803ff0075a7 */ /* 0x000e640008021111 */
[----:B-1----:R-:W-:Y:S05]  /*cc00*/  @!P1 BRA `(.L_x_286) ;  /* 0x0000002c00e89947 */ /* 0x002fea0003800000 */
.L_x_420:
[----:B------:R2:W-:Y:S01]  /*cc10*/  @!P0 SYNCS.ARRIVE.TRANS64 RZ, [UR17+0x5820], R2 ;  /* 0x00582002ffff89a7 */ /* 0x0005e20008000011 */
[----:B------:R-:W-:Y:S05]  /*cc20*/  BRA.U !UP1, `(.L_x_287) ;  /* 0x0000000109047547 */ /* 0x000fea000b800000 */
[----:B------:R-:W-:Y:S05]  /*cc30*/  BPT.TRAP 0x1 ;  /* 0x000000040000795c */ /* 0x000fea0000300000 */
.L_x_287:
[----:B------:R-:W-:Y:S04]  /*cc40*/  BSSY.RECONVERGENT B0, `(.L_x_288) ;  /* 0x0000003000007945 */ /* 0x000fe80003800200 */
[----:B------:R-:W-:Y:S05]  /*cc50*/  @P2 BRA `(.L_x_289) ;  /* 0x0000000000042947 */ /* 0x000fea0003800000 */
[----:B------:R-:W-:Y:S05]  /*cc60*/  BPT.TRAP 0x1 ;  /* 0x000000040000795c */ /* 0x000fea0000300000 */
.L_x_289:
[----:B------:R-:W-:Y:S05]  /*cc70*/  BSYNC.RECONVERGENT B0 ;  /* 0x0000000000007941 */ /* 0x000fea0003800200 */
.L_x_288:
        /* <DEDUP_REMOVED lines=19> */
.L_x_290:
[----:B------:R-:W-:Y:S01]  /*cdb0*/  ULEA UR17, UR22, UR8, 0x3 ;  /* 0x0000000816117291 */ /* 0x000fe2000f8e18ff */
[----:B-1----:R-:W-:Y:S01]  /*cdc0*/  IMAD.U32 R3, RZ, RZ, UR15 ;  /* 0x0000000fff037e24 */ /* 0x002fe2000f8e00ff */
[----:B--2---:R-:W-:-:S04]  /*cdd0*/  @!P0 MOV R2, 0x800 ;  /* 0x0000080000028802 */ /* 0x004fc80000000f00 */
[----:B------:R-:W-:-:S04]  /*cde0*/  SHF.L.U32 R3, R3, 0x1f, RZ ;  /* 0x0000001f03037819 */ /* 0x000fc800000006ff */
[----:B------:R-:W1:Y:S02]  /*cdf0*/  SYNCS.PHASECHK.TRANS64.TRYWAIT P1, [UR17+0x5838], R3 ;  /* 0x00583803ff0075a7 */ /* 0x000e640008021111 */
[----:B-1----:R-:W-:Y:S05]  /*ce00*/  @!P1 BRA `(.L_x_291) ;  /* 0x0000002c00809947 */ /* 0x002fea0003800000 */
.L_x_422:
[----:B------:R2:W-:Y:S01]  /*ce10*/  @!P0 SYNCS.ARRIVE.TRANS64 RZ, [UR17+0x5820], R2 ;  /* 0x00582002ffff89a7 */ /* 0x0005e20008000011 */
[----:B------:R-:W-:Y:S05]  /*ce20*/  BRA.U !UP1, `(.L_x_292) ;  /* 0x0000000109047547 */ /* 0x000fea000b800000 */
[----:B------:R-:W-:Y:S05]  /*ce30*/  BPT.TRAP 0x1 ;  /* 0x000000040000795c */ /* 0x000fea0000300000 */
.L_x_292:
[----:B------:R-:W-:Y:S04]  /*ce40*/  BSSY.RECONVERGENT B0, `(.L_x_293) ;  /* 0x0000003000007945 */ /* 0x000fe80003800200 */
[----:B------:R-:W-:Y:S05]  /*ce50*/  @P2 BRA `(.L_x_294) ;  /* 0x0000000000042947 */ /* 0x000fea0003800000 */
[----:B------:R-:W-:Y:S05]  /*ce60*/  BPT.TRAP 0x1 ;  /* 0x000000040000795c */ /* 0x000fea0000300000 */
.L_x_294:
[----:B------:R-:W-:Y:S05]  /*ce70*/  BSYNC.RECONVERGENT B0 ;  /* 0x0000000000007941 */ /* 0x000fea0003800200 */
.L_x_293:
        /* <DEDUP_REMOVED lines=19> */
.L_x_295:
[----:B------:R-:W-:Y:S01]  /*cfb0*/  ULEA UR17, UR22, UR8, 0x3 ;  /* 0x0000000816117291 */ /* 0x000fe2000f8e18ff */
[----:B-1----:R-:W-:Y:S01]  /*cfc0*/  IMAD.U32 R3, RZ, RZ, UR15 ;  /* 0x0000000fff037e24 */ /* 0x002fe2000f8e00ff */
[----:B--2---:R-:W-:-:S04]  /*cfd0*/  @!P0 MOV R2, 0x800 ;  /* 0x0000080000028802 */ /* 0x004fc80000000f00 */
[----:B------:R-:W-:-:S04]  /*cfe0*/  SHF.L.U32 R3, R3, 0x1f, RZ ;  /* 0x0000001f03037819 */ /* 0x000fc800000006ff */
[----:B------:R-:W1:Y:S02]  /*cff0*/  SYNCS.PHASECHK.TRANS64.TRYWAIT P1, [UR17+0x5838], R3 ;  /* 0x00583803ff0075a7 */ /* 0x000e640008021111 */
[----:B-1----:R-:W-:Y:S05]  /*d000*/  @!P1 BRA `(.L_x_296) ;  /* 0x0000002c00189947 */ /* 0x002fea0003800000 */
.L_x_424:
[----:B------:R2:W-:Y:S01]  /*d010*/  @!P0 SYNCS.ARRIVE.TRANS64 RZ, [UR17+0x5820], R2 ;  /* 0x00582002ffff89a7 */ /* 0x0005e20008000011 */
[----:B------:R-:W-:Y:S05]  /*d020*/  BRA.U !UP1, `(.L_x_297) ;  /* 0x0000000109047547 */ /* 0x000fea000b800000 */
[----:B------:R-:W-:Y:S05]  /*d030*/  BPT.TRAP 0x1 ;  /* 0x000000040000795c */ /* 0x000fea0000300000 */
.L_x_297:
[----:B------:R-:W-:Y:S04]  /*d040*/  BSSY.RECONVERGENT B0, `(.L_x_298) ;  /* 0x0000003000007945 */ /* 0x000fe80003800200 */
[----:B------:R-:W-:Y:S05]  /*d050*/  @P2 BRA `(.L_x_299) ;  /* 0x0000000000042947 */ /* 0x000fea0003800000 */
[----:B------:R-:W-:Y:S05]  /*d060*/  BPT.TRAP 0x1 ;  /* 0x000000040000795c */ /* 0x000fea0000300000 */
.L_x_299:
[----:B------:R-:W-:Y:S05]  /*d070*/  BSYNC.RECONVERGENT B0 ;  /* 0x0000000000007941 */ /* 0x000fea0003800200 */
.L_x_298:
        /* <DEDUP_REMOVED lines=19> */
.L_x_300:
[----:B------:R-:W-:Y:S01]  /*d1b0*/  ULEA UR17, UR22, UR8, 0x3 ;  /* 0x0000000816117291 */ /* 0x000fe2000f8e18ff */
[----:B-1----:R-:W-:Y:S01]  /*d1c0*/  IMAD.U32 R3, RZ, RZ, UR15 ;  /* 0x0000000fff037e24 */ /* 0x002fe2000f8e00ff */
[----:B--2---:R-:W-:-:S04]  /*d1d0*/  @!P0 MOV R2, 0x800 ;  /* 0x0000080000028802 */ /* 0x004fc80000000f00 */
[----:B------:R-:W-:-:S04]  /*d1e0*/  SHF.L.U32 R3, R3, 0x1f, RZ ;  /* 0x0000001f03037819 */ /* 0x000fc800000006ff */
[----:B------:R-:W1:Y:S02]  /*d1f0*/  SYNCS.PHASECHK.TRANS64.TRYWAIT P1, [UR17+0x5838], R3 ;  /* 0x00583803ff0075a7 */ /* 0x000e640008021111 */
[----:B-1----:R-:W-:Y:S05]  /*d200*/  @!P1 BRA `(.L_x_301) ;  /* 0x0000002800b09947 */ /* 0x002fea0003800000 */
.L_x_426:
[----:B------:R2:W-:Y:S01]  /*d210*/  @!P0 SYNCS.ARRIVE.TRANS64 RZ, [UR17+0x5820], R2 ;  /* 0x00582002ffff89a7 */ /* 0x0005e20008000011 */
[----:B------:R-:W-:Y:S05]  /*d220*/  BRA.U !UP1, `(.L_x_302) ;  /* 0x0000000109047547 */ /* 0x000fea000b800000 */
[----:B------:R-:W-:Y:S05]  /*d230*/  BPT.TRAP 0x1 ;  /* 0x000000040000795c */ /* 0x000fea0000300000 */
.L_x_302:
[----:B------:R-:W-:Y:S04]  /*d240*/  BSSY.RECONVERGENT B0, `(.L_x_303) ;  /* 0x0000003000007945 */ /* 0x000fe80003800200 */
[----:B------:R-:W-:Y:S05]  /*d250*/  @P2 BRA `(.L_x_304) ;  /* 0x0000000000042947 */ /* 0x000fea0003800000 */
[----:B------:R-:W-:Y:S05]  /*d260*/  BPT.TRAP 0x1 ;  /* 0x000000040000795c */ /* 0x000fea0000300000 */
.L_x_304:
[----:B------:R-:W-:Y:S05]  /*d270*/  BSYNC.RECONVERGENT B0 ;  /* 0x0000000000007941 */ /* 0x000fea0003800200 */
.L_x_303:
        /* <DEDUP_REMOVED lines=19> */
.L_x_305:
[----:B------:R-:W-:Y:S01]  /*d3b0*/  ULEA UR17, UR22, UR8, 0x3 ;  /* 0x0000000816117291 */ /* 0x000fe2000f8e18ff */
[----:B-1----:R-:W-:Y:S01]  /*d3c0*/  IMAD.U32 R3, RZ, RZ, UR15 ;  /* 0x0000000fff037e24 */ /* 0x002fe2000f8e00ff */
[----:B--2---:R-:W-:-:S04]  /*d3d0*/  @!P0 MOV R2, 0x800 ;  /* 0x0000080000028802 */ /* 0x004fc80000000f00 */
[----:B------:R-:W-:-:S04]  /*d3e0*/  SHF.L.U32 R3, R3, 0x1f, RZ ;  /* 0x0000001f03037819 */ /* 0x000fc800000006ff */
[----:B------:R-:W1:Y:S02]  /*d3f0*/  SYNCS.PHASECHK.TRANS64.TRYWAIT P1, [UR17+0x5838], R3 ;  /* 0x00583803ff0075a7 */ /* 0x000e640008021111 */
[----:B-1----:R-:W-:Y:S05]  /*d400*/  @!P1 BRA `(.L_x_306) ;  /* 0x0000002800489947 */ /* 0x002fea0003800000 */
.L_x_428:
[----:B------:R2:W-:Y:S01]  /*d410*/  @!P0 SYNCS.ARRIVE.TRANS64 RZ, [UR17+0x5820], R2 ;  /* 0x00582002ffff89a7 */ /* 0x0005e20008000011 */
[----:B------:R-:W-:Y:S05]  /*d420*/  BRA.U !UP1, `(.L_x_307) ;  /* 0x0000000109047547 */ /* 0x000fea000b800000 */
[----:B------:R-:W-:Y:S05]  /*d430*/  BPT.TRAP 0x1 ;  /* 0x000000040000795c */ /* 0x000fea0000300000 */
.L_x_307:
[----:B------:R-:W-:Y:S04]  /*d440*/  BSSY.RECONVERGENT B0, `(.L_x_308) ;  /* 0x0000003000007945 */ /* 0x000fe80003800200 */
[----:B------:R-:W-:Y:S05]  /*d450*/  @P2 BRA `(.L_x_309) ;  /* 0x0000000000042947 */ /* 0x000fea0003800000 */
[----:B------:R-:W-:Y:S05]  /*d460*/  BPT.TRAP 0x1 ;  /* 0x000000040000795c */ /* 0x000fea0000300000 */
.L_x_309:
[----:B------:R-:W-:Y:S05]  /*d470*/  BSYNC.RECONVERGENT B0 ;  /* 0x0000000000007941 */ /* 0x000fea0003800200 */
.L_x_308:
        /* <DEDUP_REMOVED lines=13> */
[----:B------:R-:W-:Y:S02]  /*d550*/  UIADD3 UR10, UPT, UPT, UR7, 0x4, URZ ;  /* 0x00000004070a7890 */ /* 0x000fe4000fffe0ff */
[----:B------:R-:W-:Y:S02]  /*d560*/  UISETP.NE.AND UP2, UPT, UR22, 0x3, UPT ;  /* 0x000000031600788c */ /* 0x000fe4000bf45270 */
[----:B------:R-:W-:Y:S02]  /*d570*/  UIADD3 UR7, UPT, UPT, UR7, 0x3, URZ ;  /* 0x0000000307077890 */ /* 0x000fe4000fffe0ff */
[----:B------:R-:W-:Y:S02]  /*d580*/  USEL UR11, URZ, 0x1, UP2 ;  /* 0x00000001ff0b7887 */ /* 0x000fe40009000000 */
[----:B------:R-:W-:Y:S02]  /*d590*/  USEL UR22, UR22, URZ, UP2 ;  /* 0x000000ff16167287 */ /* 0x000fe40009000000 */
[----:B------:R-:W-:-:S02]  /*d5a0*/  UISETP.NE.AND UP2, UPT, UR7, UR9, UPT ;  /* 0x000000090700728c */ /* 0x000fc4000bf45270 */
[----:B------:R-:W-:Y:S01]  /*d5b0*/  ULOP3.LUT UR15, UR15, UR11, URZ, 0x3c, !UPT ;  /* 0x0000000b0f0f7292 */ /* 0x000fe2000f8e3cff */
[----:B------:R-:W-:-:S06]  /*d5c0*/  UMOV UR7, UR10 ;  /* 0x0000000a00077c82 */ /* 0x000fcc0008000000 */
[----:B----4-:R-:W-:Y:S05]  /*d5d0*/  BRA.U UP2, `(.L_x_310) ;  /* 0xffffffed02d47547 */ /* 0x010fea000b83ffff */
.L_x_269:
[----:B------:R-:W-:-:S09]  /*d5e0*/  UISETP.NE.AND UP2, UPT, UR6, URZ, UPT ;  /* 0x000000ff0600728c */ /* 0x000fd2000bf45270 */
[----:B------:R-:W-:Y:S05]  /*d5f0*/  BRA.U !UP2, `(.L_x_244) ;  /* 0x0000000d0a147547 */ /* 0x000fea000b800000 */
[----:B------:R-:W-:Y:S05]  /*d600*/  BRA.U !UP0, `(.L_x_311) ;  /* 0x0000000108047547 */ /* 0x000fea000b800000 */
[----:B------:R-:W-:Y:S05]  /*d610*/  BPT.TRAP 0x1 ;  /* 0x000000040000795c */ /* 0x000fea0000300000 */
.L_x_311:
[----:B------:R-:W-:Y:S01]  /*d620*/  ULEA UR17, UR22, UR8, 0x3 ;  /* 0x0000000816117291 */ /* 0x000fe2000f8e18ff */
[----:B-1----:R-:W-:Y:S01]  /*d630*/  IMAD.U32 R3, RZ, RZ, UR15 ;  /* 0x0000000fff037e24 */ /* 0x002fe2000f8e00ff */
[----:B--23--:R-:W-:-:S04]  /*d640*/  @!P0 MOV R2, 0x800 ;  /* 0x0000080000028802 */ /* 0x00cfc80000000f00 */
[----:B------:R-:W-:-:S04]  /*d650*/  SHF.L.U32 R3, R3, 0x1f, RZ ;  /* 0x0000001f03037819 */ /* 0x000fc800000006ff */
[----:B------:R-:W1:Y:S02]  /*d660*/  SYNCS.PHASECHK.TRANS64.TRYWAIT P1, [UR17+0x5838], R3 ;  /* 0x00583803ff0075a7 */ /* 0x000e640008021111 */
[----:B-1----:R-:W-:Y:S05]  /*d670*/  @!P1 BRA `(.L_x_312) ;  /* 0x0000002400c49947 */ /* 0x002fea0003800000 */
.L_x_430:
[----:B------:R2:W-:Y:S01]  /*d680*/  @!P0 SYNCS.ARRIVE.TRANS64 RZ, [UR17+0x5820], R2 ;  /* 0x00582002ffff89a7 */ /* 0x0005e20008000011 */
[----:B------:R-:W-:Y:S05]  /*d690*/  BRA.U !UP1, `(.L_x_313) ;  /* 0x0000000109047547 */ /* 0x000fea000b800000 */
[----:B------:R-:W-:Y:S05]  /*d6a0*/  BPT.TRAP 0x1 ;  /* 0x000000040000795c */ /* 0x000fea0000300000 */
.L_x_313:
[----:B------:R-:W-:Y:S04]  /*d6b0*/  BSSY.RECONVERGENT B0, `(.L_x_314) ;  /* 0x0000003000007945 */ /* 0x000fe80003800200 */
[----:B------:R-:W-:Y:S05]  /*d6c0*/  @P2 BRA `(.L_x_315) ;  /* 0x0000000000042947 */ /* 0x000fea0003800000 */
[----:B------:R-:W-:Y:S05]  /*d6d0*/  BPT.TRAP 0x1 ;  /* 0x000000040000795c */ /* 0x000fea0000300000 */
.L_x_315:
[----:B------:R-:W-:Y:S05]  /*d6e0*/  BSYNC.RECONVERGENT B0 ;  /* 0x0000000000007941 */ /* 0x000fea0003800200 */
.L_x_314:
        /* <DEDUP_REMOVED lines=19> */
.L_x_316:
[----:B------:R-:W-:Y:S01]  /*d820*/  ULEA UR17, UR22, UR8, 0x3 ;  /* 0x0000000816117291 */ /* 0x000fe2000f8e18ff */
[----:B-1----:R-:W-:Y:S01]  /*d830*/  IMAD.U32 R3, RZ, RZ, UR15 ;  /* 0x0000000fff037e24 */ /* 0x002fe2000f8e00ff */
[----:B--2---:R-:W-:-:S04]  /*d840*/  @!P0 MOV R2, 0x800 ;  /* 0x0000080000028802 */ /* 0x004fc80000000f00 */
[----:B------:R-:W-:-:S04]  /*d850*/  SHF.L.U32 R3, R3, 0x1f, RZ ;  /* 0x0000001f03037819 */ /* 0x000fc800000006ff */
[----:B------:R-:W1:Y:S02]  /*d860*/  SYNCS.PHASECHK.TRANS64.TRYWAIT P1, [UR17+0x5838], R3 ;  /* 0x00583803ff0075a7 */ /* 0x000e640008021111 */
[----:B-1----:R-:W-:Y:S05]  /*d870*/  @!P1 BRA `(.L_x_317) ;  /* 0x00000024005c9947 */ /* 0x002fea0003800000 */
.L_x_432:
[----:B------:R2:W-:Y:S01]  /*d880*/  @!P0 SYNCS.ARRIVE.TRANS64 RZ, [UR17+0x5820], R2 ;  /* 0x00582002ffff89a7 */ /* 0x0005e20008000011 */
[----:B------:R-:W-:Y:S05]  /*d890*/  BRA.U !UP1, `(.L_x_318) ;  /* 0x0000000109047547 */ /* 0x000fea000b800000 */
[----:B------:R-:W-:Y:S05]  /*d8a0*/  BPT.TRAP 0x1 ;  /* 0x000000040000795c */ /* 0x000fea0000300000 */
.L_x_318:
[----:B------:R-:W-:Y:S04]  /*d8b0*/  BSSY.RECONVERGENT B0, `(.L_x_319) ;  /* 0x0000003000007945 */ /* 0x000fe80003800200 */
[----:B------:R-:W-:Y:S05]  /*d8c0*/  @P2 BRA `(.L_x_320) ;  /* 0x0000000000042947 */ /* 0x000fea0003800000 */
[----:B------:R-:W-:Y:S05]  /*d8d0*/  BPT.TRAP 0x1 ;  /* 0x000000040000795c */ /* 0x000fea0000300000 */
.L_x_320:
[----:B------:R-:W-:Y:S05]  /*d8e0*/  BSYNC.RECONVERGENT B0 ;  /* 0x0000000000007941 */ /* 0x000fea0003800200 */
.L_x_319:
        /* <DEDUP_REMOVED lines=16> */
[----:B------:R-:W-:Y:S02]  /*d9f0*/  UISETP.NE.AND UP2, UPT, UR6, 0x1, UPT ;  /* 0x000000010600788c */ /* 0x000fe4000bf45270 */
[----:B------:R-:W-:-:S07]  /*da00*/  ULOP3.LUT UR15, UR15, UR7, URZ, 0x3c, !UPT ;  /* 0x000000070f0f7292 */ /* 0x000fce000f8e3cff */
[----:B----4-:R-:W-:Y:S05]  /*da10*/  BRA.U !UP2, `(.L_x_244) ;  /* 0x000000090a0c7547 */ /* 0x010fea000b800000 */
[----:B------:R-:W-:Y:S05]  /*da20*/  BRA.U !UP0, `(.L_x_321) ;  /* 0x0000000108047547 */ /* 0x000fea000b800000 */
[----:B------:R-:W-:Y:S05]  /*da30*/  BPT.TRAP 0x1 ;  /* 0x000000040000795c */ /* 0x000fea0000300000 */
.L_x_321:
[----:B------:R-:W-:Y:S01]  /*da40*/  ULEA UR17, UR22, UR8, 0x3 ;  /* 0x0000000816117291 */ /* 0x000fe2000f8e18ff */
[----:B-1----:R-:W-:Y:S01]  /*da50*/  IMAD.U32 R3, RZ, RZ, UR15 ;  /* 0x0000000fff037e24 */ /* 0x002fe2000f8e00ff */
[----:B--2---:R-:W-:-:S04]  /*da60*/  @!P0 MOV R2, 0x800 ;  /* 0x0000080000028802 */ /* 0x004fc80000000f00 */
[----:B------:R-:W-:-:S04]  /*da70*/  SHF.L.U32 R3, R3, 0x1f, RZ ;  /* 0x0000001f03037819 */ /* 0x000fc800000006ff */
[----:B------:R-:W1:Y:S02]  /*da80*/  SYNCS.PHASECHK.TRANS64.TRYWAIT P1, [UR17+0x5838], R3 ;  /* 0x00583803ff0075a7 */ /* 0x000e640008021111 */
[----:B-1----:R-:W-:Y:S05]  /*da90*/  @!P1 BRA `(.L_x_322) ;  /* 0x0000002000ec9947 */ /* 0x002fea0003800000 */
.L_x_434:
[----:B------:R2:W-:Y:S01]  /*daa0*/  @!P0 SYNCS.ARRIVE.TRANS64 RZ, [UR17+0x5820], R2 ;  /* 0x00582002ffff89a7 */ /* 0x0005e20008000011 */
[----:B------:R-:W-:Y:S05]  /*dab0*/  BRA.U !UP1, `(.L_x_323) ;  /* 0x0000000109047547 */ /* 0x000fea000b800000 */
[----:B------:R-:W-:Y:S05]  /*dac0*/  BPT.TRAP 0x1 ;  /* 0x000000040000795c */ /* 0x000fea0000300000 */
.L_x_323:
[----:B------:R-:W-:Y:S04]  /*dad0*/  BSSY.RECONVERGENT B0, `(.L_x_324) ;  /* 0x0000003000007945 */ /* 0x000fe80003800200 */
[----:B------:R-:W-:Y:S05]  /*dae0*/  @P2 BRA `(.L_x_325) ;  /* 0x0000000000042947 */ /* 0x000fea0003800000 */
[----:B------:R-:W-:Y:S05]  /*daf0*/  BPT.TRAP 0x1 ;  /* 0x000000040000795c */ /* 0x000fea0000300000 */
.L_x_325:
[----:B------:R-:W-:Y:S05]  /*db00*/  BSYNC.RECONVERGENT B0 ;  /* 0x0000000000007941 */ /* 0x000fea0003800200 */
.L_x_324:
        /* <DEDUP_REMOVED lines=19> */
.L_x_326:
[----:B------:R-:W-:Y:S01]  /*dc40*/  ULEA UR17, UR22, UR8, 0x3 ;  /* 0x0000000816117291 */ /* 0x000fe2000f8e18ff */
[----:B-1----:R-:W-:Y:S01]  /*dc50*/  IMAD.U32 R3, RZ, RZ, UR15 ;  /* 0x0000000fff037e24 */ /* 0x002fe2000f8e00ff */
[----:B--2---:R-:W-:-:S04]  /*dc60*/  @!P0 MOV R2, 0x800 ;  /* 0x0000080000028802 */ /* 0x004fc80000000f00 */
[----:B------:R-:W-:-:S04]  /*dc70*/  SHF.L.U32 R3, R3, 0x1f, RZ ;  /* 0x0000001f03037819 */ /* 0x000fc800000006ff */
[----:B------:R-:W1:Y:S02]  /*dc80*/  SYNCS.PHASECHK.TRANS64.TRYWAIT P1, [UR17+0x5838], R3 ;  /* 0x00583803ff0075a7 */ /* 0x000e640008021111 */
[----:B-1----:R-:W-:Y:S05]  /*dc90*/  @!P1 BRA `(.L_x_327) ;  /* 0x0000002000849947 */ /* 0x002fea0003800000 */
.L_x_436:
[----:B------:R2:W-:Y:S01]  /*dca0*/  @!P0 SYNCS.ARRIVE.TRANS64 RZ, [UR17+0x5820], R2 ;  /* 0x00582002ffff89a7 */ /* 0x0005e20008000011 */
[----:B------:R-:W-:Y:S05]  /*dcb0*/  BRA.U !UP1, `(.L_x_328) ;  /* 0x0000000109047547 */ /* 0x000fea000b800000 */
[----:B------:R-:W-:Y:S05]  /*dcc0*/  BPT.TRAP 0x1 ;  /* 0x000000040000795c */ /* 0x000fea0000300000 */
.L_x_328:
[----:B------:R-:W-:Y:S04]  /*dcd0*/  BSSY.RECONVERGENT B0, `(.L_x_329) ;  /* 0x0000003000007945 */ /* 0x000fe80003800200 */
[----:B------:R-:W-:Y:S05]  /*dce0*/  @P2 BRA `(.L_x_330) ;  /* 0x0000000000042947 */ /* 0x000fea0003800000 */
[----:B------:R-:W-:Y:S05]  /*dcf0*/  BPT.TRAP 0x1 ;  /* 0x000000040000795c */ /* 0x000fea0000300000 */
.L_x_330:
[----:B------:R-:W-:Y:S05]  /*dd00*/  BSYNC.RECONVERGENT B0 ;  /* 0x0000000000007941 */ /* 0x000fea0003800200 */
.L_x_329:
        /* <DEDUP_REMOVED lines=19> */
[----:B------:R-:W-:Y:S01]  /*de40*/  UIADD3 UR10, UPT, UPT, UR10, 0x2, URZ ;  /* 0x000000020a0a7890 */ /* 0x000fe2000fffe0ff */
[----:B------:R-:W-:Y:S11]  /*de50*/  BRA.U !UP0, `(.L_x_331) ;  /* 0x0000000108047547 */ /* 0x000ff6000b800000 */
[----:B------:R-:W-:Y:S05]  /*de60*/  BPT.TRAP 0x1 ;  /* 0x000000040000795c */ /* 0x000fea0000300000 */
.L_x_331:
[----:B------:R-:W-:Y:S01]  /*de70*/  ULEA UR17, UR22, UR8, 0x3 ;  /* 0x0000000816117291 */ /* 0x000fe2000f8e18ff */
[----:B-1----:R-:W-:Y:S01]  /*de80*/  IMAD.U32 R3, RZ, RZ, UR15 ;  /* 0x0000000fff037e24 */ /* 0x002fe2000f8e00ff */
[----:B--2---:R-:W-:-:S04]  /*de90*/  @!P0 MOV R2, 0x800 ;  /* 0x0000080000028802 */ /* 0x004fc80000000f00 */
[----:B------:R-:W-:-:S04]  /*dea0*/  SHF.L.U32 R3, R3, 0x1f, RZ ;  /* 0x0000001f03037819 */ /* 0x000fc800000006ff */
[----:B------:R-:W1:Y:S02]  /*deb0*/  SYNCS.PHASECHK.TRANS64.TRYWAIT P1, [UR17+0x5838], R3 ;  /* 0x00583803ff0075a7 */ /* 0x000e640008021111 */
[----:B-1----:R-:W-:Y:S05]  /*dec0*/  @!P1 BRA `(.L_x_332) ;  /* 0x0000002000109947 */ /* 0x002fea0003800000 */
.L_x_438:
[----:B------:R2:W-:Y:S01]  /*ded0*/  @!P0 SYNCS.ARRIVE.TRANS64 RZ, [UR17+0x5820], R2 ;  /* 0x00582002ffff89a7 */ /* 0x0005e20008000011 */
[----:B------:R-:W-:Y:S05]  /*dee0*/  BRA.U !UP1, `(.L_x_333) ;  /* 0x0000000109047547 */ /* 0x000fea000b800000 */
[----:B------:R-:W-:Y:S05]  /*def0*/  BPT.TRAP 0x1 ;  /* 0x000000040000795c */ /* 0x000fea0000300000 */
.L_x_333:
[----:B------:R-:W-:Y:S04]  /*df00*/  BSSY.RECONVERGENT B0, `(.L_x_334) ;  /* 0x0000003000007945 */ /* 0x000fe80003800200 */
[----:B------:R-:W-:Y:S05]  /*df10*/  @P2 BRA `(.L_x_335) ;  /* 0x0000000000042947 */ /* 0x000fea0003800000 */
[----:B------:R-:W-:Y:S05]  /*df20*/  BPT.TRAP 0x1 ;  /* 0x000000040000795c */ /* 0x000fea0000300000 */
.L_x_335:
[----:B------:R-:W-:Y:S05]  /*df30*/  BSYNC.RECONVERGENT B0 ;  /* 0x0000000000007941 */ /* 0x000fea0003800200 */
.L_x_334:
        /* <DEDUP_REMOVED lines=19> */
.L_x_336:
[----:B------:R-:W-:Y:S01]  /*e070*/  ULEA UR9, UR22, UR8, 0x3 ;  /* 0x0000000816097291 */ /* 0x000fe2000f8e18ff */
[----:B-1----:R-:W-:Y:S01]  /*e080*/  IMAD.U32 R3, RZ, RZ, UR15 ;  /* 0x0000000fff037e24 */ /* 0x002fe2000f8e00ff */
[----:B--2---:R-:W-:-:S04]  /*e090*/  @!P0 MOV R2, 0x800 ;  /* 0x0000080000028802 */ /* 0x004fc80000000f00 */
[----:B------:R-:W-:-:S04]  /*e0a0*/  SHF.L.U32 R3, R3, 0x1f, RZ ;  /* 0x0000001f03037819 */ /* 0x000fc800000006ff */
[----:B------:R-:W1:Y:S02]  /*e0b0*/  SYNCS.PHASECHK.TRANS64.TRYWAIT P1, [UR9+0x5838], R3 ;  /* 0x00583803ff0075a7 */ /* 0x000e640008021109 */
[----:B-1----:R-:W-:Y:S05]  /*e0c0*/  @!P1 BRA `(.L_x_337) ;  /* 0x0000001c00a89947 */ /* 0x002fea0003800000 */
.L_x_440:
[----:B------:R2:W-:Y:S01]  /*e0d0*/  @!P0 SYNCS.ARRIVE.TRANS64 RZ, [UR9+0x5820], R2 ;  /* 0x00582002ffff89a7 */ /* 0x0005e20008000009 */
[----:B------:R-:W-:Y:S05]  /*e0e0*/  BRA.U !UP1, `(.L_x_338) ;  /* 0x0000000109047547 */ /* 0x000fea000b800000 */
[----:B------:R-:W-:Y:S05]  /*e0f0*/  BPT.TRAP 0x1 ;  /* 0x000000040000795c */ /* 0x000fea0000300000 */
.L_x_338:
[----:B------:R-:W-:Y:S04]  /*e100*/  BSSY.RECONVERGENT B0, `(.L_x_339) ;  /* 0x0000003000007945 */ /* 0x000fe80003800200 */
[----:B------:R-:W-:Y:S05]  /*e110*/  @P2 BRA `(.L_x_340) ;  /* 0x0000000000042947 */ /* 0x000fea0003800000 */
[----:B------:R-:W-:Y:S05]  /*e120*/  BPT.TRAP 0x1 ;  /* 0x000000040000795c */ /* 0x000fea0000300000 */
.L_x_340:
[----:B------:R-:W-:Y:S05]  /*e130*/  BSYNC.RECONVERGENT B0 ;  /* 0x0000000000007941 */ /* 0x000fea0003800200 */
.L_x_339:
[----:B------:R-:W-:Y:S02]  /*e140*/  ULEA UR8, UR22, UR8, 0xb ;  /* 0x0000000816087291 */ /* 0x000fe4000f8e58ff */
[----:B------:R-:W-:Y:S02]  /*e150*/  UIADD3 UR6, UP2, UPT, UR4, 0x280, URZ ;  /* 0x0000028004067890 */ /* 0x000fe4000ff5e0ff */
[----:B------:R-:W-:Y:S02]  /*e160*/  USHF.L.U32 UR11, UR10, 0x6, URZ ;  /* 0x000000060a0b7899 */ /* 0x000fe400080006ff */
[----:B------:R-:W-:Y:S02]  /*e170*/  UIADD3 UR9, UPT, UPT, UR9, 0x5820, URZ ;  /* 0x0000582009097890 */ /* 0x000fe4000fffe0ff */
[----:B------:R-:W-:Y:S02]  /*e180*/  UIADD3 UR8, UPT, UPT, UR8, 0x2000, URZ ;  /* 0x0000200008087890 */ /* 0x000fe4000fffe0ff */
[----:B------:R-:W-:Y:S01]  /*e190*/  UIADD3.X UR7, UPT, UPT, URZ, UR5, URZ, UP2, !UPT ;  /* 0x00000005ff077290 */ /* 0x000fe200097fe4ff */
[----:B------:R-:W-:Y:S01]  /*e1a0*/  UMOV UR12, UR13 ;  /* 0x0000000d000c7c82 */ /* 0x000fe20008000000 */
[----:B------:R-:W-:Y:S01]  /*e1b0*/  UMOV UR16, 0x0 ;  /* 0x0000000000107882 */ /* 0x000fe20000000000 */
[----:B------:R-:W-:Y:S01]  /*e1c0*/  UMOV UR17, 0x10000000 ;  /* 0x1000000000117882 */ /* 0x000fe20000000000 */
[----:B------:R-:W-:Y:S01]  /*e1d0*/  UMOV UR13, UR14 ;  /* 0x0000000e000d7c82 */ /* 0x000fe20008000000 */
[----:B------:R-:W-:Y:S01]  /*e1e0*/  UMOV UR10, URZ ;  /* 0x000000ff000a7c82 */ /* 0x000fe20008000000 */
[----:B------:R-:W-:-:S03]  /*e1f0*/  UIADD3 UR22, UPT, UPT, UR22, 0x1, URZ ;  /* 0x0000000116167890 */ /* 0x000fc6000fffe0ff */
[----:B------:R4:W-:Y:S01]  /*e200*/  UTMALDG.4D [UR8], [UR6], desc[UR16] ;  /* 0x00001008060075b4 */ /* 0x0009e20008019000 */
[----:B------:R-:W-:-:S04]  /*e210*/  UISETP.NE.AND UP2, UPT, UR22, 0x3, UPT ;  /* 0x000000031600788c */ /* 0x000fc8000bf45270 */
[----:B------:R-:W-:Y:S02]  /*e220*/  USEL UR14, URZ, 0x1, UP2 ;  /* 0x00000001ff0e7887 */ /* 0x000fe40009000000 */
[----:B------:R-:W-:Y:S02]  /*e230*/  USEL UR22, UR22, URZ, UP2 ;  /* 0x000000ff16167287 */ /* 0x000fe40009000000 */
[----:B----4-:R-:W-:-:S12]  /*e240*/  ULOP3.LUT UR15, UR15, UR14, URZ, 0x3c, !UPT ;  /* 0x0000000e0f0f7292 */ /* 0x010fd8000f8e3cff */
.L_x_244:
[----:B------:R-:W4:Y:S01]  /*e250*/  LDCU UR7, c[0x0][0x370] ;  /* 0x00006e00ff0777ac */ /* 0x000f220008000800 */
[----:B------:R-:W5:Y:S01]  /*e260*/  LDCU UR6, c[0x0][0x900] ;  /* 0x00012000ff0677ac */ /* 0x000f620008000800 */
[----:B----4-:R-:W-:-:S04]  /*e270*/  UIADD3 UR36, UPT, UPT, UR7, UR36, URZ ;  /* 0x0000002407247290 */ /* 0x010fc8000fffe0ff */
[----:B-----5:R-:W-:-:S09]  /*e280*/  UISETP.GE.AND UP2, UPT, UR36, UR6, UPT ;  /* 0x000000062400728c */ /* 0x020fd2000bf46270 */
[----:B------:R-:W-:Y:S05]  /*e290*/  BRA.U !UP2, `(.L_x_341) ;  /* 0xffffffd50a7c7547 */ /* 0x000fea000b83ffff */
[----:B-1----:R-:W-:Y:S05]  /*e2a0*/  EXIT ;  /* 0x000000000000794d */ /* 0x002fea0003800000 */
.L_x_459:
[----:B------:R-:W-:-:S08]  /*e2b0*/  NOP ;  /* 0x0000000000007918 */ /* 0x000fd00000000000 */
[----:B------:R-:W1:-:S00]  /*e2c0*/  USETMAXREG.DEALLOC.CTAPOOL 0x20 ;  /* 0x00000020000079c8 */ /* 0x000e4000080e0500 */
[----:B-1----:R-:W1:Y:S02]  /*e2d0*/  LDC R0, c[0x0][0x900] ;  /* 0x00024000ff007b82 */ /* 0x002e640000000800 */
[----:B-1----:R-:W-:-:S13]  /*e2e0*/  ISETP.LE.AND P0, PT, R0, UR36, PT ;  /* 0x0000002400007c0c */ /* 0x002fda000bf03270 */
[----:B------:R-:W-:Y:S05]  /*e2f0*/  @P0 EXIT ;  /* 0x000000000000094d */ /* 0x000fea0003800000 */
[----:B------:R-:W-:Y:S01]  /*e300*/  HFMA2 R4, -RZ, RZ, 0, 0 ;  /* 0x00000000ff047431 */ /* 0x000fe200000001ff */
[----:B------:R-:W-:Y:S01]  /*e310*/  PRMT R0, RZ, 0x7610, R0 ;  /* 0x00007610ff007816 */ /* 0x000fe20000000000 */
[----:B------:R-:W1:Y:S01]  /*e320*/  LDCU.64 UR26, c[0x0][0x348] ;  /* 0x00006900ff1a77ac */ /* 0x000e620008000a00 */
[----:B------:R-:W2:Y:S01]  /*e330*/  LDCU UR24, c[0x0][0x370] ;  /* 0x00006e00ff1877ac */ /* 0x000ea20008000800 */
[----:B------:R-:W3:Y:S01]  /*e340*/  LDCU UR16, c[0x0][0x900] ;  /* 0x00012000ff1077ac */ /* 0x000ee20008000800 */
[----:B------:R-:W4:Y:S01]  /*e350*/  LDCU UR22, c[0x0][0x904] ;  /* 0x00012080ff1677ac */ /* 0x000f220008000800 */
[----:B------:R-:W5:Y:S01]  /*e360*/  LDCU UR21, c[0x0][0x380] ;  /* 0x00007000ff1577ac */ /* 0x000f620008000800 */
[----:B------:R-:W1:Y:S01]  /*e370*/  LDCU UR19, c[0x0][0x38c] ;  /* 0x00007180ff1377ac */ /* 0x000e620008000800 */
[----:B------:R-:W1:Y:S01]  /*e380*/  LDCU UR23, c[0x0][0x91c] ;  /* 0x00012380ff1777ac */ /* 0x000e620008000800 */
[----:B------:R-:W1:Y:S01]  /*e390*/  LDCU UR20, c[0x0][0x918] ;  /* 0x00012300ff1477ac */ /* 0x000e620008000800 */
[----:B------:R-:W1:Y:S01]  /*e3a0*/  LDCU.64 UR14, c[0x0][0x908] ;  /* 0x00012100ff0e77ac */ /* 0x000e620008000a00 */
[----:B------:R-:W1:Y:S01]  /*e3b0*/  LDCU.64 UR6, c[0x0][0x920] ;  /* 0x00012400ff0677ac */ /* 0x000e620008000a00 */
[----:B------:R-:W1:Y:S02]  /*e3c0*/  LDCU.64 UR4, c[0x0][0x910] ;  /* 0x00012200ff0477ac */ /* 0x000e640008000a00 */
.L_x_349:
[----:B-1----:R-:W-:Y:S02]  /*e3d0*/  UIMAD.WIDE.U32 UR8, UR36, UR14, URZ ;  /* 0x0000000e240872a5 */ /* 0x002fe4000f8e00ff */
[----:B----4-:R-:W-:Y:S02]  /*e3e0*/  UISETP.NE.AND UP0, UPT, UR22, 0x1, UPT ;  /* 0x000000011600788c */ /* 0x010fe4000bf05270 */
[----:B------:R-:W-:-:S04]  /*e3f0*/  USHF.R.U32.HI UR8, URZ, UR15, UR9 ;  /* 0x0000000fff087299 */ /* 0x000fc80008011609 */
[----:B------:R-:W-:Y:S02]  /*e400*/  USEL UR8, UR36, UR8, !UP0 ;  /* 0x0000000824087287 */ /* 0x000fe4000c000000 */
[----:B------:R-:W-:Y:S02]  /*e410*/  UISETP.NE.AND UP0, UPT, UR23, 0x1, UPT ;  /* 0x000000011700788c */ /* 0x000fe4000bf05270 */
[----:B------:R-:W-:Y:S02]  /*e420*/  UIMAD.WIDE.U32 UR10, UR8, UR6, URZ ;  /* 0x00000006080a72a5 */ /* 0x000fe4000f8e00ff */
[----:B------:R-:W-:Y:S02]  /*e430*/  UIADD3 UR10, UPT, UPT, -UR8, URZ, URZ ;  /* 0x000000ff080a7290 */ /* 0x000fe4000fffe1ff */
[----:B------:R-:W-:Y:S02]  /*e440*/  USHF.R.U32.HI UR11, URZ, UR7, UR11 ;  /* 0x00000007ff0b7299 */ /* 0x000fe4000801160b */
[----:B------:R-:W-:-:S02]  /*e450*/  UIMAD UR10, UR22, UR10, UR36 ;  /* 0x0000000a160a72a4 */ /* 0x000fc4000f8e0224 */
[----:B------:R-:W-:Y:S02]  /*e460*/  USEL UR11, UR8, UR11, !UP0 ;  /* 0x0000000b080b7287 */ /* 0x000fe4000c000000 */
[----:B------:R-:W-:Y:S02]  /*e470*/  USHF.L.U32 UR10, UR10, 0x8, URZ ;  /* 0x000000080a0a7899 */ /* 0x000fe400080006ff */
[----:B------:R-:W-:Y:S02]  /*e480*/  UIADD3 UR13, UPT, UPT, -UR11, URZ, URZ ;  /* 0x000000ff0b0d7290 */ /* 0x000fe4000fffe1ff */
[----:B-----5:R-:W-:Y:S02]  /*e490*/  UISETP.GE.AND UP0, UPT, UR10, UR21, UPT ;  /* 0x000000150a00728c */ /* 0x020fe4000bf06270 */
[----:B------:R-:W-:-:S07]  /*e4a0*/  UIMAD UR13, UR23, UR13, UR8 ;  /* 0x0000000d170d72a4 */ /* 0x000fce000f8e0208 */
[----:B------:R-:W-:Y:S05]  /*e4b0*/  BRA.U UP0, `(.L_x_342) ;  /* 0x0000000500287547 */ /* 0x000fea000b800000 */
[----:B------:R-:W-:Y:S01]  /*e4c0*/  IMAD.U32 R3, RZ, RZ, UR19 ;  /* 0x00000013ff037e24 */ /* 0x000fe2000f8e00ff */
[----:B------:R-:W-:Y:S02]  /*e4d0*/  UIMAD.WIDE.U32 UR8, UR11, UR5, URZ ;  /* 0x000000050b0872a5 */ /* 0x000fe4000f8e00ff */
[----:B------:R-:W-:Y:S02]  /*e4e0*/  UISETP.NE.AND UP0, UPT, UR4, 0x1, UPT ;  /* 0x000000010400788c */ /* 0x000fe4000bf05270 */
[----:B------:R-:W-:Y:S01]  /*e4f0*/  IABS R3, R3 ;  /* 0x0000000300037213 */ /* 0x000fe20000000000 */
[----:B------:R-:W-:-:S03]  /*e500*/  USHF.R.U32.HI UR8, URZ, UR20, UR9 ;  /* 0x00000014ff087299 */ /* 0x000fc60008011609 */
[----:B------:R-:W1:Y:S01]  /*e510*/  I2F.RP R0, R3 ;  /* 0x0000000300007306 */ /* 0x000e620000209400 */
[----:B------:R-:W-:Y:S02]  /*e520*/  USEL UR8, UR11, UR8, !UP0 ;  /* 0x000000080b087287 */ /* 0x000fe4000c000000 */
[----:B------:R-:W-:Y:S02]  /*e530*/  UISETP.NE.AND UP0, UPT, UR19, URZ, UPT ;  /* 0x000000ff1300728c */ /* 0x000fe4000bf05270 */
[----:B------:R-:W-:-:S04]  /*e540*/  UIADD3 UR8, UPT, UPT, -UR8, URZ, URZ ;  /* 0x000000ff08087290 */ /* 0x000fc8000fffe1ff */
[----:B------:R-:W-:-:S04]  /*e550*/  UIMAD UR11, UR4, UR8, UR11 ;  /* 0x00000008040b72a4 */ /* 0x000fc8000f8e020b */
[----:B------:R-:W-:Y:S01]  /*e560*/  ULOP3.LUT UR8, UR11, UR19, URZ, 0x3c, !UPT ;  /* 0x000000130b087292 */ /* 0x000fe2000f8e3cff */
[----:B-1----:R-:W1:Y:S03]  /*e570*/  MUFU.RCP R6, R0 ;  /* 0x0000000000067308 */ /* 0x002e660000001000 */
[----:B------:R-:W-:Y:S01]  /*e580*/  UISETP.GE.AND UP1, UPT, UR8, URZ, UPT ;  /* 0x000000ff0800728c */ /* 0x000fe2000bf26270 */
[----:B-1----:R-:W-:Y:S02]  /*e590*/  IADD3 R6, PT, PT, R6, 0xffffffe, RZ ;  /* 0x0ffffffe06067810 */ /* 0x002fe40007ffe0ff */
[----:B------:R-:W-:Y:S02]  /*e5a0*/  MOV R0, UR11 ;  /* 0x0000000b00007c02 */ /* 0x000fe40008000f00 */
[----:B------:R-:W1:Y:S02]  /*e5b0*/  F2I.FTZ.U32.TRUNC.NTZ R7, R6 ;  /* 0x0000000600077305 */ /* 0x000e64000021f000 */
[----:B------:R-:W-:Y:S01]  /*e5c0*/  IABS R0, R0 ;  /* 0x0000000000007213 */ /* 0x000fe20000000000 */
[----:B-1----:R-:W-:-:S02]  /*e5d0*/  IMAD.MOV R2, RZ, RZ, -R7 ;  /* 0x000000ffff027224 */ /* 0x002fc400078e0a07 */
[----:B------:R-:W-:Y:S02]  /*e5e0*/  IMAD.MOV.U32 R6, RZ, RZ, RZ ;  /* 0x000000ffff067224 */ /* 0x000fe400078e00ff */
[----:B------:R-:W-:-:S04]  /*e5f0*/  IMAD R2, R2, R3, RZ ;  /* 0x0000000302027224 */ /* 0x000fc800078e02ff */
[----:B------:R-:W-:-:S06]  /*e600*/  IMAD.HI.U32 R2, R7, R2, R6 ;  /* 0x0000000207027227 */ /* 0x000fcc00078e0006 */
[----:B------:R-:W-:-:S05]  /*e610*/  IMAD.HI.U32 R5, R2, R0, RZ ;  /* 0x0000000002057227 */ /* 0x000fca00078e00ff */
[----:B------:R-:W-:-:S05]  /*e620*/  IADD3 R2, PT, PT, -R5, RZ, RZ ;  /* 0x000000ff05027210 */ /* 0x000fca0007ffe1ff */
[----:B------:R-:W-:-:S05]  /*e630*/  IMAD R0, R3, R2, R0 ;  /* 0x0000000203007224 */ /* 0x000fca00078e0200 */
[----:B------:R-:W-:-:S13]  /*e640*/  ISETP.GT.U32.AND P0, PT, R3, R0, PT ;  /* 0x000000000300720c */ /* 0x000fda0003f04070 */
[----:B------:R-:W-:Y:S01]  /*e650*/  @!P0 IMAD.IADD R0, R0, 0x1, -R3 ;  /* 0x0000000100008824 */ /* 0x000fe200078e0a03 */
[----:B------:R-:W-:Y:S02]  /*e660*/  @!P0 IADD3 R5, PT, PT, R5, 0x1, RZ ;  /* 0x0000000105058810 */ /* 0x000fe40007ffe0ff */
[----:B------:R-:W-:Y:S02]  /*e670*/  ELECT P0, URZ, PT ;  /* 0x0000000000ff782f */ /* 0x000fe40003800000 */
[----:B------:R-:W-:-:S13]  /*e680*/  ISETP.GE.U32.AND P1, PT, R0, R3, PT ;  /* 0x000000030000720c */ /* 0x000fda0003f26070 */
[----:B------:R-:W-:-:S05]  /*e690*/  @P1 VIADD R5, R5, 0x1 ;  /* 0x0000000105051836 */ /* 0x000fca0000000000 */
[----:B------:R-:W-:-:S13]  /*e6a0*/  R2UR UR12, R5 ;  /* 0x00000000050c72ca */ /* 0x000fda00000e0000 */
[----:B------:R-:W-:Y:S02]  /*e6b0*/  @!UP1 UIADD3 UR12, UPT, UPT, -UR12, URZ, URZ ;  /* 0x000000ff0c0c9290 */ /* 0x000fe4000fffe1ff */
[----:B------:R-:W-:-:S04]  /*e6c0*/  @!UP0 ULOP3.LUT UR12, URZ, UR19, URZ, 0x33, !UPT ;  /* 0x00000013ff0c8292 */ /* 0x000fc8000f8e33ff */
[----:B------:R-:W-:-:S04]  /*e6d0*/  UIADD3 UR8, UPT, UPT, -UR12, URZ, URZ ;  /* 0x000000ff0c087290 */ /* 0x000fc8000fffe1ff */
[----:B------:R-:W-:Y:S01]  /*e6e0*/  UIMAD UR11, UR19, UR8, UR11 ;  /* 0x00000008130b72a4 */ /* 0x000fe2000f8e020b */
[----:B------:R-:W-:Y:S11]  /*e6f0*/  BRA.U UP6, `(.L_x_343) ;  /* 0x0000000106047547 */ /* 0x000ff6000b800000 */
[----:B--23--:R-:W-:Y:S05]  /*e700*/  BPT.TRAP 0x1 ;  /* 0x000000040000795c */ /* 0x00cfea0000300000 */
.L_x_343:
[----:B------:R-:W1:Y:S01]  /*e710*/  S2UR UR18, SR_CgaCtaId ;  /* 0x00000000001279c3 */ /* 0x000e620000008800 */
[----:B------:R-:W-:Y:S01]  /*e720*/  UMOV UR17, 0x400 ;  /* 0x0000040000117882 */ /* 0x000fe20000000000 */
[----:B------:R-:W-:Y:S01]  /*e730*/  SHF.L.U32 R3, R4, 0x1f, RZ ;  /* 0x0000001f04037819 */ /* 0x000fe200000006ff */
[----:B-1----:R-:W-:-:S09]  /*e740*/  ULEA UR17, UR18, UR17, 0x18 ;  /* 0x0000001112117291 */ /* 0x002fd2000f8ec0ff */
[----:B------:R-:W1:Y:S02]  /*e750*/  SYNCS.PHASECHK.TRANS64.TRYWAIT P0, [UR17+0x58b0], R3 ;  /* 0x0058b003ff0075a7 */ /* 0x000e640008001111 */
[----:B-1----:R-:W-:Y:S05]  /*e760*/  @!P0 BRA `(.L_x_344) ;  /* 0x0000001800188947 */ /* 0x002fea0003800000 */
.L_x_442:
[----:B------:R-:W-:Y:S02]  /*e770*/  UIADD3 UR28, UP0, UPT, UR26, 0x400, URZ ;  /* 0x000004001a1c7890 */ /* 0x000fe4000ff1e0ff */
[----:B------:R-:W-:Y:S02]  /*e780*/  UIADD3 UR8, UPT, UPT, UR17, 0x3800, URZ ;  /* 0x0000380011087890 */ /* 0x000fe4000fffe0ff */
[----:B------:R-:W-:Y:S01]  /*e790*/  UIADD3.X UR29, UPT, UPT, URZ, UR27, URZ, UP0, !UPT ;  /* 0x0000001bff1d7290 */ /* 0x000fe200087fe4ff */
[----:B------:R-:W-:-:S08]  /*e7a0*/  UMOV UR9, URZ ;  /* 0x000000ff00097c82 */ /* 0x000fd00008000000 */
[----:B------:R4:W-:Y:S01]  /*e7b0*/  UTMASTG.5D [UR8], [UR28] ;  /* 0x000000081c0073b5 */ /* 0x0009e20008020000 */
[----:B------:R0:W-:Y:S01]  /*e7c0*/  UTMACMDFLUSH ;  /* 0x00000000000079b7 */ /* 0x0001e20000000000 */
[----:B----4-:R-:W-:Y:S05]  /*e7d0*/  BRA.U UP6, `(.L_x_345) ;  /* 0x0000000106047547 */ /* 0x010fea000b800000 */
[----:B--23--:R-:W-:Y:S05]  /*e7e0*/  BPT.TRAP 0x1 ;  /* 0x000000040000795c */ /* 0x00cfea0000300000 */
.L_x_345:
[----:B------:R-:W4:Y:S02]  /*e7f0*/  SYNCS.PHASECHK.TRANS64.TRYWAIT P0, [UR17+0x58b8], R3 ;  /* 0x0058b803ff0075a7 */ /* 0x000f240008001111 */
[----:B----4-:R-:W-:Y:S05]  /*e800*/  @!P0 BRA `(.L_x_346) ;  /* 0x0000001800088947 */ /* 0x010fea0003800000 */
.L_x_444:
[----:B------:R-:W-:Y:S02]  /*e810*/  UIADD3 UR28, UP0, UPT, UR26, 0x400, URZ ;  /* 0x000004001a1c7890 */ /* 0x000fe4000ff1e0ff */
[----:B------:R-:W-:Y:S02]  /*e820*/  UIADD3 UR10, UPT, UPT, UR10, 0x80, URZ ;  /* 0x000000800a0a7890 */ /* 0x000fe4000fffe0ff */
[----:B------:R-:W-:Y:S02]  /*e830*/  UIADD3 UR8, UPT, UPT, UR17, 0x4800, URZ ;  /* 0x0000480011087890 */ /* 0x000fe4000fffe0ff */
[----:B------:R-:W-:Y:S01]  /*e840*/  UIADD3.X UR29, UPT, UPT, URZ, UR27, URZ, UP0, !UPT ;  /* 0x0000001bff1d7290 */ /* 0x000fe200087fe4ff */
[----:B------:R-:W-:-:S08]  /*e850*/  UMOV UR9, URZ ;  /* 0x000000ff00097c82 */ /* 0x000fd00008000000 */
[----:B------:R4:W-:Y:S01]  /*e860*/  UTMASTG.5D [UR8], [UR28] ;  /* 0x000000081c0073b5 */ /* 0x0009e20008020000 */
[----:B------:R0:W-:Y:S01]  /*e870*/  UTMACMDFLUSH ;  /* 0x00000000000079b7 */ /* 0x0001e20000000000 */
[----:B------:R-:W-:-:S04]  /*e880*/  DEPBAR.LE SB0, 0x1 ;  /* 0x000080400000791a */ /* 0x000fc80000000000 */
[----:B----4-:R-:W-:Y:S05]  /*e890*/  BRA.U UP6, `(.L_x_347) ;  /* 0x0000000106047547 */ /* 0x010fea000b800000 */
[----:B--23--:R-:W-:Y:S05]  /*e8a0*/  BPT.TRAP 0x1 ;  /* 0x000000040000795c */ /* 0x00cfea0000300000 */
.L_x_347:
[----:B------:R-:W-:-:S04]  /*e8b0*/  UIADD3 UR8, UPT, UPT, UR17, 0x58c0, URZ ;  /* 0x000058c011087890 */ /* 0x000fc8000fffe0ff */
[----:B------:R-:W-:-:S09]  /*e8c0*/  UPRMT UR8, UR18, 0x654, UR8 ;  /* 0x0000065412087896 */ /* 0x000fd20008000008 */
[----:B------:R-:W-:Y:S01]  /*e8d0*/  SYNCS.ARRIVE.TRANS64.RED.A1T0 RZ, [UR8], RZ ;  /* 0x000000ffffff79a7 */ /* 0x000fe20008100408 */
[----:B------:R-:W-:-:S04]  /*e8e0*/  DEPBAR.LE SB0, 0x0 ;  /* 0x000080000000791a */ /* 0x000fc80000000000 */
[----:B------:R-:W-:Y:S05]  /*e8f0*/  BRA.U UP6, `(.L_x_348) ;  /* 0x0000000106047547 */ /* 0x000fea000b800000 */
[----:B--23--:R-:W-:Y:S05]  /*e900*/  BPT.TRAP 0x1 ;  /* 0x000000040000795c */ /* 0x00cfea0000300000 */
.L_x_348:
[----:B------:R-:W-:Y:S01]  /*e910*/  UIADD3 UR17, UPT, UPT, UR17, 0x58c8, URZ ;  /* 0x000058c811117890 */ /* 0x000fe2000fffe0ff */
[----:B-1----:R-:W-:Y:S01]  /*e920*/  HFMA2 R0, -RZ, RZ, 0, 5.9604644775390625e-08 ;  /* 0x00000001ff007431 */ /* 0x002fe200000001ff */
[----:B------:R-:W-:Y:S02]  /*e930*/  LOP3.LUT R4, R4, 0x1, RZ, 0x3c, !PT ;  /* 0x0000000104047812 */ /* 0x000fe400078e3cff */
[----:B------:R-:W-:-:S09]  /*e940*/  UPRMT UR17, UR18, 0x654, UR17 ;  /* 0x0000065412117896 */ /* 0x000fd20008000011 */
[----:B------:R-:W-:Y:S03]  /*e950*/  SYNCS.ARRIVE.TRANS64.RED.A1T0 RZ, [UR17], RZ ;  /* 0x000000ffffff79a7 */ /* 0x000fe60008100411 */
.L_x_342:
[----:B--2---:R-:W-:-:S04]  /*e960*/  UIADD3 UR36, UPT, UPT, UR24, UR36, URZ ;  /* 0x0000002418247290 */ /* 0x004fc8000fffe0ff */
[----:B---3--:R-:W-:-:S09]  /*e970*/  UISETP.GE.AND UP0, UPT, UR36, UR16, UPT ;  /* 0x000000102400728c */ /* 0x008fd2000bf06270 */
[----:B------:R-:W-:Y:S05]  /*e980*/  BRA.U !UP0, `(.L_x_349) ;  /* 0xfffffff908907547 */ /* 0x000fea000b83ffff */
[----:B------:R-:W-:-:S13]  /*e990*/  LOP3.LUT P0, RZ, R0, 0xff, RZ, 0xc0, !PT ;  /* 0x000000ff00ff7812 */ /* 0x000fda000780c0ff */
[----:B------:R-:W-:Y:S05]  /*e9a0*/  @!P0 EXIT ;  /* 0x000000000000894d */ /* 0x000fea0003800000 */
[----:B------:R-:W1:Y:S01]  /*e9b0*/  S2UR UR4, SR_CgaCtaId ;  /* 0x00000000000479c3 */ /* 0x000e620000008800 */
[----:B------:R-:W-:Y:S01]  /*e9c0*/  UMOV UR5, 0x400 ;  /* 0x0000040000057882 */ /* 0x000fe20000000000 */
[----:B------:R-:W-:Y:S01]  /*e9d0*/  UMOV UR6, 0x40 ;  /* 0x0000004000067882 */ /* 0x000fe20000000000 */
[----:B------:R-:W-:Y:S02]  /*e9e0*/  IMAD.MOV.U32 R2, RZ, RZ, 0xffff ;  /* 0x0000ffffff027424 */ /* 0x000fe400078e00ff */
[----:B------:R-:W-:Y:S01]  /*e9f0*/  IMAD.MOV.U32 R0, RZ, RZ, 0x1 ;  /* 0x00000001ff007424 */ /* 0x000fe200078e00ff */
[----:B-1----:R-:W-:Y:S02]  /*ea00*/  ULEA UR5, UR4, UR5, 0x18 ;  /* 0x0000000504057291 */ /* 0x002fe4000f8ec0ff */
[----:B------:R-:W-:-:S07]  /*ea10*/  ULEA UR6, UR4, UR6, 0x18 ;  /* 0x0000000604067291 */ /* 0x000fce000f8ec0ff */
[----:B------:R-:W1:Y:S01]  /*ea20*/  LDS R3, [UR5+0x58e0] ;  /* 0x0058e005ff037984 */ /* 0x000e620008000800 */
[----:B------:R-:W-:-:S03]  /*ea30*/  NOP ;  /* 0x0000000000007918 */ /* 0x000fc60000000000 */
[----:B------:R-:W2:Y:S01]  /*ea40*/  LDS R5, [UR6+0x14] ;  /* 0x00001406ff057984 */ /* 0x000ea20008000800 */
[----:B-1----:R-:W-:-:S04]  /*ea50*/  LOP3.LUT R3, R3, 0xffff, RZ, 0xc0, !PT ;  /* 0x0000ffff03037812 */ /* 0x002fc800078ec0ff */
[----:B------:R-:W-:-:S04]  /*ea60*/  SHF.R.U32.HI R3, RZ, 0x5, R3 ;  /* 0x00000005ff037819 */ /* 0x000fc80000011603 */
[-C--:B------:R-:W-:Y:S02]  /*ea70*/  SHF.L.U32 R2, R2, R3.reuse, RZ ;  /* 0x0000000302027219 */ /* 0x080fe400000006ff */
[----:B------:R-:W-:Y:S02]  /*ea80*/  SHF.L.U32 R0, R0, R3, RZ ;  /* 0x0000000300007219 */ /* 0x000fe400000006ff */
[----:B--2---:R-:W-:-:S04]  /*ea90*/  LOP3.LUT R5, R5, R2, RZ, 0xc0, !PT ;  /* 0x0000000205057212 */ /* 0x004fc800078ec0ff */
[----:B------:R-:W-:-:S13]  /*eaa0*/  ISETP.NE.AND P0, PT, R5, R2, PT ;  /* 0x000000020500720c */ /* 0x000fda0003f05270 */
[----:B------:R-:W-:Y:S05]  /*eab0*/  @P0 BRA `(.L_x_350) ;  /* 0x00000000005c0947 */ /* 0x000fea0003800000 */
[----:B------:R-:W1:Y:S02]  /*eac0*/  LDS R3, [UR6+0x18] ;  /* 0x00001806ff037984 */ /* 0x000e640008000800 */
[----:B-1----:R-:W-:-:S04]  /*ead0*/  LOP3.LUT R3, R3, R0, RZ, 0xc0, !PT ;  /* 0x0000000003037212 */ /* 0x002fc800078ec0ff */
[----:B------:R-:W-:-:S13]  /*eae0*/  ISETP.NE.AND P0, PT, R3, R0, PT ;  /* 0x000000000300720c */ /* 0x000fda0003f05270 */
[----:B------:R-:W-:Y:S05]  /*eaf0*/  @P0 BRA `(.L_x_351) ;  /* 0x0000000000400947 */ /* 0x000fea0003800000 */
[----:B------:R-:W-:Y:S01]  /*eb00*/  R2UR UR8, R2 ;  /* 0x00000000020872ca */ /* 0x000fe200000e0000 */
[----:B------:R-:W1:Y:S01]  /*eb10*/  S2R R3, SR_LANEID ;  /* 0x0000000000037919 */ /* 0x000e620000000000 */
[----:B------:R-:W-:Y:S01]  /*eb20*/  LOP3.LUT R4, RZ, R0, RZ, 0x33, !PT ;  /* 0x00000000ff047212 */ /* 0x000fe200078e33ff */
[----:B------:R-:W-:Y:S02]  /*eb30*/  VOTEU.ANY UR7, UPT, PT ;  /* 0x0000000000077886 */ /* 0x000fe400038e0100 */
[----:B------:R-:W-:Y:S01]  /*eb40*/  UFLO.U32 UR7, UR7 ;  /* 0x00000007000772bd */ /* 0x000fe200080e0000 */
[----:B------:R-:W2:Y:S07]  /*eb50*/  REDUX UR4, R4 ;  /* 0x00000000040473c4 */ /* 0x000eae0000000000 */
[----:B------:R-:W-:-:S06]  /*eb60*/  ULOP3.LUT UR8, URZ, UR8, URZ, 0x33, !UPT ;  /* 0x00000008ff087292 */ /* 0x000fcc000f8e33ff */
[----:B------:R-:W-:-:S04]  /*eb70*/  IMAD.U32 R2, RZ, RZ, UR8 ;  /* 0x00000008ff027e24 */ /* 0x000fc8000f8e00ff */
[----:B------:R-:W3:Y:S02]  /*eb80*/  REDUX UR5, R2 ;  /* 0x00000000020573c4 */ /* 0x000ee40000000000 */
[----:B------:R4:W-:Y:S01]  /*eb90*/  UTCATOMSWS.AND URZ, UR8 ;  /* 0x0000000800ff79e3 */ /* 0x0009e20008000000 */
[----:B--2---:R-:W-:Y:S01]  /*eba0*/  IMAD.U32 R0, RZ, RZ, UR4 ;  /* 0x00000004ff007e24 */ /* 0x004fe2000f8e00ff */
[----:B-1----:R-:W-:Y:S01]  /*ebb0*/  ISETP.EQ.U32.AND P0, PT, R3, UR7, PT ;  /* 0x0000000703007c0c */ /* 0x002fe2000bf02070 */
[----:B---3--:R-:W-:-:S12]  /*ebc0*/  IMAD.U32 R3, RZ, RZ, UR5 ;  /* 0x00000005ff037e24 */ /* 0x008fd8000f8e00ff */
[----:B------:R4:W-:Y:S04]  /*ebd0*/  @P0 ATOMS.AND RZ, [UR6+0x14], R3 ;  /* 0x00001403ffff098c */ /* 0x0009e8000a800006 */
[----:B------:R4:W-:Y:S01]  /*ebe0*/  @P0 ATOMS.AND RZ, [UR6+0x18], R0 ;  /* 0x00001800ffff098c */ /* 0x0009e2000a800006 */
[----:B------:R-:W-:Y:S05]  /*ebf0*/  BRA `(.L_x_352) ;  /* 0x0000000000147947 */ /* 0x000fea0003800000 */
.L_x_351:
[----:B------:R-:W-:Y:S02]  /*ec00*/  MOV R2, 0xec20 ;  /* 0x0000ec2000027802 */ /* 0x000fe40000000f00 */
[----:B------:R-:W-:Y:S05]  /*ec10*/  CALL.REL.NOINC `($__internal_0_$__cuda_sm10x_tcgen05_guardrail_trap_col_being_dealloced_not_returned_by_alloc) ;  /* 0x00000014001c7944 */ /* 0x000fea0003c00000 */
[----:B------:R-:W-:Y:S05]  /*ec20*/  BRA `(.L_x_352) ;  /* 0x0000000000087947 */ /* 0x000fea0003800000 */
.L_x_350:
[----:B------:R-:W-:Y:S02]  /*ec30*/  MOV R2, 0xec50 ;  /* 0x0000ec5000027802 */ /* 0x000fe40000000f00 */
[----:B------:R-:W-:Y:S05]  /*ec40*/  CALL.REL.NOINC `($__internal_2_$__cuda_sm10x_tcgen05_guardrail_trap_unallocated_columns_being_dealloced) ;  /* 0x0000001400287944 */ /* 0x000fea0003c00000 */
.L_x_352:
[----:B------:R-:W-:Y:S01]  /*ec50*/  NOP ;  /* 0x0000000000007918 */ /* 0x000fe20000000000 */
[----:B----4-:R-:W-:Y:S05]  /*ec60*/  EXIT ;  /* 0x000000000000794d */ /* 0x010fea0003800000 */
.L_x_37:
[----:B-1----:R-:W-:-:S07]  /*ec70*/  MOV R3, UR22 ;  /* 0x0000001600037c02 */ /* 0x002fce0008000f00 */
.L_x_353:
[----:B-1----:R1:W2:Y:S02]  /*ec80*/  SYNCS.PHASECHK.TRANS64.TRYWAIT P0, [R3+URZ+0x5800], R4 ;  /* 0x00580004030075a7 */ /* 0x0022a400080011ff */
[----:B--2---:R-:W-:Y:S05]  /*ec90*/  @!P0 NANOSLEEP.SYNCS 0x989680 ;  /* 0x009896800000895d */ /* 0x004fea0003900000 */
[----:B------:R-:W2:Y:S02]  /*eca0*/  @!P0 SYNCS.PHASECHK.TRANS64 P0, [R3+URZ+0x5800], R4 ;  /* 0x00580004030085a7 */ /* 0x000ea400080010ff */
[----:B--2---:R-:W-:Y:S05]  /*ecb0*/  @!P0 BRA `(.L_x_353) ;  /* 0xfffffffc00f08947 */ /* 0x004fea000383ffff */
[----:B------:R-:W-:Y:S05]  /*ecc0*/  BRA `(.L_x_354) ;  /* 0xffffff30000c7947 */ /* 0x000fea000383ffff */
.L_x_39:
[----:B------:R-:W-:-:S07]  /*ecd0*/  MOV R0, UR15 ;  /* 0x0000000f00007c02 */ /* 0x000fce0008000f00 */
.L_x_355:
[----:B-1----:R1:W2:Y:S02]  /*ece0*/  SYNCS.PHASECHK.TRANS64.TRYWAIT P0, [R0+URZ+0x5820], R3 ;  /* 0x00582003000075a7 */ /* 0x0022a400080011ff */
[----:B--2---:R-:W-:Y:S05]  /*ecf0*/  @!P0 NANOSLEEP.SYNCS 0x989680 ;  /* 0x009896800000895d */ /* 0x004fea0003900000 */
[----:B------:R-:W2:Y:S02]  /*ed00*/  @!P0 SYNCS.PHASECHK.TRANS64 P0, [R0+URZ+0x5820], R3 ;  /* 0x00582003000085a7 */ /* 0x000ea400080010ff */
[----:B--2---:R-:W-:Y:S05]  /*ed10*/  @!P0 BRA `(.L_x_355) ;  /* 0xfffffffc00f08947 */ /* 0x004fea000383ffff */
[----:B------:R-:W-:Y:S05]  /*ed20*/  BRA `(.L_x_356) ;  /* 0xffffff3000147947 */ /* 0x000fea000383ffff */
.L_x_41:
[----:B------:R-:W-:-:S07]  /*ed30*/  MOV R2, UR22 ;  /* 0x0000001600027c02 */ /* 0x000fce0008000f00 */
.L_x_357:
[----:B-1----:R1:W2:Y:S02]  /*ed40*/  SYNCS.PHASECHK.TRANS64.TRYWAIT P0, [R2+URZ+0x5858], R3 ;  /* 0x00585803020075a7 */ /* 0x0022a400080011ff */
[----:B--2---:R-:W-:Y:S05]  /*ed50*/  @!P0 NANOSLEEP.SYNCS 0x989680 ;  /* 0x009896800000895d */ /* 0x004fea0003900000 */
[----:B------:R-:W2:Y:S02]  /*ed60*/  @!P0 SYNCS.PHASECHK.TRANS64 P0, [R2+URZ+0x5858], R3 ;  /* 0x00585803020085a7 */ /* 0x000ea400080010ff */
[----:B--2---:R-:W-:Y:S05]  /*ed70*/  @!P0 BRA `(.L_x_357) ;  /* 0xfffffffc00f08947 */ /* 0x004fea000383ffff */
[----:B------:R-:W-:Y:S05]  /*ed80*/  BRA `(.L_x_358) ;  /* 0xffffff30002c7947 */ /* 0x000fea000383ffff */
.L_x_45:
[----:B-1----:R-:W-:-:S07]  /*ed90*/  MOV R3, UR22 ;  /* 0x0000001600037c02 */ /* 0x002fce0008000f00 */
.L_x_359:
[----:B-1----:R1:W2:Y:S02]  /*eda0*/  SYNCS.PHASECHK.TRANS64.TRYWAIT P0, [R3+URZ+0x5808], R4 ;  /* 0x00580804030075a7 */ /* 0x0022a400080011ff */
[----:B--2---:R-:W-:Y:S05]  /*edb0*/  @!P0 NANOSLEEP.SYNCS 0x989680 ;  /* 0x009896800000895d */ /* 0x004fea0003900000 */
[----:B------:R-:W2:Y:S02]  /*edc0*/  @!P0 SYNCS.PHASECHK.TRANS64 P0, [R3+URZ+0x5808], R4 ;  /* 0x00580804030085a7 */ /* 0x000ea400080010ff */
[----:B--2---:R-:W-:Y:S05]  /*edd0*/  @!P0 BRA `(.L_x_359) ;  /* 0xfffffffc00f08947 */ /* 0x004fea000383ffff */
[----:B------:R-:W-:Y:S05]  /*ede0*/  BRA `(.L_x_360) ;  /* 0xffffff30005c7947 */ /* 0x000fea000383ffff */
.L_x_47:
[----:B------:R-:W-:-:S07]  /*edf0*/  MOV R2, UR22 ;  /* 0x0000001600027c02 */ /* 0x000fce0008000f00 */
.L_x_361:
[----:B-1----:R1:W2:Y:S02]  /*ee00*/  SYNCS.PHASECHK.TRANS64.TRYWAIT P0, [R2+URZ+0x5868], R3 ;  /* 0x00586803020075a7 */ /* 0x0022a400080011ff */
[----:B--2---:R-:W-:Y:S05]  /*ee10*/  @!P0 NANOSLEEP.SYNCS 0x989680 ;  /* 0x009896800000895d */ /* 0x004fea0003900000 */
[----:B------:R-:W2:Y:S02]  /*ee20*/  @!P0 SYNCS.PHASECHK.TRANS64 P0, [R2+URZ+0x5868], R3 ;  /* 0x00586803020085a7 */ /* 0x000ea400080010ff */
[----:B--2---:R-:W-:Y:S05]  /*ee30*/  @!P0 BRA `(.L_x_361) ;  /* 0xfffffffc00f08947 */ /* 0x004fea000383ffff */
[----:B------:R-:W-:Y:S05]  /*ee40*/  BRA `(.L_x_362) ;  /* 0xffffff3000607947 */ /* 0x000fea000383ffff */
.L_x_51:
[----:B------:R-:W-:-:S07]  /*ee50*/  MOV R0, UR14 ;  /* 0x0000000e00007c02 */ /* 0x000fce0008000f00 */
.L_x_363:
[----:B-1----:R1:W2:Y:S02]  /*ee60*/  SYNCS.PHASECHK.TRANS64.TRYWAIT P0, [R0+URZ+0x5820], R3 ;  /* 0x00582003000075a7 */ /* 0x0022a400080011ff */
[----:B--2---:R-:W-:Y:S05]  /*ee70*/  @!P0 NANOSLEEP.SYNCS 0x989680 ;  /* 0x009896800000895d */ /* 0x004fea0003900000 */
[----:B------:R-:W2:Y:S02]  /*ee80*/  @!P0 SYNCS.PHASECHK.TRANS64 P0, [R0+URZ+0x5820], R3 ;  /* 0x00582003000085a7 */ /* 0x000ea400080010ff */
[----:B--2---:R-:W-:Y:S05]  /*ee90*/  @!P0 BRA `(.L_x_363) ;  /* 0xfffffffc00f08947 */ /* 0x004fea000383ffff */
[----:B------:R-:W-:Y:S05]  /*eea0*/  BRA `(.L_x_364) ;  /* 0xffffff3000a07947 */ /* 0x000fea000383ffff */
.L_x_53:
[----:B------:R-:W-:-:S07]  /*eeb0*/  MOV R0, UR22 ;  /* 0x0000001600007c02 */ /* 0x000fce0008000f00 */
.L_x_365:
[----:B-1----:R1:W2:Y:S02]  /*eec0*/  SYNCS.PHASECHK.TRANS64.TRYWAIT P0, [R0+URZ+0x58a0], R3 ;  /* 0x0058a003000075a7 */ /* 0x0022a400080011ff */
[----:B--2---:R-:W-:Y:S05]  /*eed0*/  @!P0 NANOSLEEP.SYNCS 0x989680 ;  /* 0x009896800000895d */ /* 0x004fea0003900000 */
[----:B------:R-:W2:Y:S02]  /*eee0*/  @!P0 SYNCS.PHASECHK.TRANS64 P0, [R0+URZ+0x58a0], R3 ;  /* 0x0058a003000085a7 */ /* 0x000ea400080010ff */
[----:B--2---:R-:W-:Y:S05]  /*eef0*/  @!P0 BRA `(.L_x_365) ;  /* 0xfffffffc00f08947 */ /* 0x004fea000383ffff */
[----:B------:R-:W-:Y:S05]  /*ef00*/  BRA `(.L_x_366) ;  /* 0xffffff3000b47947 */ /* 0x000fea000383ffff */
.L_x_55:
[----:B------:R-:W-:-:S07]  /*ef10*/  MOV R4, UR22 ;  /* 0x0000001600047c02 */ /* 0x000fce0008000f00 */
.L_x_367:
[----:B-1----:R1:W2:Y:S02]  /*ef20*/  SYNCS.PHASECHK.TRANS64.TRYWAIT P0, [R4+URZ+0x5858], R5 ;  /* 0x00585805040075a7 */ /* 0x0022a400080011ff */
[----:B--2---:R-:W-:Y:S05]  /*ef30*/  @!P0 NANOSLEEP.SYNCS 0x989680 ;  /* 0x009896800000895d */ /* 0x004fea0003900000 */
[----:B------:R-:W2:Y:S02]  /*ef40*/  @!P0 SYNCS.PHASECHK.TRANS64 P0, [R4+URZ+0x5858], R5 ;  /* 0x00585805040085a7 */ /* 0x000ea400080010ff */
[----:B--2---:R-:W-:Y:S05]  /*ef50*/  @!P0 BRA `(.L_x_367) ;  /* 0xfffffffc00f08947 */ /* 0x004fea000383ffff */
[----:B------:R-:W-:Y:S05]  /*ef60*/  BRA `(.L_x_368) ;  /* 0xffffff3000c07947 */ /* 0x000fea000383ffff */
.L_x_59:
[----:B------:R-:W-:Y:S07]  /*ef70*/  MOV R2, UR4 ;  /* 0x0000000400027c02 */ /* 0x000fee0008000f00 */
.L_x_369:
[----:B--2---:R2:W3:Y:S02]  /*ef80*/  SYNCS.PHASECHK.TRANS64.TRYWAIT P0, [R2+URZ+0x5820], R3 ;  /* 0x00582003020075a7 */ /* 0x0044e400080011ff */
[----:B---3--:R-:W-:Y:S05]  /*ef90*/  @!P0 NANOSLEEP.SYNCS 0x989680 ;  /* 0x009896800000895d */ /* 0x008fea0003900000 */
[----:B------:R-:W3:Y:S02]  /*efa0*/  @!P0 SYNCS.PHASECHK.TRANS64 P0, [R2+URZ+0x5820], R3 ;  /* 0x00582003020085a7 */ /* 0x000ee400080010ff */
[----:B---3--:R-:W-:Y:S05]  /*efb0*/  @!P0 BRA `(.L_x_369) ;  /* 0xfffffffc00f08947 */ /* 0x008fea000383ffff */
[----:B------:R-:W-:Y:S05]  /*efc0*/  BRA `(.L_x_370) ;  /* 0xffffff3400bc7947 */ /* 0x000fea000383ffff */
.L_x_62:
[----:B------:R-:W-:Y:S07]  /*efd0*/  MOV R0, UR22 ;  /* 0x0000001600007c02 */ /* 0x000fee0008000f00 */
.L_x_371:
[----:B--2---:R2:W3:Y:S02]  /*efe0*/  SYNCS.PHASECHK.TRANS64.TRYWAIT P0, [R0+URZ+0x58a8], R3 ;  /* 0x0058a803000075a7 */ /* 0x0044e400080011ff */
[----:B---3--:R-:W-:Y:S05]  /*eff0*/  @!P0 NANOSLEEP.SYNCS 0x989680 ;  /* 0x009896800000895d */ /* 0x008fea0003900000 */
[----:B------:R-:W3:Y:S02]  /*f000*/  @!P0 SYNCS.PHASECHK.TRANS64 P0, [R0+URZ+0x58a8], R3 ;  /* 0x0058a803000085a7 */ /* 0x000ee400080010ff */
[----:B---3--:R-:W-:Y:S05]  /*f010*/  @!P0 BRA `(.L_x_371) ;  /* 0xfffffffc00f08947 */ /* 0x008fea000383ffff */
[----:B------:R-:W-:Y:S05]  /*f020*/  BRA `(.L_x_372) ;  /* 0xffffff3800007947 */ /* 0x000fea000383ffff */
.L_x_64:
[----:B------:R-:W-:Y:S07]  /*f030*/  MOV R4, UR22 ;  /* 0x0000001600047c02 */ /* 0x000fee0008000f00 */
.L_x_373:
[----:B--2---:R2:W3:Y:S02]  /*f040*/  SYNCS.PHASECHK.TRANS64.TRYWAIT P0, [R4+URZ+0x5868], R5 ;  /* 0x00586805040075a7 */ /* 0x0044e400080011ff */
[----:B---3--:R-:W-:Y:S05]  /*f050*/  @!P0 NANOSLEEP.SYNCS 0x989680 ;  /* 0x009896800000895d */ /* 0x008fea0003900000 */
[----:B------:R-:W3:Y:S02]  /*f060*/  @!P0 SYNCS.PHASECHK.TRANS64 P0, [R4+URZ+0x5868], R5 ;  /* 0x00586805040085a7 */ /* 0x000ee400080010ff */
[----:B---3--:R-:W-:Y:S05]  /*f070*/  @!P0 BRA `(.L_x_373) ;  /* 0xfffffffc00f08947 */ /* 0x008fea000383ffff */
[----:B------:R-:W-:Y:S05]  /*f080*/  BRA `(.L_x_374) ;  /* 0xffffff38000c7947 */ /* 0x000fea000383ffff */
.L_x_70:
[----:B------:R-:W-:Y:S07]  /*f090*/  MOV R0, UR4 ;  /* 0x0000000400007c02 */ /* 0x000fee0008000f00 */
.L_x_375:
[----:B-1----:R1:W2:Y:S02]  /*f0a0*/  SYNCS.PHASECHK.TRANS64.TRYWAIT P0, [R0+URZ+0x5820], R3 ;  /* 0x00582003000075a7 */ /* 0x0022a400080011ff */
[----:B--2---:R-:W-:Y:S05]  /*f0b0*/  @!P0 NANOSLEEP.SYNCS 0x989680 ;  /* 0x009896800000895d */ /* 0x004fea0003900000 */
[----:B------:R-:W2:Y:S02]  /*f0c0*/  @!P0 SYNCS.PHASECHK.TRANS64 P0, [R0+URZ+0x5820], R3 ;  /* 0x00582003000085a7 */ /* 0x000ea400080010ff */
[----:B--2---:R-:W-:Y:S05]  /*f0d0*/  @!P0 BRA `(.L_x_375) ;  /* 0xfffffffc00f08947 */ /* 0x004fea000383ffff */
[----:B------:R-:W-:Y:S05]  /*f0e0*/  BRA `(.L_x_376) ;  /* 0xffffff3c001c7947 */ /* 0x000fea000383ffff */
.L_x_72:
[----:B------:R-:W-:Y:S07]  /*f0f0*/  MOV R0, UR22 ;  /* 0x0000001600007c02 */ /* 0x000fee0008000f00 */
.L_x_377:
[----:B-1----:R1:W2:Y:S02]  /*f100*/  SYNCS.PHASECHK.TRANS64.TRYWAIT P0, [R0+URZ+0x58a0], R3 ;  /* 0x0058a003000075a7 */ /* 0x0022a400080011ff */
[----:B--2---:R-:W-:Y:S05]  /*f110*/  @!P0 NANOSLEEP.SYNCS 0x989680 ;  /* 0x009896800000895d */ /* 0x004fea0003900000 */
[----:B------:R-:W2:Y:S02]  /*f120*/  @!P0 SYNCS.PHASECHK.TRANS64 P0, [R0+URZ+0x58a0], R3 ;  /* 0x0058a003000085a7 */ /* 0x000ea400080010ff */
[----:B--2---:R-:W-:Y:S05]  /*f130*/  @!P0 BRA `(.L_x_377) ;  /* 0xfffffffc00f08947 */ /* 0x004fea000383ffff */
[----:B------:R-:W-:Y:S05]  /*f140*/  BRA `(.L_x_378) ;  /* 0xffffff3c00287947 */ /* 0x000fea000383ffff */
.L_x_74:
[----:B------:R-:W-:Y:S07]  /*f150*/  MOV R4, UR22 ;  /* 0x0000001600047c02 */ /* 0x000fee0008000f00 */
.L_x_379:
[----:B-1----:R1:W2:Y:S02]  /*f160*/  SYNCS.PHASECHK.TRANS64.TRYWAIT P0, [R4+URZ+0x5858], R5 ;  /* 0x00585805040075a7 */ /* 0x0022a400080011ff */
[----:B--2---:R-:W-:Y:S05]  /*f170*/  @!P0 NANOSLEEP.SYNCS 0x989680 ;  /* 0x009896800000895d */ /* 0x004fea0003900000 */
[----:B------:R-:W2:Y:S02]  /*f180*/  @!P0 SYNCS.PHASECHK.TRANS64 P0, [R4+URZ+0x5858], R5 ;  /* 0x00585805040085a7 */ /* 0x000ea400080010ff */
[----:B--2---:R-:W-:Y:S05]  /*f190*/  @!P0 BRA `(.L_x_379) ;  /* 0xfffffffc00f08947 */ /* 0x004fea000383ffff */
[----:B------:R-:W-:Y:S05]  /*f1a0*/  BRA `(.L_x_380) ;  /* 0xffffff3c00387947 */ /* 0x000fea000383ffff */
.L_x_82:
[----:B------:R-:W-:-:S07]  /*f1b0*/  MOV R0, UR22 ;  /* 0x0000001600007c02 */ /* 0x000fce0008000f00 */
.L_x_381:
[----:B--2---:R2:W3:Y:S02]  /*f1c0*/  SYNCS.PHASECHK.TRANS64.TRYWAIT P0, [R0+URZ+0x58a8], R3 ;  /* 0x0058a803000075a7 */ /* 0x0044e400080011ff */
[----:B---3--:R-:W-:Y:S05]  /*f1d0*/  @!P0 NANOSLEEP.SYNCS 0x989680 ;  /* 0x009896800000895d */ /* 0x008fea0003900000 */
[----:B------:R-:W3:Y:S02]  /*f1e0*/  @!P0 SYNCS.PHASECHK.TRANS64 P0, [R0+URZ+0x58a8], R3 ;  /* 0x0058a803000085a7 */ /* 0x000ee400080010ff */
[----:B---3--:R-:W-:Y:S05]  /*f1f0*/  @!P0 BRA `(.L_x_381) ;  /* 0xfffffffc00f08947 */ /* 0x008fea000383ffff */
[----:B------:R-:W-:Y:S05]  /*f200*/  BRA `(.L_x_382) ;  /* 0xffffff4000187947 */ /* 0x000fea000383ffff */
.L_x_84:
[----:B------:R-:W-:-:S07]  /*f210*/  MOV R4, UR22 ;  /* 0x0000001600047c02 */ /* 0x000fce0008000f00 */
.L_x_383:
[----:B--2---:R2:W3:Y:S02]  /*f220*/  SYNCS.PHASECHK.TRANS64.TRYWAIT P0, [R4+URZ+0x5868], R5 ;  /* 0x00586805040075a7 */ /* 0x0044e400080011ff */
[----:B---3--:R-:W-:Y:S05]  /*f230*/  @!P0 NANOSLEEP.SYNCS 0x989680 ;  /* 0x009896800000895d */ /* 0x008fea0003900000 */
[----:B------:R-:W3:Y:S02]  /*f240*/  @!P0 SYNCS.PHASECHK.TRANS64 P0, [R4+URZ+0x5868], R5 ;  /* 0x00586805040085a7 */ /* 0x000ee400080010ff */
[----:B---3--:R-:W-:Y:S05]  /*f250*/  @!P0 BRA `(.L_x_383) ;  /* 0xfffffffc00f08947 */ /* 0x008fea000383ffff */
[----:B------:R-:W-:Y:S05]  /*f260*/  BRA `(.L_x_384) ;  /* 0xffffff4000247947 */ /* 0x000fea000383ffff */
.L_x_96:
[----:B-1----:R1:W2:Y:S02]  /*f270*/  SYNCS.PHASECHK.TRANS64.TRYWAIT P0, [R16+URZ+0x58c0], R3 ;  /* 0x0058c003100075a7 */ /* 0x0022a400080011ff */
[----:B--2---:R-:W-:Y:S05]  /*f280*/  @!P0 NANOSLEEP.SYNCS 0x989680 ;  /* 0x009896800000895d */ /* 0x004fea0003900000 */
[----:B------:R-:W2:Y:S02]  /*f290*/  @!P0 SYNCS.PHASECHK.TRANS64 P0, [R16+URZ+0x58c0], R3 ;  /* 0x0058c003100085a7 */ /* 0x000ea400080010ff */
[----:B--2---:R-:W-:Y:S05]  /*f2a0*/  @!P0 BRA `(.L_x_96) ;  /* 0xfffffffc00f08947 */ /* 0x004fea000383ffff */
[----:B------:R-:W-:Y:S05]  /*f2b0*/  BRA `(.L_x_385) ;  /* 0xffffff48000c7947 */ /* 0x000fea000383ffff */
.L_x_163:
[----:B-1----:R1:W2:Y:S02]  /*f2c0*/  SYNCS.PHASECHK.TRANS64.TRYWAIT P0, [R16+URZ+0x58c8], R3 ;  /* 0x0058c803100075a7 */ /* 0x0022a400080011ff */
[----:B--2---:R-:W-:Y:S05]  /*f2d0*/  @!P0 NANOSLEEP.SYNCS 0x989680 ;  /* 0x009896800000895d */ /* 0x004fea0003900000 */
[----:B------:R-:W2:Y:S02]  /*f2e0*/  @!P0 SYNCS.PHASECHK.TRANS64 P0, [R16+URZ+0x58c8], R3 ;  /* 0x0058c803100085a7 */ /* 0x000ea400080010ff */
[----:B--2---:R-:W-:Y:S05]  /*f2f0*/  @!P0 BRA `(.L_x_163) ;  /* 0xfffffffc00f08947 */ /* 0x004fea000383ffff */
[----:B------:R-:W-:Y:S05]  /*f300*/  BRA `(.L_x_386) ;  /* 0xffffff7400447947 */ /* 0x000fea000383ffff */
.L_x_169:
[----:B-1----:R1:W2:Y:S02]  /*f310*/  SYNCS.PHASECHK.TRANS64.TRYWAIT P0, [R0+URZ+0x5870], R5 ;  /* 0x00587005000075a7 */ /* 0x0022a400080011ff */
[----:B--2---:R-:W-:Y:S05]  /*f320*/  @!P0 NANOSLEEP.SYNCS 0x989680 ;  /* 0x009896800000895d */ /* 0x004fea0003900000 */
[----:B------:R-:W2:Y:S02]  /*f330*/  @!P0 SYNCS.PHASECHK.TRANS64 P0, [R0+URZ+0x5870], R5 ;  /* 0x00587005000085a7 */ /* 0x000ea400080010ff */
[----:B--2---:R-:W-:Y:S05]  /*f340*/  @!P0 BRA `(.L_x_169) ;  /* 0xfffffffc00f08947 */ /* 0x004fea000383ffff */
[----:B------:R-:W-:Y:S05]  /*f350*/  BRA `(.L_x_387) ;  /* 0xffffff78005c7947 */ /* 0x000fea000383ffff */
.L_x_172:
[----:B-1----:R1:W3:Y:S02]  /*f360*/  SYNCS.PHASECHK.TRANS64.TRYWAIT P1, [R0+URZ+0x5880], R5 ;  /* 0x00588005000075a7 */ /* 0x0022e400080211ff */
[----:B---3--:R-:W-:Y:S05]  /*f370*/  @!P1 NANOSLEEP.SYNCS 0x989680 ;  /* 0x009896800000995d */ /* 0x008fea0003900000 */
[----:B------:R-:W3:Y:S02]  /*f380*/  @!P1 SYNCS.PHASECHK.TRANS64 P1, [R0+URZ+0x5880], R5 ;  /* 0x00588005000095a7 */ /* 0x000ee400080210ff */
[----:B---3--:R-:W-:Y:S05]  /*f390*/  @!P1 BRA `(.L_x_172) ;  /* 0xfffffffc00f09947 */ /* 0x008fea000383ffff */
[----:B------:R-:W-:Y:S05]  /*f3a0*/  BRA `(.L_x_388) ;  /* 0xffffff7800847947 */ /* 0x000fea000383ffff */
.L_x_175:
[----:B--2---:R2:W3:Y:S02]  /*f3b0*/  SYNCS.PHASECHK.TRANS64.TRYWAIT P0, [R0+URZ+0x5870], R3 ;  /* 0x00587003000075a7 */ /* 0x0044e400080011ff */
[----:B---3--:R-:W-:Y:S05]  /*f3c0*/  @!P0 NANOSLEEP.SYNCS 0x989680 ;  /* 0x009896800000895d */ /* 0x008fea0003900000 */
[----:B------:R-:W3:Y:S02]  /*f3d0*/  @!P0 SYNCS.PHASECHK.TRANS64 P0, [R0+URZ+0x5870], R3 ;  /* 0x00587003000085a7 */ /* 0x000ee400080010ff */
[----:B---3--:R-:W-:Y:S05]  /*f3e0*/  @!P0 BRA `(.L_x_175) ;  /* 0xfffffffc00f08947 */ /* 0x008fea000383ffff */
[----:B------:R-:W-:Y:S05]  /*f3f0*/  BRA `(.L_x_389) ;  /* 0xffffff7800c87947 */ /* 0x000fea000383ffff */
.L_x_177:
[----:B--2---:R2:W3:Y:S02]  /*f400*/  SYNCS.PHASECHK.TRANS64.TRYWAIT P0, [R0+URZ+0x5890], R23 ;  /* 0x00589017000075a7 */ /* 0x0044e400080011ff */
[----:B---3--:R-:W-:Y:S05]  /*f410*/  @!P0 NANOSLEEP.SYNCS 0x989680 ;  /* 0x009896800000895d */ /* 0x008fea0003900000 */
[----:B------:R-:W3:Y:S02]  /*f420*/  @!P0 SYNCS.PHASECHK.TRANS64 P0, [R0+URZ+0x5890], R23 ;  /* 0x00589017000085a7 */ /* 0x000ee400080010ff */
[----:B---3--:R-:W-:Y:S05]  /*f430*/  @!P0 BRA `(.L_x_177) ;  /* 0xfffffffc00f08947 */ /* 0x008fea000383ffff */
[----:B------:R-:W-:Y:S05]  /*f440*/  BRA `(.L_x_390) ;  /* 0xffffff7c00107947 */ /* 0x000fea000383ffff */
.L_x_182:
[----:B----4-:R4:W5:Y:S02]  /*f450*/  SYNCS.PHASECHK.TRANS64.TRYWAIT P0, [R0+URZ+0x5880], R3 ;  /* 0x00588003000075a7 */ /* 0x01096400080011ff */
[----:B-----5:R-:W-:Y:S05]  /*f460*/  @!P0 NANOSLEEP.SYNCS 0x989680 ;  /* 0x009896800000895d */ /* 0x020fea0003900000 */
[----:B------:R-:W5:Y:S02]  /*f470*/  @!P0 SYNCS.PHASECHK.TRANS64 P0, [R0+URZ+0x5880], R3 ;  /* 0x00588003000085a7 */ /* 0x000f6400080010ff */
[----:B-----5:R-:W-:Y:S05]  /*f480*/  @!P0 BRA `(.L_x_182) ;  /* 0xfffffffc00f08947 */ /* 0x020fea000383ffff */
[----:B------:R-:W-:Y:S05]  /*f490*/  BRA `(.L_x_391) ;  /* 0xffffff7c00907947 */ /* 0x000fea000383ffff */
.L_x_184:
[----:B---3--:R3:W4:Y:S02]  /*f4a0*/  SYNCS.PHASECHK.TRANS64.TRYWAIT P0, [R0+URZ+0x5898], R23 ;  /* 0x00589817000075a7 */ /* 0x00872400080011ff */
[----:B----4-:R-:W-:Y:S05]  /*f4b0*/  @!P0 NANOSLEEP.SYNCS 0x989680 ;  /* 0x009896800000895d */ /* 0x010fea0003900000 */
[----:B------:R-:W4:Y:S02]  /*f4c0*/  @!P0 SYNCS.PHASECHK.TRANS64 P0, [R0+URZ+0x5898], R23 ;  /* 0x00589817000085a7 */ /* 0x000f2400080010ff */
[----:B----4-:R-:W-:Y:S05]  /*f4d0*/  @!P0 BRA `(.L_x_184) ;  /* 0xfffffffc00f08947 */ /* 0x010fea000383ffff */
[----:B------:R-:W-:Y:S05]  /*f4e0*/  BRA `(.L_x_392) ;  /* 0xffffff7c00cc7947 */ /* 0x000fea000383ffff */
.L_x_191:
[----:B-----5:R5:W1:Y:S02]  /*f4f0*/  SYNCS.PHASECHK.TRANS64.TRYWAIT P0, [R0+URZ+0x5870], R3 ;  /* 0x00587003000075a7 */ /* 0x020a6400080011ff */
[----:B-1----:R-:W-:Y:S05]  /*f500*/  @!P0 NANOSLEEP.SYNCS 0x989680 ;  /* 0x009896800000895d */ /* 0x002fea0003900000 */
[----:B------:R-:W1:Y:S02]  /*f510*/  @!P0 SYNCS.PHASECHK.TRANS64 P0, [R0+URZ+0x5870], R3 ;  /* 0x00587003000085a7 */ /* 0x000e6400080010ff */
[----:B-1----:R-:W-:Y:S05]  /*f520*/  @!P0 BRA `(.L_x_191) ;  /* 0xfffffffc00f08947 */ /* 0x002fea000383ffff */
[----:B------:R-:W-:Y:S05]  /*f530*/  BRA `(.L_x_393) ;  /* 0xffffff8000687947 */ /* 0x000fea000383ffff */
.L_x_194:
[----:B-1----:R1:W2:Y:S02]  /*f540*/  SYNCS.PHASECHK.TRANS64.TRYWAIT P0, [R0+URZ+0x5890], R5 ;  /* 0x00589005000075a7 */ /* 0x0022a400080011ff */
[----:B--2---:R-:W-:Y:S05]  /*f550*/  @!P0 NANOSLEEP.SYNCS 0x989680 ;  /* 0x009896800000895d */ /* 0x004fea0003900000 */
[----:B------:R-:W2:Y:S02]  /*f560*/  @!P0 SYNCS.PHASECHK.TRANS64 P0, [R0+URZ+0x5890], R5 ;  /* 0x00589005000085a7 */ /* 0x000ea400080010ff */
[----:B--2---:R-:W-:Y:S05]  /*f570*/  @!P0 BRA `(.L_x_194) ;  /* 0xfffffffc00f08947 */ /* 0x004fea000383ffff */
[----:B------:R-:W-:Y:S05]  /*f580*/  BRA `(.L_x_394) ;  /* 0xffffff80008c7947 */ /* 0x000fea000383ffff */
.L_x_196:
[----:B-1----:R1:W2:Y:S02]  /*f590*/  SYNCS.PHASECHK.TRANS64.TRYWAIT P0, [R0+URZ+0x58c0], R5 ;  /* 0x0058c005000075a7 */ /* 0x0022a400080011ff */
[----:B--2---:R-:W-:Y:S05]  /*f5a0*/  @!P0 NANOSLEEP.SYNCS 0x989680 ;  /* 0x009896800000895d */ /* 0x004fea0003900000 */
[----:B------:R-:W2:Y:S02]  /*f5b0*/  @!P0 SYNCS.PHASECHK.TRANS64 P0, [R0+URZ+0x58c0], R5 ;  /* 0x0058c005000085a7 */ /* 0x000ea400080010ff */
[----:B--2---:R-:W-:Y:S05]  /*f5c0*/  @!P0 BRA `(.L_x_196) ;  /* 0xfffffffc00f08947 */ /* 0x004fea000383ffff */
[----:B------:R-:W-:Y:S05]  /*f5d0*/  BRA `(.L_x_395) ;  /* 0xffffff8000c07947 */ /* 0x000fea000383ffff */
.L_x_204:
[----:B-1----:R1:W5:Y:S02]  /*f5e0*/  SYNCS.PHASECHK.TRANS64.TRYWAIT P0, [R0+URZ+0x5880], R3 ;  /* 0x00588003000075a7 */ /* 0x00236400080011ff */
[----:B-----5:R-:W-:Y:S05]  /*f5f0*/  @!P0 NANOSLEEP.SYNCS 0x989680 ;  /* 0x009896800000895d */ /* 0x020fea0003900000 */
[----:B------:R-:W5:Y:S02]  /*f600*/  @!P0 SYNCS.PHASECHK.TRANS64 P0, [R0+URZ+0x5880], R3 ;  /* 0x00588003000085a7 */ /* 0x000f6400080010ff */
[----:B-----5:R-:W-:Y:S05]  /*f610*/  @!P0 BRA `(.L_x_204) ;  /* 0xfffffffc00f08947 */ /* 0x020fea000383ffff */
[----:B------:R-:W-:Y:S05]  /*f620*/  BRA `(.L_x_396) ;  /* 0xffffff8800fc7947 */ /* 0x000fea000383ffff */
.L_x_207:
[----:B--2---:R2:W5:Y:S02]  /*f630*/  SYNCS.PHASECHK.TRANS64.TRYWAIT P0, [R0+URZ+0x5898], R5 ;  /* 0x00589805000075a7 */ /* 0x00456400080011ff */
[----:B-----5:R-:W-:Y:S05]  /*f640*/  @!P0 NANOSLEEP.SYNCS 0x989680 ;  /* 0x009896800000895d */ /* 0x020fea0003900000 */
[----:B------:R-:W5:Y:S02]  /*f650*/  @!P0 SYNCS.PHASECHK.TRANS64 P0, [R0+URZ+0x5898], R5 ;  /* 0x00589805000085a7 */ /* 0x000f6400080010ff */
[----:B-----5:R-:W-:Y:S05]  /*f660*/  @!P0 BRA `(.L_x_207) ;  /* 0xfffffffc00f08947 */ /* 0x020fea000383ffff */
[----:B------:R-:W-:Y:S05]  /*f670*/  BRA `(.L_x_397) ;  /* 0xffffff8c00207947 */ /* 0x000fea000383ffff */
.L_x_209:
[----:B--2---:R2:W5:Y:S02]  /*f680*/  SYNCS.PHASECHK.TRANS64.TRYWAIT P0, [R0+URZ+0x58c8], R7 ;  /* 0x0058c807000075a7 */ /* 0x00456400080011ff */
[----:B-----5:R-:W-:Y:S05]  /*f690*/  @!P0 NANOSLEEP.SYNCS 0x989680 ;  /* 0x009896800000895d */ /* 0x020fea0003900000 */
[----:B------:R-:W5:Y:S02]  /*f6a0*/  @!P0 SYNCS.PHASECHK.TRANS64 P0, [R0+URZ+0x58c8], R7 ;  /* 0x0058c807000085a7 */ /* 0x000f6400080010ff */
[----:B-----5:R-:W-:Y:S05]  /*f6b0*/  @!P0 BRA `(.L_x_209) ;  /* 0xfffffffc00f08947 */ /* 0x020fea000383ffff */
[----:B------:R-:W-:Y:S05]  /*f6c0*/  BRA `(.L_x_398) ;  /* 0xffffff8c002c7947 */ /* 0x000fea000383ffff */
.L_x_219:
[----:B-1----:R-:W-:-:S04]  /*f6d0*/  MOV R0, UR49 ;  /* 0x0000003100007c02 */ /* 0x002fc80008000f00 */
[----:B------:R1:W2:Y:S03]  /*f6e0*/  SYNCS.PHASECHK.TRANS64.TRYWAIT P0, [R0+URZ], R3 ;  /* 0x00000003000075a7 */ /* 0x0002a600080011ff */
[----:B--2---:R-:W-:Y:S05]  /*f6f0*/  @!P0 NANOSLEEP.SYNCS 0x989680 ;  /* 0x009896800000895d */ /* 0x004fea0003900000 */
[----:B------:R-:W2:Y:S02]  /*f700*/  @!P0 SYNCS.PHASECHK.TRANS64 P0, [R0+URZ], R3 ;  /* 0x00000003000085a7 */ /* 0x000ea400080010ff */
[----:B--2---:R-:W-:Y:S05]  /*f710*/  @!P0 BRA `(.L_x_219) ;  /* 0xfffffffc00ec8947 */ /* 0x004fea000383ffff */
[----:B------:R-:W-:Y:S05]  /*f720*/  BRA `(.L_x_399) ;  /* 0xffffff9800787947 */ /* 0x000fea000383ffff */
.L_x_222:
[----:B-1----:R-:W-:-:S04]  /*f730*/  MOV R0, UR46 ;  /* 0x0000002e00007c02 */ /* 0x002fc80008000f00 */
[----:B------:R1:W3:Y:S03]  /*f740*/  SYNCS.PHASECHK.TRANS64.TRYWAIT P1, [R0+URZ], R3 ;  /* 0x00000003000075a7 */ /* 0x0002e600080211ff */
[----:B---3--:R-:W-:Y:S05]  /*f750*/  @!P1 NANOSLEEP.SYNCS 0x989680 ;  /* 0x009896800000995d */ /* 0x008fea0003900000 */
[----:B------:R-:W3:Y:S02]  /*f760*/  @!P1 SYNCS.PHASECHK.TRANS64 P1, [R0+URZ], R3 ;  /* 0x00000003000095a7 */ /* 0x000ee400080210ff */
[----:B---3--:R-:W-:Y:S05]  /*f770*/  @!P1 BRA `(.L_x_222) ;  /* 0xfffffffc00ec9947 */ /* 0x008fea000383ffff */
[----:B------:R-:W-:Y:S05]  /*f780*/  BRA `(.L_x_400) ;  /* 0xffffff9800b87947 */ /* 0x000fea000383ffff */
.L_x_227:
[----:B-1----:R-:W-:-:S04]  /*f790*/  MOV R4, UR44 ;  /* 0x0000002c00047c02 */ /* 0x002fc80008000f00 */
[----:B------:R1:W2:Y:S03]  /*f7a0*/  SYNCS.PHASECHK.TRANS64.TRYWAIT P2, [R4+URZ], R3 ;  /* 0x00000003040075a7 */ /* 0x0002a600080411ff */
[----:B--2---:R-:W-:Y:S05]  /*f7b0*/  @!P2 NANOSLEEP.SYNCS 0x989680 ;  /* 0x009896800000a95d */ /* 0x004fea0003900000 */
[----:B------:R-:W2:Y:S02]  /*f7c0*/  @!P2 SYNCS.PHASECHK.TRANS64 P2, [R4+URZ], R3 ;  /* 0x000000030400a5a7 */ /* 0x000ea400080410ff */
[----:B--2---:R-:W-:Y:S05]  /*f7d0*/  @!P2 BRA `(.L_x_227) ;  /* 0xfffffffc00eca947 */ /* 0x004fea000383ffff */
[----:B------:R-:W-:Y:S05]  /*f7e0*/  BRA `(.L_x_401) ;  /* 0xffffffa000a07947 */ /* 0x000fea000383ffff */
.L_x_231:
[----:B--2---:R-:W-:-:S04]  /*f7f0*/  MOV R3, UR49 ;  /* 0x0000003100037c02 */ /* 0x004fc80008000f00 */
[----:B------:R2:W3:Y:S03]  /*f800*/  SYNCS.PHASECHK.TRANS64.TRYWAIT P2, [R3+URZ], R0 ;  /* 0x00000000030075a7 */ /* 0x0004e600080411ff */
[----:B---3--:R-:W-:Y:S05]  /*f810*/  @!P2 NANOSLEEP.SYNCS 0x989680 ;  /* 0x009896800000a95d */ /* 0x008fea0003900000 */
[----:B------:R-:W3:Y:S02]  /*f820*/  @!P2 SYNCS.PHASECHK.TRANS64 P2, [R3+URZ], R0 ;  /* 0x000000000300a5a7 */ /* 0x000ee400080410ff */
[----:B---3--:R-:W-:Y:S05]  /*f830*/  @!P2 BRA `(.L_x_231) ;  /* 0xfffffffc00eca947 */ /* 0x008fea000383ffff */
[----:B------:R-:W-:Y:S05]  /*f840*/  BRA `(.L_x_402) ;  /* 0xffffffb8001c7947 */ /* 0x000fea000383ffff */
.L_x_236:
[----:B--2---:R-:W-:-:S04]  /*f850*/  MOV R0, UR46 ;  /* 0x0000002e00007c02 */ /* 0x004fc80008000f00 */
[----:B------:R2:W3:Y:S03]  /*f860*/  SYNCS.PHASECHK.TRANS64.TRYWAIT P1, [R0+URZ], R3 ;  /* 0x00000003000075a7 */ /* 0x0004e600080211ff */
[----:B---3--:R-:W-:Y:S05]  /*f870*/  @!P1 NANOSLEEP.SYNCS 0x989680 ;  /* 0x009896800000995d */ /* 0x008fea0003900000 */
[----:B------:R-:W3:Y:S02]  /*f880*/  @!P1 SYNCS.PHASECHK.TRANS64 P1, [R0+URZ], R3 ;  /* 0x00000003000095a7 */ /* 0x000ee400080210ff */
[----:B---3--:R-:W-:Y:S05]  /*f890*/  @!P1 BRA `(.L_x_236) ;  /* 0xfffffffc00ec9947 */ /* 0x008fea000383ffff */
[----:B------:R-:W-:Y:S05]  /*f8a0*/  BRA `(.L_x_403) ;  /* 0xffffffb800c87947 */ /* 0x000fea000383ffff */
.L_x_241:
[----:B-1----:R-:W-:-:S04]  /*f8b0*/  MOV R0, UR49 ;  /* 0x0000003100007c02 */ /* 0x002fc80008000f00 */
[----:B------:R1:W2:Y:S03]  /*f8c0*/  SYNCS.PHASECHK.TRANS64.TRYWAIT P0, [R0+URZ], R3 ;  /* 0x00000003000075a7 */ /* 0x0002a600080011ff */
[----:B--2---:R-:W-:Y:S05]  /*f8d0*/  @!P0 NANOSLEEP.SYNCS 0x989680 ;  /* 0x009896800000895d */ /* 0x004fea0003900000 */
[----:B------:R-:W2:Y:S02]  /*f8e0*/  @!P0 SYNCS.PHASECHK.TRANS64 P0, [R0+URZ], R3 ;  /* 0x00000003000085a7 */ /* 0x000ea400080010ff */
[----:B--2---:R-:W-:Y:S05]  /*f8f0*/  @!P0 BRA `(.L_x_241) ;  /* 0xfffffffc00ec8947 */ /* 0x004fea000383ffff */
[----:B------:R-:W-:Y:S05]  /*f900*/  BRA `(.L_x_404) ;  /* 0xffffffbc004c7947 */ /* 0x000fea000383ffff */
.L_x_247:
[----:B------:R-:W-:-:S07]  /*f910*/  MOV R3, UR8 ;  /* 0x0000000800037c02 */ /* 0x000fce0008000f00 */
.L_x_405:
[----:B-1----:R1:W2:Y:S02]  /*f920*/  SYNCS.PHASECHK.TRANS64.TRYWAIT P1, [R3+URZ+0x5810], R6 ;  /* 0x00581006030075a7 */ /* 0x0022a400080211ff */
[----:B--2---:R-:W-:Y:S05]  /*f930*/  @!P1 NANOSLEEP.SYNCS 0x989680 ;  /* 0x009896800000995d */ /* 0x004fea0003900000 */
[----:B------:R-:W2:Y:S02]  /*f940*/  @!P1 SYNCS.PHASECHK.TRANS64 P1, [R3+URZ+0x5810], R6 ;  /* 0x00581006030095a7 */ /* 0x000ea400080210ff */
[----:B--2---:R-:W-:Y:S05]  /*f950*/  @!P1 BRA `(.L_x_405) ;  /* 0xfffffffc00f09947 */ /* 0x004fea000383ffff */
[----:B------:R-:W-:Y:S05]  /*f960*/  BRA `(.L_x_406) ;  /* 0xffffffc000e47947 */ /* 0x000fea000383ffff */
.L_x_253:
[----:B--2---:R-:W-:-:S07]  /*f970*/  MOV R0, UR17 ;  /* 0x0000001100007c02 */ /* 0x004fce0008000f00 */
.L_x_407:
[----:B-1----:R1:W2:Y:S02]  /*f980*/  SYNCS.PHASECHK.TRANS64.TRYWAIT P1, [R0+URZ+0x5838], R5 ;  /* 0x00583805000075a7 */ /* 0x0022a400080211ff */
[----:B--2---:R-:W-:Y:S05]  /*f990*/  @!P1 NANOSLEEP.SYNCS 0x989680 ;  /* 0x009896800000995d */ /* 0x004fea0003900000 */
[----:B------:R-:W2:Y:S02]  /*f9a0*/  @!P1 SYNCS.PHASECHK.TRANS64 P1, [R0+URZ+0x5838], R5 ;  /* 0x00583805000095a7 */ /* 0x000ea400080210ff */
[----:B--2---:R-:W-:Y:S05]  /*f9b0*/  @!P1 BRA `(.L_x_407) ;  /* 0xfffffffc00f09947 */ /* 0x004fea000383ffff */
[----:B------:R-:W-:Y:S05]  /*f9c0*/  BRA `(.L_x_408) ;  /* 0xffffffc400387947 */ /* 0x000fea000383ffff */
.L_x_259:
[----:B------:R-:W-:-:S07]  /*f9d0*/  MOV R3, UR8 ;  /* 0x0000000800037c02 */ /* 0x000fce0008000f00 */
.L_x_409:
[----:B-1----:R1:W2:Y:S02]  /*f9e0*/  SYNCS.PHASECHK.TRANS64.TRYWAIT P1, [R3+URZ+0x5818], R6 ;  /* 0x00581806030075a7 */ /* 0x0022a400080211ff */
[----:B--2---:R-:W-:Y:S05]  /*f9f0*/  @!P1 NANOSLEEP.SYNCS 0x989680 ;  /* 0x009896800000995d */ /* 0x004fea0003900000 */
[----:B------:R-:W2:Y:S02]  /*fa00*/  @!P1 SYNCS.PHASECHK.TRANS64 P1, [R3+URZ+0x5818], R6 ;  /* 0x00581806030095a7 */ /* 0x000ea400080210ff */
[----:B--2---:R-:W-:Y:S05]  /*fa10*/  @!P1 BRA `(.L_x_409) ;  /* 0xfffffffc00f09947 */ /* 0x004fea000383ffff */
[----:B------:R-:W-:Y:S05]  /*fa20*/  BRA `(.L_x_410) ;  /* 0xffffffc400a47947 */ /* 0x000fea000383ffff */
.L_x_265:
[----:B--2---:R-:W-:-:S07]  /*fa30*/  MOV R0, UR17 ;  /* 0x0000001100007c02 */ /* 0x004fce0008000f00 */
.L_x_411:
[----:B-1----:R1:W2:Y:S02]  /*fa40*/  SYNCS.PHASECHK.TRANS64.TRYWAIT P1, [R0+URZ+0x5838], R3 ;  /* 0x00583803000075a7 */ /* 0x0022a400080211ff */
[----:B--2---:R-:W-:Y:S05]  /*fa50*/  @!P1 NANOSLEEP.SYNCS 0x989680 ;  /* 0x009896800000995d */ /* 0x004fea0003900000 */
[----:B------:R-:W2:Y:S02]  /*fa60*/  @!P1 SYNCS.PHASECHK.TRANS64 P1, [R0+URZ+0x5838], R3 ;  /* 0x00583803000095a7 */ /* 0x000ea400080210ff */
[----:B--2---:R-:W-:Y:S05]  /*fa70*/  @!P1 BRA `(.L_x_411) ;  /* 0xfffffffc00f09947 */ /* 0x004fea000383ffff */
[----:B------:R-:W-:Y:S05]  /*fa80*/  BRA `(.L_x_412) ;  /* 0xffffffc800047947 */ /* 0x000fea000383ffff */
.L_x_271:
[----:B--2---:R-:W-:-:S07]  /*fa90*/  MOV R0, UR17 ;  /* 0x0000001100007c02 */ /* 0x004fce0008000f00 */
.L_x_413:
[----:B-1----:R1:W2:Y:S02]  /*faa0*/  SYNCS.PHASECHK.TRANS64.TRYWAIT P1, [R0+URZ+0x5838], R3 ;  /* 0x00583803000075a7 */ /* 0x0022a400080211ff */
[----:B--2---:R-:W-:Y:S05]  /*fab0*/  @!P1 NANOSLEEP.SYNCS 0x989680 ;  /* 0x009896800000995d */ /* 0x004fea0003900000 */
[----:B------:R-:W2:Y:S02]  /*fac0*/  @!P1 SYNCS.PHASECHK.TRANS64 P1, [R0+URZ+0x5838], R3 ;  /* 0x00583803000095a7 */ /* 0x000ea400080210ff */
[----:B--2---:R-:W-:Y:S05]  /*fad0*/  @!P1 BRA `(.L_x_413) ;  /* 0xfffffffc00f09947 */ /* 0x004fea000383ffff */
[----:B------:R-:W-:Y:S05]  /*fae0*/  BRA `(.L_x_414) ;  /* 0xffffffc800bc7947 */ /* 0x000fea000383ffff */
.L_x_276:
[----:B------:R-:W-:-:S07]  /*faf0*/  MOV R0, UR17 ;  /* 0x0000001100007c02 */ /* 0x000fce0008000f00 */
.L_x_415:
[----:B-1----:R1:W2:Y:S02]  /*fb00*/  SYNCS.PHASECHK.TRANS64.TRYWAIT P1, [R0+URZ+0x5838], R3 ;  /* 0x00583803000075a7 */ /* 0x0022a400080211ff */
[----:B--2---:R-:W-:Y:S05]  /*fb10*/  @!P1 NANOSLEEP.SYNCS 0x989680 ;  /* 0x009896800000995d */ /* 0x004fea0003900000 */
[----:B------:R-:W2:Y:S02]  /*fb20*/  @!P1 SYNCS.PHASECHK.TRANS64 P1, [R0+URZ+0x5838], R3 ;  /* 0x00583803000095a7 */ /* 0x000ea400080210ff */
[----:B--2---:R-:W-:Y:S05]  /*fb30*/  @!P1 BRA `(.L_x_415) ;  /* 0xfffffffc00f09947 */ /* 0x004fea000383ffff */
[----:B------:R-:W-:Y:S05]  /*fb40*/  BRA `(.L_x_416) ;  /* 0xffffffcc00307947 */ /* 0x000fea000383ffff */
.L_x_281:
[----:B------:R-:W-:-:S07]  /*fb50*/  MOV R0, UR17 ;  /* 0x0000001100007c02 */ /* 0x000fce0008000f00 */
.L_x_417:
[----:B-1----:R1:W2:Y:S02]  /*fb60*/  SYNCS.PHASECHK.TRANS64.TRYWAIT P1, [R0+URZ+0x5838], R3 ;  /* 0x00583803000075a7 */ /* 0x0022a400080211ff */
[----:B--2---:R-:W-:Y:S05]  /*fb70*/  @!P1 NANOSLEEP.SYNCS 0x989680 ;  /* 0x009896800000995d */ /* 0x004fea0003900000 */
[----:B------:R-:W2:Y:S02]  /*fb80*/  @!P1 SYNCS.PHASECHK.TRANS64 P1, [R0+URZ+0x5838], R3 ;  /* 0x00583803000095a7 */ /* 0x000ea400080210ff */
[----:B--2---:R-:W-:Y:S05]  /*fb90*/  @!P1 BRA `(.L_x_417) ;  /* 0xfffffffc00f09947 */ /* 0x004fea000383ffff */
[----:B------:R-:W-:Y:S05]  /*fba0*/  BRA `(.L_x_418) ;  /* 0xffffffcc00987947 */ /* 0x000fea000383ffff */
.L_x_286:
[----:B------:R-:W-:-:S07]  /*fbb0*/  MOV R0, UR17 ;  /* 0x0000001100007c02 */ /* 0x000fce0008000f00 */
.L_x_419:
[----:B-1----:R1:W2:Y:S02]  /*fbc0*/  SYNCS.PHASECHK.TRANS64.TRYWAIT P1, [R0+URZ+0x5838], R3 ;  /* 0x00583803000075a7 */ /* 0x0022a400080211ff */
[----:B--2---:R-:W-:Y:S05]  /*fbd0*/  @!P1 NANOSLEEP.SYNCS 0x989680 ;  /* 0x009896800000995d */ /* 0x004fea0003900000 */
[----:B------:R-:W2:Y:S02]  /*fbe0*/  @!P1 SYNCS.PHASECHK.TRANS64 P1, [R0+URZ+0x5838], R3 ;  /* 0x00583803000095a7 */ /* 0x000ea400080210ff */
[----:B--2---:R-:W-:Y:S05]  /*fbf0*/  @!P1 BRA `(.L_x_419) ;  /* 0xfffffffc00f09947 */ /* 0x004fea000383ffff */
[----:B------:R-:W-:Y:S05]  /*fc00*/  BRA `(.L_x_420) ;  /* 0xffffffd000007947 */ /* 0x000fea000383ffff */
.L_x_291:
[----:B------:R-:W-:-:S07]  /*fc10*/  MOV R0, UR17 ;  /* 0x0000001100007c02 */ /* 0x000fce0008000f00 */
.L_x_421:
[----:B-1----:R1:W2:Y:S02]  /*fc20*/  SYNCS.PHASECHK.TRANS64.TRYWAIT P1, [R0+URZ+0x5838], R3 ;  /* 0x00583803000075a7 */ /* 0x0022a400080211ff */
[----:B--2---:R-:W-:Y:S05]  /*fc30*/  @!P1 NANOSLEEP.SYNCS 0x989680 ;  /* 0x009896800000995d */ /* 0x004fea0003900000 */
[----:B------:R-:W2:Y:S02]  /*fc40*/  @!P1 SYNCS.PHASECHK.TRANS64 P1, [R0+URZ+0x5838], R3 ;  /* 0x00583803000095a7 */ /* 0x000ea400080210ff */
[----:B--2---:R-:W-:Y:S05]  /*fc50*/  @!P1 BRA `(.L_x_421) ;  /* 0xfffffffc00f09947 */ /* 0x004fea000383ffff */
[----:B------:R-:W-:Y:S05]  /*fc60*/  BRA `(.L_x_422) ;  /* 0xffffffd000687947 */ /* 0x000fea000383ffff */
.L_x_296:
[----:B------:R-:W-:-:S07]  /*fc70*/  MOV R0, UR17 ;  /* 0x0000001100007c02 */ /* 0x000fce0008000f00 */
.L_x_423:
[----:B-1----:R1:W2:Y:S02]  /*fc80*/  SYNCS.PHASECHK.TRANS64.TRYWAIT P1, [R0+URZ+0x5838], R3 ;  /* 0x00583803000075a7 */ /* 0x0022a400080211ff */
[----:B--2---:R-:W-:Y:S05]  /*fc90*/  @!P1 NANOSLEEP.SYNCS 0x989680 ;  /* 0x009896800000995d */ /* 0x004fea0003900000 */
[----:B------:R-:W2:Y:S02]  /*fca0*/  @!P1 SYNCS.PHASECHK.TRANS64 P1, [R0+URZ+0x5838], R3 ;  /* 0x00583803000095a7 */ /* 0x000ea400080210ff */
[----:B--2---:R-:W-:Y:S05]  /*fcb0*/  @!P1 BRA `(.L_x_423) ;  /* 0xfffffffc00f09947 */ /* 0x004fea000383ffff */
[----:B------:R-:W-:Y:S05]  /*fcc0*/  BRA `(.L_x_424) ;  /* 0xffffffd000d07947 */ /* 0x000fea000383ffff */
.L_x_301:
[----:B------:R-:W-:-:S07]  /*fcd0*/  MOV R0, UR17 ;  /* 0x0000001100007c02 */ /* 0x000fce0008000f00 */
.L_x_425:
[----:B-1----:R1:W2:Y:S02]  /*fce0*/  SYNCS.PHASECHK.TRANS64.TRYWAIT P1, [R0+URZ+0x5838], R3 ;  /* 0x00583803000075a7 */ /* 0x0022a400080211ff */
[----:B--2---:R-:W-:Y:S05]  /*fcf0*/  @!P1 NANOSLEEP.SYNCS 0x989680 ;  /* 0x009896800000995d */ /* 0x004fea0003900000 */
[----:B------:R-:W2:Y:S02]  /*fd00*/  @!P1 SYNCS.PHASECHK.TRANS64 P1, [R0+URZ+0x5838], R3 ;  /* 0x00583803000095a7 */ /* 0x000ea400080210ff */
[----:B--2---:R-:W-:Y:S05]  /*fd10*/  @!P1 BRA `(.L_x_425) ;  /* 0xfffffffc00f09947 */ /* 0x004fea000383ffff */
[----:B------:R-:W-:Y:S05]  /*fd20*/  BRA `(.L_x_426) ;  /* 0xffffffd400387947 */ /* 0x000fea000383ffff */
.L_x_306:
[----:B------:R-:W-:-:S07]  /*fd30*/  MOV R0, UR17 ;  /* 0x0000001100007c02 */ /* 0x000fce0008000f00 */
.L_x_427:
[----:B-1----:R1:W2:Y:S02]  /*fd40*/  SYNCS.PHASECHK.TRANS64.TRYWAIT P1, [R0+URZ+0x5838], R3 ;  /* 0x00583803000075a7 */ /* 0x0022a400080211ff */
[----:B--2---:R-:W-:Y:S05]  /*fd50*/  @!P1 NANOSLEEP.SYNCS 0x989680 ;  /* 0x009896800000995d */ /* 0x004fea0003900000 */
[----:B------:R-:W2:Y:S02]  /*fd60*/  @!P1 SYNCS.PHASECHK.TRANS64 P1, [R0+URZ+0x5838], R3 ;  /* 0x00583803000095a7 */ /* 0x000ea400080210ff */
[----:B--2---:R-:W-:Y:S05]  /*fd70*/  @!P1 BRA `(.L_x_427) ;  /* 0xfffffffc00f09947 */ /* 0x004fea000383ffff */
[----:B------:R-:W-:Y:S05]  /*fd80*/  BRA `(.L_x_428) ;  /* 0xffffffd400a07947 */ /* 0x000fea000383ffff */
.L_x_312:
[----:B------:R-:W-:-:S07]  /*fd90*/  MOV R0, UR17 ;  /* 0x0000001100007c02 */ /* 0x000fce0008000f00 */
.L_x_429:
[----:B-1----:R1:W2:Y:S02]  /*fda0*/  SYNCS.PHASECHK.TRANS64.TRYWAIT P1, [R0+URZ+0x5838], R3 ;  /* 0x00583803000075a7 */ /* 0x0022a400080211ff */
[----:B--2---:R-:W-:Y:S05]  /*fdb0*/  @!P1 NANOSLEEP.SYNCS 0x989680 ;  /* 0x009896800000995d */ /* 0x004fea0003900000 */
[----:B------:R-:W2:Y:S02]  /*fdc0*/  @!P1 SYNCS.PHASECHK.TRANS64 P1, [R0+URZ+0x5838], R3 ;  /* 0x00583803000095a7 */ /* 0x000ea400080210ff */
[----:B--2---:R-:W-:Y:S05]  /*fdd0*/  @!P1 BRA `(.L_x_429) ;  /* 0xfffffffc00f09947 */ /* 0x004fea000383ffff */
[----:B------:R-:W-:Y:S05]  /*fde0*/  BRA `(.L_x_430) ;  /* 0xffffffd800247947 */ /* 0x000fea000383ffff */
.L_x_317:
[----:B------:R-:W-:-:S07]  /*fdf0*/  MOV R0, UR17 ;  /* 0x0000001100007c02 */ /* 0x000fce0008000f00 */
.L_x_431:
[----:B-1----:R1:W2:Y:S02]  /*fe00*/  SYNCS.PHASECHK.TRANS64.TRYWAIT P1, [R0+URZ+0x5838], R3 ;  /* 0x00583803000075a7 */ /* 0x0022a400080211ff */
[----:B--2---:R-:W-:Y:S05]  /*fe10*/  @!P1 NANOSLEEP.SYNCS 0x989680 ;  /* 0x009896800000995d */ /* 0x004fea0003900000 */
[----:B------:R-:W2:Y:S02]  /*fe20*/  @!P1 SYNCS.PHASECHK.TRANS64 P1, [R0+URZ+0x5838], R3 ;  /* 0x00583803000095a7 */ /* 0x000ea400080210ff */
[----:B--2---:R-:W-:Y:S05]  /*fe30*/  @!P1 BRA `(.L_x_431) ;  /* 0xfffffffc00f09947 */ /* 0x004fea000383ffff */
[----:B------:R-:W-:Y:S05]  /*fe40*/  BRA `(.L_x_432) ;  /* 0xffffffd8008c7947 */ /* 0x000fea000383ffff */
.L_x_322:
[----:B------:R-:W-:-:S07]  /*fe50*/  MOV R0, UR17 ;  /* 0x0000001100007c02 */ /* 0x000fce0008000f00 */
.L_x_433:
[----:B-1----:R1:W2:Y:S02]  /*fe60*/  SYNCS.PHASECHK.TRANS64.TRYWAIT P1, [R0+URZ+0x5838], R3 ;  /* 0x00583803000075a7 */ /* 0x0022a400080211ff */
[----:B--2---:R-:W-:Y:S05]  /*fe70*/  @!P1 NANOSLEEP.SYNCS 0x989680 ;  /* 0x009896800000995d */ /* 0x004fea0003900000 */
[----:B------:R-:W2:Y:S02]  /*fe80*/  @!P1 SYNCS.PHASECHK.TRANS64 P1, [R0+URZ+0x5838], R3 ;  /* 0x00583803000095a7 */ /* 0x000ea400080210ff */
[----:B--2---:R-:W-:Y:S05]  /*fe90*/  @!P1 BRA `(.L_x_433) ;  /* 0xfffffffc00f09947 */ /* 0x004fea000383ffff */
[----:B------:R-:W-:Y:S05]  /*fea0*/  BRA `(.L_x_434) ;  /* 0xffffffd800fc7947 */ /* 0x000fea000383ffff */
.L_x_327:
[----:B------:R-:W-:-:S07]  /*feb0*/  MOV R0, UR17 ;  /* 0x0000001100007c02 */ /* 0x000fce0008000f00 */
.L_x_435:
[----:B-1----:R1:W2:Y:S02]  /*fec0*/  SYNCS.PHASECHK.TRANS64.TRYWAIT P1, [R0+URZ+0x5838], R3 ;  /* 0x00583803000075a7 */ /* 0x0022a400080211ff */
[----:B--2---:R-:W-:Y:S05]  /*fed0*/  @!P1 NANOSLEEP.SYNCS 0x989680 ;  /* 0x009896800000995d */ /* 0x004fea0003900000 */
[----:B------:R-:W2:Y:S02]  /*fee0*/  @!P1 SYNCS.PHASECHK.TRANS64 P1, [R0+URZ+0x5838], R3 ;  /* 0x00583803000095a7 */ /* 0x000ea400080210ff */
[----:B--2---:R-:W-:Y:S05]  /*fef0*/  @!P1 BRA `(.L_x_435) ;  /* 0xfffffffc00f09947 */ /* 0x004fea000383ffff */
[----:B------:R-:W-:Y:S05]  /*ff00*/  BRA `(.L_x_436) ;  /* 0xffffffdc00647947 */ /* 0x000fea000383ffff */
.L_x_332:
[----:B------:R-:W-:-:S07]  /*ff10*/  MOV R0, UR17 ;  /* 0x0000001100007c02 */ /* 0x000fce0008000f00 */
.L_x_437:
[----:B-1----:R1:W2:Y:S02]  /*ff20*/  SYNCS.PHASECHK.TRANS64.TRYWAIT P1, [R0+URZ+0x5838], R3 ;  /* 0x00583803000075a7 */ /* 0x0022a400080211ff */
[----:B--2---:R-:W-:Y:S05]  /*ff30*/  @!P1 NANOSLEEP.SYNCS 0x989680 ;  /* 0x009896800000995d */ /* 0x004fea0003900000 */
[----:B------:R-:W2:Y:S02]  /*ff40*/  @!P1 SYNCS.PHASECHK.TRANS64 P1, [R0+URZ+0x5838], R3 ;  /* 0x00583803000095a7 */ /* 0x000ea400080210ff */
[----:B--2---:R-:W-:Y:S05]  /*ff50*/  @!P1 BRA `(.L_x_437) ;  /* 0xfffffffc00f09947 */ /* 0x004fea000383ffff */
[----:B------:R-:W-:Y:S05]  /*ff60*/  BRA `(.L_x_438) ;  /* 0xffffffdc00d87947 */ /* 0x000fea000383ffff */
.L_x_337:
[----:B------:R-:W-:-:S07]  /*ff70*/  MOV R0, UR9 ;  /* 0x0000000900007c02 */ /* 0x000fce0008000f00 */
.L_x_439:
[----:B-1----:R1:W2:Y:S02]  /*ff80*/  SYNCS.PHASECHK.TRANS64.TRYWAIT P1, [R0+URZ+0x5838], R3 ;  /* 0x00583803000075a7 */ /* 0x0022a400080211ff */
[----:B--2---:R-:W-:Y:S05]  /*ff90*/  @!P1 NANOSLEEP.SYNCS 0x989680 ;  /* 0x009896800000995d */ /* 0x004fea0003900000 */
[----:B------:R-:W2:Y:S02]  /*ffa0*/  @!P1 SYNCS.PHASECHK.TRANS64 P1, [R0+URZ+0x5838], R3 ;  /* 0x00583803000095a7 */ /* 0x000ea400080210ff */
[----:B--2---:R-:W-:Y:S05]  /*ffb0*/  @!P1 BRA `(.L_x_439) ;  /* 0xfffffffc00f09947 */ /* 0x004fea000383ffff */
[----:B------:R-:W-:Y:S05]  /*ffc0*/  BRA `(.L_x_440) ;  /* 0xffffffe000407947 */ /* 0x000fea000383ffff */
.L_x_344:
[----:B------:R-:W-:-:S07]  /*ffd0*/  MOV R0, UR17 ;  /* 0x0000001100007c02 */ /* 0x000fce0008000f00 */
.L_x_441:
[----:B-1----:R1:W4:Y:S02]  /*ffe0*/  SYNCS.PHASECHK.TRANS64.TRYWAIT P0, [R0+URZ+0x58b0], R3 ;  /* 0x0058b003000075a7 */ /* 0x00232400080011ff */
[----:B----4-:R-:W-:Y:S05]  /*fff0*/  @!P0 NANOSLEEP.SYNCS 0x989680 ;  /* 0x009896800000895d */ /* 0x010fea0003900000 */
[----:B------:R-:W4:Y:S02]  /*10000*/  @!P0 SYNCS.PHASECHK.TRANS64 P0, [R0+URZ+0x58b0], R3 ;  /* 0x0058b003000085a7 */ /* 0x000f2400080010ff */
[----:B----4-:R-:W-:Y:S05]  /*10010*/  @!P0 BRA `(.L_x_441) ;  /* 0xfffffffc00f08947 */ /* 0x010fea000383ffff */
[----:B------:R-:W-:Y:S05]  /*10020*/  BRA `(.L_x_442) ;  /* 0xffffffe400d07947 */ /* 0x000fea000383ffff */
.L_x_346:
[----:B-1----:R-:W-:-:S07]  /*10030*/  MOV R0, UR17 ;  /* 0x0000001100007c02 */ /* 0x002fce0008000f00 */
.L_x_443:
[----:B-1----:R1:W4:Y:S02]  /*10040*/  SYNCS.PHASECHK.TRANS64.TRYWAIT P0, [R0+URZ+0x58b8], R3 ;  /* 0x0058b803000075a7 */ /* 0x00232400080011ff */
[----:B----4-:R-:W-:Y:S05]  /*10050*/  @!P0 NANOSLEEP.SYNCS 0x989680 ;  /* 0x009896800000895d */ /* 0x010fea0003900000 */
[----:B------:R-:W4:Y:S02]  /*10060*/  @!P0 SYNCS.PHASECHK.TRANS64 P0, [R0+URZ+0x58b8], R3 ;  /* 0x0058b803000085a7 */ /* 0x000f2400080010ff */
[----:B----4-:R-:W-:Y:S05]  /*10070*/  @!P0 BRA `(.L_x_443) ;  /* 0xfffffffc00f08947 */ /* 0x010fea000383ffff */
[----:B------:R-:W-:Y:S05]  /*10080*/  BRA `(.L_x_444) ;  /* 0xffffffe400e07947 */ /* 0x000fea000383ffff */
        .weak           $__internal_0_$__cuda_sm10x_tcgen05_guardrail_trap_col_being_dealloced_not_returned_by_alloc
        .type           $__internal_0_$__cuda_sm10x_tcgen05_guardrail_trap_col_being_dealloced_not_returned_by_alloc,@function
        .size           $__internal_0_$__cuda_sm10x_tcgen05_guardrail_trap_col_being_dealloced_not_returned_by_alloc,($__internal_1_$__cuda_sm10x_tcgen05_guardrail_trap_phase_invalid_during_alloc - $__internal_0_$__cuda_sm10x_tcgen05_guardrail_trap_col_being_dealloced_not_returned_by_alloc)
$__internal_0_$__cuda_sm10x_tcgen05_guardrail_trap_col_being_dealloced_not_returned_by_alloc:
[----:B------:R-:W-:Y:S05]  /*10090*/  BPT.TRAP 0x1 ;  /* 0x000000040000795c */ /* 0x000fea0000300000 */
[----:B------:R-:W-:-:S04]  /*100a0*/  MOV R3, 0x0 ;  /* 0x0000000000037802 */ /* 0x000fc80000000f00 */
[----:B------:R-:W-:Y:S05]  /*100b0*/  RET.REL.NODEC R2 `(_ZN7cutlass13device_kernelINS_4fmha6kernel36Sm100FmhaFwdKernelTmaWarpspecializedIN4cute5tupleIJiiiNS5_IJNS5_IJiiEEEiEEEEEENS1_10collective38Sm100FmhaFwdMainloopTmaWarpspecializedINS_6half_tEffNS5_IJNS4_1CILi256EEENSC_ILi64EEENSC_ILi16EEEEEENS5_IJiNSC_ILi1EEES7_EEENS5_IJiSH_NS5_IJNS5_IJNSC_ILi0EEEiEEEiEEEEEESM_NS9_6NoMaskENS5_IJNSC_ILi2EEESH_SH_EEENSC_ILb0EEEEENS9_38Sm100FmhaFwdEpilogueTmaWarpspecializedISB_fNS5_IJNSC_ILi128EEESF_SE_EEESI_NS5_IJSH_S7_EEESQ_EENS2_23PersistentTileSchedulerENS2_41Sm100FmhaCtxKernelWarpspecializedScheduleEEEEEvNT_6ParamsE) ;  /* 0xfffffefc02d07950 */ /* 0x000fea0003c3ffff */
        .weak           $__internal_1_$__cuda_sm10x_tcgen05_guardrail_trap_phase_invalid_during_alloc
        .type           $__internal_1_$__cuda_sm10x_tcgen05_guardrail_trap_phase_invalid_during_alloc,@function
        .size           $__internal_1_$__cuda_sm10x_tcgen05_guardrail_trap_phase_invalid_during_alloc,($__internal_2_$__cuda_sm10x_tcgen05_guardrail_trap_unallocated_columns_being_dealloced - $__internal_1_$__cuda_sm10x_tcgen05_guardrail_trap_phase_invalid_during_alloc)
$__internal_1_$__cuda_sm10x_tcgen05_guardrail_trap_phase_invalid_during_alloc:
[----:B------:R-:W-:Y:S05]  /*100c0*/  BPT.TRAP 0x1 ;  /* 0x000000040000795c */ /* 0x000fea0000300000 */
[----:B------:R-:W-:-:S04]  /*100d0*/  HFMA2 R3, -RZ, RZ, 0, 0 ;  /* 0x00000000ff037431 */ /* 0x000fc800000001ff */
[----:B------:R-:W-:Y:S05]  /*100e0*/  RET.REL.NODEC R2 `(_ZN7cutlass13device_kernelINS_4fmha6kernel36Sm100FmhaFwdKernelTmaWarpspecializedIN4cute5tupleIJiiiNS5_IJNS5_IJiiEEEiEEEEEENS1_10collective38Sm100FmhaFwdMainloopTmaWarpspecializedINS_6half_tEffNS5_IJNS4_1CILi256EEENSC_ILi64EEENSC_ILi16EEEEEENS5_IJiNSC_ILi1EEES7_EEENS5_IJiSH_NS5_IJNS5_IJNSC_ILi0EEEiEEEiEEEEEESM_NS9_6NoMaskENS5_IJNSC_ILi2EEESH_SH_EEENSC_ILb0EEEEENS9_38Sm100FmhaFwdEpilogueTmaWarpspecializedISB_fNS5_IJNSC_ILi128EEESF_SE_EEESI_NS5_IJSH_S7_EEESQ_EENS2_23PersistentTileSchedulerENS2_41Sm100FmhaCtxKernelWarpspecializedScheduleEEEEEvNT_6ParamsE) ;  /* 0xfffffefc02c47950 */ /* 0x000fea0003c3ffff */
        .weak           $__internal_2_$__cuda_sm10x_tcgen05_guardrail_trap_unallocated_columns_being_dealloced
        .type           $__internal_2_$__cuda_sm10x_tcgen05_guardrail_trap_unallocated_columns_being_dealloced,@function
        .size           $__internal_2_$__cuda_sm10x_tcgen05_guardrail_trap_unallocated_columns_being_dealloced,($__internal_3_$__cuda_sm3x_div_rn_noftz_f32_slowpath - $__internal_2_$__cuda_sm10x_tcgen05_guardrail_trap_unallocated_columns_being_dealloced)
$__internal_2_$__cuda_sm10x_tcgen05_guardrail_trap_unallocated_columns_being_dealloced:
[----:B------:R-:W-:Y:S05]  /*100f0*/  BPT.TRAP 0x1 ;  /* 0x000000040000795c */ /* 0x000fea0000300000 */
[----:B------:R-:W-:-:S04]  /*10100*/  MOV R3, 0x0 ;  /* 0x0000000000037802 */ /* 0x000fc80000000f00 */
[----:B------:R-:W-:Y:S05]  /*10110*/  RET.REL.NODEC R2 `(_ZN7cutlass13device_kernelINS_4fmha6kernel36Sm100FmhaFwdKernelTmaWarpspecializedIN4cute5tupleIJiiiNS5_IJNS5_IJiiEEEiEEEEEENS1_10collective38Sm100FmhaFwdMainloopTmaWarpspecializedINS_6half_tEffNS5_IJNS4_1CILi256EEENSC_ILi64EEENSC_ILi16EEEEEENS5_IJiNSC_ILi1EEES7_EEENS5_IJiSH_NS5_IJNS5_IJNSC_ILi0EEEiEEEiEEEEEESM_NS9_6NoMaskENS5_IJNSC_ILi2EEESH_SH_EEENSC_ILb0EEEEENS9_38Sm100FmhaFwdEpilogueTmaWarpspecializedISB_fNS5_IJNSC_ILi128EEESF_SE_EEESI_NS5_IJSH_S7_EEESQ_EENS2_23PersistentTileSchedulerENS2_41Sm100FmhaCtxKernelWarpspecializedScheduleEEEEEvNT_6ParamsE) ;  /* 0xfffffefc02b87950 */ /* 0x000fea0003c3ffff */
        .weak           $__internal_3_$__cuda_sm3x_div_rn_noftz_f32_slowpath
        .type           $__internal_3_$__cuda_sm3x_div_rn_noftz_f32_slowpath,@function
        .size           $__internal_3_$__cuda_sm3x_div_rn_noftz_f32_slowpath,(.L_x_461 - $__internal_3_$__cuda_sm3x_div_rn_noftz_f32_slowpath)
$__internal_3_$__cuda_sm3x_div_rn_noftz_f32_slowpath:
[----:B------:R-:W-:Y:S01]  /*10120*/  SHF.R.U32.HI R21, RZ, 0x17, R2 ;  /* 0x00000017ff157819 */ /* 0x000fe20000011602 */
[----:B------:R-:W-:Y:S01]  /*10130*/  BSSY.RECONVERGENT B1, `(.L_x_445) ;  /* 0x0000065000017945 */ /* 0x000fe20003800200 */
[--C-:B------:R-:W-:Y:S01]  /*10140*/  SHF.R.U32.HI R44, RZ, 0x17, R34.reuse ;  /* 0x00000017ff2c7819 */ /* 0x100fe20000011622 */
[----:B------:R-:W-:Y:S01]  /*10150*/  IMAD.MOV.U32 R43, RZ, RZ, R34 ;  /* 0x000000ffff2b7224 */ /* 0x000fe200078e0022 */
[----:B------:R-:W-:Y:S01]  /*10160*/  LOP3.LUT R21, R21, 0xff, RZ, 0xc0, !PT ;  /* 0x000000ff15157812 */ /* 0x000fe200078ec0ff */
[----:B------:R-:W-:Y:S01]  /*10170*/  IMAD.MOV.U32 R42, RZ, RZ, R2 ;  /* 0x000000ffff2a7224 */ /* 0x000fe200078e0002 */
[----:B------:R-:W-:-:S03]  /*10180*/  LOP3.LUT R44, R44, 0xff, RZ, 0xc0, !PT ;  /* 0x000000ff2c2c7812 */ /* 0x000fc600078ec0ff */
[----:B------:R-:W-:Y:S02]  /*10190*/  VIADD R20, R21, 0xffffffff ;  /* 0xffffffff15147836 */ /* 0x000fe40000000000 */
[----:B------:R-:W-:-:S03]  /*101a0*/  VIADD R23, R44, 0xffffffff ;  /* 0xffffffff2c177836 */ /* 0x000fc60000000000 */
[----:B------:R-:W-:-:S04]  /*101b0*/  ISETP.GT.U32.AND P0, PT, R20, 0xfd, PT ;  /* 0x000000fd1400780c */ /* 0x000fc80003f04070 */
[----:B------:R-:W-:-:S13]  /*101c0*/  ISETP.GT.U32.OR P0, PT, R23, 0xfd, P0 ;  /* 0x000000fd1700780c */ /* 0x000fda0000704470 */
[----:B------:R-:W-:Y:S01]  /*101d0*/  @!P0 IMAD.MOV.U32 R46, RZ, RZ, RZ ;  /* 0x000000ffff2e8224 */ /* 0x000fe200078e00ff */
[----:B------:R-:W-:Y:S06]  /*101e0*/  @!P0 BRA `(.L_x_446) ;  /* 0x00000000005c8947 */ /* 0x000fec0003800000 */
[----:B------:R-:W-:Y:S02]  /*101f0*/  FSETP.GTU.FTZ.AND P1, PT, |R34|, +INF , PT ;  /* 0x7f8000002200780b */ /* 0x000fe40003f3c200 */
[----:B------:R-:W-:-:S04]  /*10200*/  FSETP.GTU.FTZ.AND P0, PT, |R2|, +INF , PT ;  /* 0x7f8000000200780b */ /* 0x000fc80003f1c200 */
[----:B------:R-:W-:-:S13]  /*10210*/  PLOP3.LUT P0, PT, P1, P0, PT, 0xf8, 0x8f ;  /* 0x00000000008f781c */ /* 0x000fda0000f01f70 */
[----:B------:R-:W-:Y:S05]  /*10220*/  @P0 BRA `(.L_x_447) ;  /* 0x0000000400500947 */ /* 0x000fea0003800000 */
[----:B------:R-:W-:-:S13]  /*10230*/  LOP3.LUT P0, RZ, R42, 0x7fffffff, R43, 0xc8, !PT ;  /* 0x7fffffff2aff7812 */ /* 0x000fda000780c82b */
[----:B------:R-:W-:Y:S05]  /*10240*/  @!P0 BRA `(.L_x_448) ;  /* 0x0000000400408947 */ /* 0x000fea0003800000 */
[----:B------:R-:W-:Y:S02]  /*10250*/  FSETP.NEU.FTZ.AND P0, PT, |R34|, +INF , PT ;  /* 0x7f8000002200780b */ /* 0x000fe40003f1d200 */
[----:B------:R-:W-:Y:S02]  /*10260*/  FSETP.NEU.FTZ.AND P1, PT, |R2|, +INF , PT ;  /* 0x7f8000000200780b */ /* 0x000fe40003f3d200 */
[----:B------:R-:W-:-:S11]  /*10270*/  FSETP.NEU.FTZ.AND P2, PT, |R34|, +INF , PT ;  /* 0x7f8000002200780b */ /* 0x000fd60003f5d200 */
[----:B------:R-:W-:Y:S05]  /*10280*/  @!P1 BRA !P0, `(.L_x_448) ;  /* 0x0000000400309947 */ /* 0x000fea0004000000 */
[----:B------:R-:W-:-:S04]  /*10290*/  LOP3.LUT P0, RZ, R43, 0x7fffffff, RZ, 0xc0, !PT ;  /* 0x7fffffff2bff7812 */ /* 0x000fc8000780c0ff */
[----:B------:R-:W-:-:S13]  /*102a0*/  PLOP3.LUT P0, PT, P1, P0, PT, 0x2f, 0xf2 ;  /* 0x0000000000f2781c */ /* 0x000fda0000f00577 */
[----:B------:R-:W-:Y:S05]  /*102b0*/  @P0 BRA `(.L_x_449) ;  /* 0x00000004001c0947 */ /* 0x000fea0003800000 */
[----:B------:R-:W-:-:S04]  /*102c0*/  LOP3.LUT P0, RZ, R42, 0x7fffffff, RZ, 0xc0, !PT ;  /* 0x7fffffff2aff7812 */ /* 0x000fc8000780c0ff */
[----:B------:R-:W-:-:S13]  /*102d0*/  PLOP3.LUT P0, PT, P2, P0, PT, 0x2f, 0xf2 ;  /* 0x0000000000f2781c */ /* 0x000fda0001700577 */
[----:B------:R-:W-:Y:S05]  /*102e0*/  @P0 BRA `(.L_x_450) ;  /* 0x0000000400040947 */ /* 0x000fea0003800000 */
[----:B------:R-:W-:Y:S02]  /*102f0*/  ISETP.GE.AND P1, PT, R23, RZ, PT ;  /* 0x000000ff1700720c */ /* 0x000fe40003f26270 */
[----:B------:R-:W-:-:S11]  /*10300*/  ISETP.GE.AND P0, PT, R20, RZ, PT ;  /* 0x000000ff1400720c */ /* 0x000fd60003f06270 */
[----:B------:R-:W-:Y:S01]  /*10310*/  @P1 MOV R46, RZ ;  /* 0x000000ff002e1202 */ /* 0x000fe20000000f00 */
[----:B------:R-:W-:Y:S01]  /*10320*/  @!P1 FFMA R43, R34, 1.84467440737095516160e+19, RZ ;  /* 0x5f800000222b9823 */ /* 0x000fe200000000ff */
[----:B------:R-:W-:Y:S01]  /*10330*/  @!P1 MOV R46, 0xffffffc0 ;  /* 0xffffffc0002e9802 */ /* 0x000fe20000000f00 */
[----:B------:R-:W-:-:S03]  /*10340*/  @!P0 FFMA R42, R2, 1.84467440737095516160e+19, RZ ;  /* 0x5f800000022a8823 */ /* 0x000fc600000000ff */
[----:B------:R-:W-:-:S07]  /*10350*/  @!P0 IADD3 R46, PT, PT, R46, 0x40, RZ ;  /* 0x000000402e2e8810 */ /* 0x000fce0007ffe0ff */
.L_x_446:
[----:B------:R-:W-:Y:S01]  /*10360*/  LEA R47, R21, 0xc0800000, 0x17 ;  /* 0xc0800000152f7811 */ /* 0x000fe200078eb8ff */
[----:B------:R-:W-:Y:S01]  /*10370*/  BSSY.RECONVERGENT B0, `(.L_x_451) ;  /* 0x0000036000007945 */ /* 0x000fe20003800200 */
[----:B------:R-:W-:Y:S02]  /*10380*/  IADD3 R44, PT, PT, R44, -0x7f, RZ ;  /* 0xffffff812c2c7810 */ /* 0x000fe40007ffe0ff */
[----:B------:R-:W-:-:S03]  /*10390*/  IADD3 R47, PT, PT, -R47, R42, RZ ;  /* 0x0000002a2f2f7210 */ /* 0x000fc60007ffe1ff */
[----:B------:R-:W-:Y:S01]  /*103a0*/  IMAD R45, R44, -0x800000, R43 ;  /* 0xff8000002c2d7824 */ /* 0x000fe200078e022b */
[----:B------:R-:W1:Y:S01]  /*103b0*/  MUFU.RCP R23, R47 ;  /* 0x0000002f00177308 */ /* 0x000e620000001000 */
[----:B------:R-:W-:-:S04]  /*103c0*/  FADD.FTZ R42, -R47, -RZ ;  /* 0x800000ff2f2a7221 */ /* 0x000fc80000010100 */
[----:B-1----:R-:W-:-:S04]  /*103d0*/  FFMA R20, R23, R42, 1 ;  /* 0x3f80000017147423 */ /* 0x002fc8000000002a */
[----:B------:R-:W-:-:S04]  /*103e0*/  FFMA R20, R23, R20, R23 ;  /* 0x0000001417147223 */ /* 0x000fc80000000017 */
[----:B------:R-:W-:-:S04]  /*103f0*/  FFMA R43, R45, R20, RZ ;  /* 0x000000142d2b7223 */ /* 0x000fc800000000ff */
[----:B------:R-:W-:-:S04]  /*10400*/  FFMA R23, R42, R43, R45 ;  /* 0x0000002b2a177223 */ /* 0x000fc8000000002d */
[----:B------:R-:W-:-:S04]  /*10410*/  FFMA R23, R20, R23, R43 ;  /* 0x0000001714177223 */ /* 0x000fc8000000002b */
[----:B------:R-:W-:Y:S01]  /*10420*/  FFMA R42, R42, R23, R45 ;  /* 0x000000172a2a7223 */ /* 0x000fe2000000002d */
[----:B------:R-:W-:-:S03]  /*10430*/  IADD3 R45, PT, PT, R44, 0x7f, -R21 ;  /* 0x0000007f2c2d7810 */ /* 0x000fc60007ffe815 */
[----:B------:R-:W-:Y:S01]  /*10440*/  FFMA R43, R20, R42, R23 ;  /* 0x0000002a142b7223 */ /* 0x000fe20000000017 */
[----:B------:R-:W-:-:S04]  /*10450*/  IADD3 R46, PT, PT, R45, R46, RZ ;  /* 0x0000002e2d2e7210 */ /* 0x000fc80007ffe0ff */
[----:B------:R-:W-:-:S04]  /*10460*/  SHF.R.U32.HI R21, RZ, 0x17, R43 ;  /* 0x00000017ff157819 */ /* 0x000fc8000001162b */
[----:B------:R-:W-:-:S04]  /*10470*/  LOP3.LUT R21, R21, 0xff, RZ, 0xc0, !PT ;  /* 0x000000ff15157812 */ /* 0x000fc800078ec0ff */
[----:B------:R-:W-:-:S04]  /*10480*/  IADD3 R21, PT, PT, R21, R46, RZ ;  /* 0x0000002e15157210 */ /* 0x000fc80007ffe0ff */
[----:B------:R-:W-:-:S04]  /*10490*/  IADD3 R44, PT, PT, R21, -0x1, RZ ;  /* 0xffffffff152c7810 */ /* 0x000fc80007ffe0ff */
[----:B------:R-:W-:-:S13]  /*104a0*/  ISETP.GE.U32.AND P0, PT, R44, 0xfe, PT ;  /* 0x000000fe2c00780c */ /* 0x000fda0003f06070 */
[----:B------:R-:W-:Y:S05]  /*104b0*/  @!P0 BRA `(.L_x_452) ;  /* 0x0000000000808947 */ /* 0x000fea0003800000 */
[----:B------:R-:W-:-:S13]  /*104c0*/  ISETP.GT.AND P0, PT, R21, 0xfe, PT ;  /* 0x000000fe1500780c */ /* 0x000fda0003f04270 */
[----:B------:R-:W-:Y:S05]  /*104d0*/  @P0 BRA `(.L_x_453) ;  /* 0x00000000006c0947 */ /* 0x000fea0003800000 */
[----:B------:R-:W-:-:S13]  /*104e0*/  ISETP.GE.AND P0, PT, R21, 0x1, PT ;  /* 0x000000011500780c */ /* 0x000fda0003f06270 */
[----:B------:R-:W-:Y:S05]  /*104f0*/  @P0 BRA `(.L_x_454) ;  /* 0x0000000000740947 */ /* 0x000fea0003800000 */
[----:B------:R-:W-:Y:S02]  /*10500*/  ISETP.GE.AND P0, PT, R21, -0x18, PT ;  /* 0xffffffe81500780c */ /* 0x000fe40003f06270 */
[----:B------:R-:W-:-:S11]  /*10510*/  LOP3.LUT R43, R43, 0x80000000, RZ, 0xc0, !PT ;  /* 0x800000002b2b7812 */ /* 0x000fd600078ec0ff */
[----:B------:R-:W-:Y:S05]  /*10520*/  @!P0 BRA `(.L_x_454) ;  /* 0x0000000000688947 */ /* 0x000fea0003800000 */
[CCC-:B------:R-:W-:Y:S01]  /*10530*/  FFMA.RZ R44, R20.reuse, R42.reuse, R23.reuse ;  /* 0x0000002a142c7223 */ /* 0x1c0fe2000000c017 */
[CCC-:B------:R-:W-:Y:S01]  /*10540*/  FFMA.RP R45, R20.reuse, R42.reuse, R23.reuse ;  /* 0x0000002a142d7223 */ /* 0x1c0fe20000008017 */
[----:B------:R-:W-:Y:S01]  /*10550*/  FFMA.RM R42, R20, R42, R23 ;  /* 0x0000002a142a7223 */ /* 0x000fe20000004017 */
[C---:B------:R-:W-:Y:S01]  /*10560*/  VIADD R20, R21.reuse, 0x20 ;  /* 0x0000002015147836 */ /* 0x040fe20000000000 */
[C---:B------:R-:W-:Y:S02]  /*10570*/  ISETP.NE.AND P0, PT, R21.reuse, RZ, PT ;  /* 0x000000ff1500720c */ /* 0x040fe40003f05270 */
[----:B------:R-:W-:Y:S02]  /*10580*/  LOP3.LUT R44, R44, 0x7fffff, RZ, 0xc0, !PT ;  /* 0x007fffff2c2c7812 */ /* 0x000fe400078ec0ff */
[----:B------:R-:W-:Y:S01]  /*10590*/  ISETP.NE.AND P1, PT, R21, RZ, PT ;  /* 0x000000ff1500720c */ /* 0x000fe20003f25270 */
[----:B------:R-:W-:Y:S01]  /*105a0*/  IMAD.MOV R21, RZ, RZ, -R21 ;  /* 0x000000ffff157224 */ /* 0x000fe200078e0a15 */
[----:B------:R-:W-:-:S02]  /*105b0*/  LOP3.LUT R23, R44, 0x800000, RZ, 0xfc, !PT ;  /* 0x008000002c177812 */ /* 0x000fc400078efcff */
[----:B------:R-:W-:Y:S02]  /*105c0*/  FSETP.NEU.FTZ.AND P2, PT, R45, R42, PT ;  /* 0x0000002a2d00720b */ /* 0x000fe40003f5d000 */
[----:B------:R-:W-:Y:S02]  /*105d0*/  SHF.L.U32 R20, R23, R20, RZ ;  /* 0x0000001417147219 */ /* 0x000fe400000006ff */
[----:B------:R-:W-:Y:S02]  /*105e0*/  SEL R42, R21, RZ, P0 ;  /* 0x000000ff152a7207 */ /* 0x000fe40000000000 */
[----:B------:R-:W-:Y:S02]  /*105f0*/  ISETP.NE.AND P1, PT, R20, RZ, P1 ;  /* 0x000000ff1400720c */ /* 0x000fe40000f25270 */
[----:B------:R-:W-:Y:S02]  /*10600*/  SHF.R.U32.HI R23, RZ, R42, R23 ;  /* 0x0000002aff177219 */ /* 0x000fe40000011617 */
[----:B------:R-:W-:-:S02]  /*10610*/  PLOP3.LUT P1, PT, P2, P1, PT, 0xf8, 0x8f ;  /* 0x00000000008f781c */ /* 0x000fc40001723f70 */
[----:B------:R-:W-:Y:S02]  /*10620*/  SHF.R.U32.HI R21, RZ, 0x1, R23 ;  /* 0x00000001ff157819 */ /* 0x000fe40000011617 */
[----:B------:R-:W-:-:S04]  /*10630*/  SEL R20, RZ, 0x1, !P1 ;  /* 0x00000001ff147807 */ /* 0x000fc80004800000 */
[----:B------:R-:W-:-:S04]  /*10640*/  LOP3.LUT R20, R20, 0x1, R21, 0xf8, !PT ;  /* 0x0000000114147812 */ /* 0x000fc800078ef815 */
[----:B------:R-:W-:-:S05]  /*10650*/  LOP3.LUT R20, R20, R23, RZ, 0xc0, !PT ;  /* 0x0000001714147212 */ /* 0x000fca00078ec0ff */
[----:B------:R-:W-:-:S05]  /*10660*/  IMAD.IADD R20, R21, 0x1, R20 ;  /* 0x0000000115147824 */ /* 0x000fca00078e0214 */
[----:B------:R-:W-:Y:S01]  /*10670*/  LOP3.LUT R43, R20, R43, RZ, 0xfc, !PT ;  /* 0x0000002b142b7212 */ /* 0x000fe200078efcff */
[----:B------:R-:W-:Y:S05]  /*10680*/  BRA `(.L_x_454) ;  /* 0x0000000000107947 */ /* 0x000fea0003800000 */
.L_x_453:
[----:B------:R-:W-:-:S04]  /*10690*/  LOP3.LUT R43, R43, 0x80000000, RZ, 0xc0, !PT ;  /* 0x800000002b2b7812 */ /* 0x000fc800078ec0ff */
[----:B------:R-:W-:Y:S01]  /*106a0*/  LOP3.LUT R43, R43, 0x7f800000, RZ, 0xfc, !PT ;  /* 0x7f8000002b2b7812 */ /* 0x000fe200078efcff */
[----:B------:R-:W-:Y:S05]  /*106b0*/  BRA `(.L_x_454) ;  /* 0x0000000000047947 */ /* 0x000fea0003800000 */
.L_x_452:
[----:B------:R-:W-:Y:S02]  /*106c0*/  LEA R43, R46, R43, 0x17 ;  /* 0x0000002b2e2b7211 */ /* 0x000fe400078eb8ff */
.L_x_454:
[----:B------:R-:W-:Y:S05]  /*106d0*/  BSYNC.RECONVERGENT B0 ;  /* 0x0000000000007941 */ /* 0x000fea0003800200 */
.L_x_451:
[----:B------:R-:W-:Y:S01]  /*106e0*/  MOV R20, R43 ;  /* 0x0000002b00147202 */ /* 0x000fe20000000f00 */
[----:B------:R-:W-:Y:S05]  /*106f0*/  BRA `(.L_x_455) ;  /* 0x0000000000207947 */ /* 0x000fea0003800000 */
.L_x_450:
[----:B------:R-:W-:-:S04]  /*10700*/  LOP3.LUT R42, R42, 0x80000000, R43, 0x48, !PT ;  /* 0x800000002a2a7812 */ /* 0x000fc800078e482b */
[----:B------:R-:W-:Y:S01]  /*10710*/  LOP3.LUT R20, R42, 0x7f800000, RZ, 0xfc, !PT ;  /* 0x7f8000002a147812 */ /* 0x000fe200078efcff */
[----:B------:R-:W-:Y:S05]  /*10720*/  BRA `(.L_x_455) ;  /* 0x0000000000147947 */ /* 0x000fea0003800000 */
.L_x_449:
[----:B------:R-:W-:Y:S01]  /*10730*/  LOP3.LUT R20, R42, 0x80000000, R43, 0x48, !PT ;  /* 0x800000002a147812 */ /* 0x000fe200078e482b */
[----:B------:R-:W-:Y:S05]  /*10740*/  BRA `(.L_x_455) ;  /* 0x00000000000c7947 */ /* 0x000fea0003800000 */
.L_x_448:
[----:B------:R-:W1:Y:S01]  /*10750*/  MUFU.RSQ R20, -QNAN ;  /* 0xffc0000000147908 */ /* 0x000e620000001400 */
[----:B------:R-:W-:Y:S05]  /*10760*/  BRA `(.L_x_455) ;  /* 0x0000000000047947 */ /* 0x000fea0003800000 */
.L_x_447:
[----:B------:R-:W-:-:S07]  /*10770*/  FADD.FTZ R20, R34, R2 ;  /* 0x0000000222147221 */ /* 0x000fce0000010000 */
.L_x_455:
[----:B------:R-:W-:Y:S05]  /*10780*/  BSYNC.RECONVERGENT B1 ;  /* 0x0000000000017941 */ /* 0x000fea0003800200 */
.L_x_445:
[----:B------:R-:W-:-:S04]  /*10790*/  HFMA2 R23, -RZ, RZ, 0, 0 ;  /* 0x00000000ff177431 */ /* 0x000fc800000001ff */
[----:B-1----:R-:W-:Y:S05]  /*107a0*/  RET.REL.NODEC R22 `(_ZN7cutlass13device_kernelINS_4fmha6kernel36Sm100FmhaFwdKernelTmaWarpspecializedIN4cute5tupleIJiiiNS5_IJNS5_IJiiEEEiEEEEEENS1_10collective38Sm100FmhaFwdMainloopTmaWarpspecializedINS_6half_tEffNS5_IJNS4_1CILi256EEENSC_ILi64EEENSC_ILi16EEEEEENS5_IJiNSC_ILi1EEES7_EEENS5_IJiSH_NS5_IJNS5_IJNSC_ILi0EEEiEEEiEEEEEESM_NS9_6NoMaskENS5_IJNSC_ILi2EEESH_SH_EEENSC_ILb0EEEEENS9_38Sm100FmhaFwdEpilogueTmaWarpspecializedISB_fNS5_IJNSC_ILi128EEESF_SE_EEESI_NS5_IJSH_S7_EEESQ_EENS2_23PersistentTileSchedulerENS2_41Sm100FmhaCtxKernelWarpspecializedScheduleEEEEEvNT_6ParamsE) ;  /* 0xfffffef816147950 */ /* 0x002fea0003c3ffff */
.L_x_456:
[----:B------:R-:W-:-:S00]  /*107b0*/  BRA `(.L_x_456) ;  /* 0xfffffffc00fc7947 */ /* 0x000fc0000383ffff */
[----:B------:R-:W-:-:S00]  /*107c0*/  NOP ;  /* 0x0000000000007918 */ /* 0x000fc00000000000 */
        /* <DEDUP_REMOVED lines=11> */
.L_x_461:


//--------------------- .nv.global.init           --------------------------
	.section	.nv.global.init,"aw",@progbits
.nv.global.init:
	.type		$str$23,@object
	.size		$str$23,($str$37 - $str$23)
$str$23:
        /*0000*/ 	.byte	0x0a, 0x00
	.type		$str$37,@object
	.size		$str$37,($str$32 - $str$37)
$str$37:
        /*0002*/ 	.byte	0x3a, 0x00
	.type		$str$32,@object
	.size		$str$32,($str$29 - $str$32)
$str$32:
        /*0004*/ 	.byte	0x5f, 0x00
	.type		$str$29,@object
	.size		$str$29,($str$28 - $str$29)
$str$29:
        /*0006*/ 	.byte	0x25, 0x64, 0x00
	.type		$str$28,@object
	.size		$str$28,($str$30 - $str$28)
$str$28:
        /*0009*/ 	.byte	0x25, 0x63, 0x00
	.type		$str$30,@object
	.size		$str$30,($str$31 - $str$30)
$str$30:
        /*000c*/ 	.byte	0x25, 0x73, 0x00
	.type		$str$31,@object
	.size		$str$31,($str$35 - $str$31)
$str$31:
        /*000f*/ 	.byte	0x20, 0x6f, 0x20, 0x00
	.type		$str$35,@object
	.size		$str$35,($str$22 - $str$35)
$str$35:
        /*0013*/ 	.byte	0x70, 0x74, 0x72, 0x5b, 0x00
	.type		$str$22,@object
	.size		$str$22,($str$34 - $str$22)
$str$22:
        /*0018*/ 	.byte	0x73, 0x4f, 0x3a, 0x20, 0x00
	.type		$str$34,@object
	.size		$str$34,($str$36 - $str$34)
$str$34:
        /*001d*/ 	.byte	0x73, 0x6d, 0x65, 0x6d, 0x5f, 0x00
	.type		$str$36,@object
	.size		$str$36,($str$33 - $str$36)
$str$36:
        /*0023*/ 	.byte	0x62, 0x5d, 0x28, 0x25, 0x70, 0x29, 0x00
	.type		$str$33,@object
	.size		$str$33,($str$27 - $str$33)
$str$33:
        /*002a*/ 	.byte	0x53, 0x77, 0x3c, 0x25, 0x64, 0x2c, 0x25, 0x64, 0x2c, 0x25, 0x64, 0x3e, 0x00
	.type		$str$27,@object
	.size		$str$27,($str$26 - $str$27)
$str$27:
        /*0037*/ 	.byte	0x2f, 0x74, 0x6d, 0x70, 0x2f, 0x63, 0x75, 0x74, 0x6c, 0x61, 0x73, 0x73, 0x5f, 0x73, 0x77, 0x65
        /*0047*/ 	.byte	0x65, 0x70, 0x5f, 0x73, 0x72, 0x63, 0x2f, 0x69, 0x6e, 0x63, 0x6c, 0x75, 0x64, 0x65, 0x2f, 0x63
        /*0057*/ 	.byte	0x75, 0x74, 0x65, 0x2f, 0x61, 0x74, 0x6f, 0x6d, 0x2f, 0x63, 0x6f, 0x70, 0x79, 0x5f, 0x74, 0x72
        /*0067*/ 	.byte	0x61, 0x69, 0x74, 0x73, 0x5f, 0x73, 0x6d, 0x31, 0x30, 0x30, 0x2e, 0x68, 0x70, 0x70, 0x00
	.type		$str$26,@object
	.size		$str$26,(__unnamed_4 - $str$26)
$str$26:
        /*0076*/ 	.byte	0x28, 0x28, 0x75, 0x69, 0x6e, 0x74, 0x33, 0x32, 0x5f, 0x74, 0x28, 0x74, 0x68, 0x72, 0x65, 0x61
        /*0086*/ 	.byte	0x64, 0x49, 0x64, 0x78, 0x2e, 0x78, 0x29, 0x20, 0x2f, 0x20, 0x33, 0x32, 0x29, 0x20, 0x25, 0x20
        /*0096*/ 	.byte	0x34, 0x29, 0x20, 0x3d, 0x3d, 0x20, 0x28, 0x28, 0x28, 0x74, 0x6d, 0x65, 0x6d, 0x5f, 0x61, 0x64
        /*00a6*/ 	.byte	0x64, 0x72, 0x20, 0x3e, 0x3e, 0x20, 0x31, 0x36, 0x29, 0x20, 0x2f, 0x20, 0x33, 0x32, 0x29, 0x20
        /*00b6*/ 	.byte	0x25, 0x20, 0x34, 0x29, 0x00
	.type		__unnamed_4,@object
	.size		__unnamed_4,(__unnamed_1 - __unnamed_4)
__unnamed_4:
        /*00bb*/ 	.byte	0x63, 0x6f, 0x6e, 0x73, 0x74, 0x65, 0x78, 0x70, 0x72, 0x20, 0x76, 0x6f, 0x69, 0x64, 0x20, 0x63
        /* <DEDUP_REMOVED lines=36> */
        /*030b*/ 	.byte	0x30, 0x3e, 0x3e, 0x3e, 0x3e, 0x5d, 0x00
	.type		__unnamed_1,@object
	.size		__unnamed_1,(__unnamed_5 - __unnamed_1)
__unnamed_1:
        /* <DEDUP_REMOVED lines=37> */
        /*0562*/ 	.byte	0x3a, 0x43, 0x3c, 0x30, 0x3e, 0x3e, 0x3e, 0x3e, 0x5d, 0x00
	.type		__unnamed_5,@object
	.size		__unnamed_5,(__unnamed_6 - __unnamed_5)
__unnamed_5:
        /* <DEDUP_REMOVED lines=38> */
	.type		__unnamed_6,@object
	.size		__unnamed_6,(__unnamed_7 - __unnamed_6)
__unnamed_6:
        /* <DEDUP_REMOVED lines=37> */
        /*0a16*/ 	.byte	0x74, 0x65, 0x3a, 0x3a, 0x43, 0x3c, 0x30, 0x3e, 0x3e, 0x3e, 0x3e, 0x5d, 0x00
	.type		__unnamed_7,@object
	.size		__unnamed_7,(__unnamed_2 - __unnamed_7)
__unnamed_7:
        /* <DEDUP_REMOVED lines=37> */
        /*0c73*/ 	.byte	0x63, 0x75, 0x74, 0x65, 0x3a, 0x3a, 0x43, 0x3c, 0x30, 0x3e, 0x3e, 0x3e, 0x3e, 0x5d, 0x00
	.type		__unnamed_2,@object
	.size		__unnamed_2,(__unnamed_3 - __unnamed_2)
__unnamed_2:
        /* <DEDUP_REMOVED lines=38> */
	.type		__unnamed_3,@object
	.size		__unnamed_3,(.L_3 - __unnamed_3)
__unnamed_3:
        /* <DEDUP_REMOVED lines=38> */
        /*1142*/ 	.byte	0x3e, 0x3e, 0x5d, 0x00
.L_3:


//--------------------- .nv.shared._ZN7cutlass13device_kernelINS_4fmha6kernel36Sm100FmhaFwdKernelTmaWarpspecializedIN4cute5tupleIJiiiNS5_IJNS5_IJiiEEEiEEEEEENS1_10collective38Sm100FmhaFwdMainloopTmaWarpspecializedINS_6half_tEffNS5_IJNS4_1CILi256EEENSC_ILi64EEENSC_ILi16EEEEEENS5_IJiNSC_ILi1EEES7_EEENS5_IJiSH_NS5_IJNS5_IJNSC_ILi0EEEiEEEiEEEEEESM_NS9_6NoMaskENS5_IJNSC_ILi2EEESH_SH_EEENSC_ILb0EEEEENS9_38Sm100FmhaFwdEpilogueTmaWarpspecializedISB_fNS5_IJNSC_ILi128EEESF_SE_EEESI_NS5_IJSH_S7_EEESQ_EENS2_23PersistentTileSchedulerENS2_41Sm100FmhaCtxKernelWarpspecializedScheduleEEEEEvNT_6ParamsE --------------------------
	.section	.nv.shared._ZN7cutlass13device_kernelINS_4fmha6kernel36Sm100FmhaFwdKernelTmaWarpspecializedIN4cute5tupleIJiiiNS5_IJNS5_IJiiEEEiEEEEEENS1_10collective38Sm100FmhaFwdMainloopTmaWarpspecializedINS_6half_tEffNS5_IJNS4_1CILi256EEENSC_ILi64EEENSC_ILi16EEEEEENS5_IJiNSC_ILi1EEES7_EEENS5_IJiSH_NS5_IJNS5_IJNSC_ILi0EEEiEEEiEEEEEESM_NS9_6NoMaskENS5_IJNSC_ILi2EEESH_SH_EEENSC_ILb0EEEEENS9_38Sm100FmhaFwdEpilogueTmaWarpspecializedISB_fNS5_IJNSC_ILi128EEESF_SE_EEESI_NS5_IJSH_S7_EEESQ_EENS2_23PersistentTileSchedulerENS2_41Sm100FmhaCtxKernelWarpspecializedScheduleEEEEEvNT_6ParamsE,"aw",@nobits
	.sectionflags	@""
	.align	16
	.zero		1024


//--------------------- .nv.shared.reserved.0     --------------------------
	.section	.nv.shared.reserved.0,"aw",@nobits
	.weak		__nv_reservedSMEM_offset_0_alias
	.size		__nv_reservedSMEM_offset_0_alias, 0, 64
	.other		__nv_reservedSMEM_offset_0_alias,@"STO_CUDA_RESERVED_SHARED STV_DEFAULT"
__nv_reservedSMEM_offset_0_alias:
	.zero		0
.nv.shared.reserved.0:
	.zero		64
	.weak		__nv_reservedSMEM_tcgen05_partition
	.type		__nv_reservedSMEM_tcgen05_partition,@object
	.size		__nv_reservedSMEM_tcgen05_partition,(.L_0 - __nv_reservedSMEM_tcgen05_partition)
__nv_reservedSMEM_tcgen05_partition:
	.zero		32
.L_0:


//--------------------- .nv.global                --------------------------
	.section	.nv.global,"aw",@nobits
.nv.global:
	.type		_ZN39_INTERNAL_c6840c0c_4_k_cu_599d6a78_33334cute1_E,@object
	.size		_ZN39_INTERNAL_c6840c0c_4_k_cu_599d6a78_33334cute1_E,(_ZN39_INTERNAL_c6840c0c_4_k_cu_599d6a78_33334cuda3std3__45__cpo6cbeginE - _ZN39_INTERNAL_c6840c0c_4_k_cu_599d6a78_33334cute1_E)
_ZN39_INTERNAL_c6840c0c_4_k_cu_599d6a78_33334cute1_E:
	.zero		1
	.type		_ZN39_INTERNAL_c6840c0c_4_k_cu_599d6a78_33334cuda3std3__45__cpo6cbeginE,@object
	.size		_ZN39_INTERNAL_c6840c0c_4_k_cu_599d6a78_33334cuda3std3__45__cpo6cbeginE,(_ZN39_INTERNAL_c6840c0c_4_k_cu_599d6a78_33334cuda3std3__48in_placeE - _ZN39_INTERNAL_c6840c0c_4_k_cu_599d6a78_33334cuda3std3__45__cpo6cbeginE)
_ZN39_INTERNAL_c6840c0c_4_k_cu_599d6a78_33334cuda3std3__45__cpo6cbeginE:
	.zero		1
	.type		_ZN39_INTERNAL_c6840c0c_4_k_cu_599d6a78_33334cuda3std3__48in_placeE,@object
	.size		_ZN39_INTERNAL_c6840c0c_4_k_cu_599d6a78_33334cuda3std3__48in_placeE,(_ZN39_INTERNAL_c6840c0c_4_k_cu_599d6a78_33334cuda3std6ranges3__45__cpo9iter_moveE - _ZN39_INTERNAL_c6840c0c_4_k_cu_599d6a78_33334cuda3std3__48in_placeE)
_ZN39_INTERNAL_c6840c0c_4_k_cu_599d6a78_33334cuda3std3__48in_placeE:
	.zero		1
	.type		_ZN39_INTERNAL_c6840c0c_4_k_cu_599d6a78_33334cuda3std6ranges3__45__cpo9iter_moveE,@object
	.size		_ZN39_INTERNAL_c6840c0c_4_k_cu_599d6a78_33334cuda3std6ranges3__45__cpo9iter_moveE,(_ZN39_INTERNAL_c6840c0c_4_k_cu_599d6a78_33334cuda3std3__45__cpo5beginE - _ZN39_INTERNAL_c6840c0c_4_k_cu_599d6a78_33334cuda3std6ranges3__45__cpo9iter_moveE)
_ZN39_INTERNAL_c6840c0c_4_k_cu_599d6a78_33334cuda3std6ranges3__45__cpo9iter_moveE:
	.zero		1
	.type		_ZN39_INTERNAL_c6840c0c_4_k_cu_599d6a78_33334cuda3std3__45__cpo5beginE,@object
	.size		_ZN39_INTERNAL_c6840c0c_4_k_cu_599d6a78_33334cuda3std3__45__cpo5beginE,(_ZN39_INTERNAL_c6840c0c_4_k_cu_599d6a78_33334cuda3std3__441_GLOBAL__N__c6840c0c_4_k_cu_599d6a78_33336ignoreE - _ZN39_INTERNAL_c6840c0c_4_k_cu_599d6a78_33334cuda3std3__45__cpo5beginE)
_ZN39_INTERNAL_c6840c0c_4_k_cu_599d6a78_33334cuda3std3__45__cpo5beginE:
	.zero		1
	.type		_ZN39_INTERNAL_c6840c0c_4_k_cu_599d6a78_33334cuda3std3__441_GLOBAL__N__c6840c0c_4_k_cu_599d6a78_33336ignoreE,@object
	.size		_ZN39_INTERNAL_c6840c0c_4_k_cu_599d6a78_33334cuda3std3__441_GLOBAL__N__c6840c0c_4_k_cu_599d6a78_33336ignoreE,(_ZN39_INTERNAL_c6840c0c_4_k_cu_599d6a78_33334cute7productE - _ZN39_INTERNAL_c6840c0c_4_k_cu_599d6a78_33334cuda3std3__441_GLOBAL__N__c6840c0c_4_k_cu_599d6a78_33336ignoreE)
_ZN39_INTERNAL_c6840c0c_4_k_cu_599d6a78_33334cuda3std3__441_GLOBAL__N__c6840c0c_4_k_cu_599d6a78_33336ignoreE:
	.zero		1
	.type		_ZN39_INTERNAL_c6840c0c_4_k_cu_599d6a78_33334cute7productE,@object
	.size		_ZN39_INTERNAL_c6840c0c_4_k_cu_599d6a78_33334cute7productE,(_ZN39_INTERNAL_c6840c0c_4_k_cu_599d6a78_33334cuda3std3__45__cpo3endE - _ZN39_INTERNAL_c6840c0c_4_k_cu_599d6a78_33334cute7productE)
_ZN39_INTERNAL_c6840c0c_4_k_cu_599d6a78_33334cute7productE:
	.zero		1
	.type		_ZN39_INTERNAL_c6840c0c_4_k_cu_599d6a78_33334cuda3std3__45__cpo3endE,@object
	.size		_ZN39_INTERNAL_c6840c0c_4_k_cu_599d6a78_33334cuda3std3__45__cpo3endE,(_ZN39_INTERNAL_c6840c0c_4_k_cu_599d6a78_33334cuda3std3__419piecewise_constructE - _ZN39_INTERNAL_c6840c0c_4_k_cu_599d6a78_33334cuda3std3__45__cpo3endE)
_ZN39_INTERNAL_c6840c0c_4_k_cu_599d6a78_33334cuda3std3__45__cpo3endE:
	.zero		1
	.type		_ZN39_INTERNAL_c6840c0c_4_k_cu_599d6a78_33334cuda3std3__419piecewise_constructE,@object
	.size		_ZN39_INTERNAL_c6840c0c_4_k_cu_599d6a78_33334cuda3std3__419piecewise_constructE,(_ZN39_INTERNAL_c6840c0c_4_k_cu_599d6a78_33334cuda3std3__45__cpo4cendE - _ZN39_INTERNAL_c6840c0c_4_k_cu_599d6a78_33334cuda3std3__419piecewise_constructE)
_ZN39_INTERNAL_c6840c0c_4_k_cu_599d6a78_33334cuda3std3__419piecewise_constructE:
	.zero		1
	.type		_ZN39_INTERNAL_c6840c0c_4_k_cu_599d6a78_33334cuda3std3__45__cpo4cendE,@object
	.size		_ZN39_INTERNAL_c6840c0c_4_k_cu_599d6a78_33334cuda3std3__45__cpo4cendE,(_ZN39_INTERNAL_c6840c0c_4_k_cu_599d6a78_33334cuda3std6ranges3__45__cpo4swapE - _ZN39_INTERNAL_c6840c0c_4_k_cu_599d6a78_33334cuda3std3__45__cpo4cendE)
_ZN39_INTERNAL_c6840c0c_4_k_cu_599d6a78_33334cuda3std3__45__cpo4cendE:
	.zero		1
	.type		_ZN39_INTERNAL_c6840c0c_4_k_cu_599d6a78_33334cuda3std6ranges3__45__cpo4swapE,@object
	.size		_ZN39_INTERNAL_c6840c0c_4_k_cu_599d6a78_33334cuda3std6ranges3__45__cpo4swapE,(.L_15 - _ZN39_INTERNAL_c6840c0c_4_k_cu_599d6a78_33334cuda3std6ranges3__45__cpo4swapE)
_ZN39_INTERNAL_c6840c0c_4_k_cu_599d6a78_33334cuda3std6ranges3__45__cpo4swapE:
	.zero		1
.L_15:


//--------------------- .nv.constant0._ZN7cutlass13device_kernelINS_4fmha6kernel36Sm100FmhaFwdKernelTmaWarpspecializedIN4cute5tupleIJiiiNS5_IJNS5_IJiiEEEiEEEEEENS1_10collective38Sm100FmhaFwdMainloopTmaWarpspecializedINS_6half_tEffNS5_IJNS4_1CILi256EEENSC_ILi64EEENSC_ILi16EEEEEENS5_IJiNSC_ILi1EEES7_EEENS5_IJiSH_NS5_IJNS5_IJNSC_ILi0EEEiEEEiEEEEEESM_NS9_6NoMaskENS5_IJNSC_ILi2EEESH_SH_EEENSC_ILb0EEEEENS9_38Sm100FmhaFwdEpilogueTmaWarpspecializedISB_fNS5_IJNSC_ILi128EEESF_SE_EEESI_NS5_IJSH_S7_EEESQ_EENS2_23PersistentTileSchedulerENS2_41Sm100FmhaCtxKernelWarpspecializedScheduleEEEEEvNT_6ParamsE --------------------------
	.section	.nv.constant0._ZN7cutlass13device_kernelINS_4fmha6kernel36Sm100FmhaFwdKernelTmaWarpspecializedIN4cute5tupleIJiiiNS5_IJNS5_IJiiEEEiEEEEEENS1_10collective38Sm100FmhaFwdMainloopTmaWarpspecializedINS_6half_tEffNS5_IJNS4_1CILi256EEENSC_ILi64EEENSC_ILi16EEEEEENS5_IJiNSC_ILi1EEES7_EEENS5_IJiSH_NS5_IJNS5_IJNSC_ILi0EEEiEEEiEEEEEESM_NS9_6NoMaskENS5_IJNSC_ILi2EEESH_SH_EEENSC_ILb0EEEEENS9_38Sm100FmhaFwdEpilogueTmaWarpspecializedISB_fNS5_IJNSC_ILi128EEESF_SE_EEESI_NS5_IJSH_S7_EEESQ_EENS2_23PersistentTileSchedulerENS2_41Sm100FmhaCtxKernelWarpspecializedScheduleEEEEEvNT_6ParamsE,"a",@progbits
	.sectionflags	@""
	.align	4
.nv.constant0._ZN7cutlass13device_kernelINS_4fmha6kernel36Sm100FmhaFwdKernelTmaWarpspecializedIN4cute5tupleIJiiiNS5_IJNS5_IJiiEEEiEEEEEENS1_10collective38Sm100FmhaFwdMainloopTmaWarpspecializedINS_6half_tEffNS5_IJNS4_1CILi256EEENSC_ILi64EEENSC_ILi16EEEEEENS5_IJiNSC_ILi1EEES7_EEENS5_IJiSH_NS5_IJNS5_IJNSC_ILi0EEEiEEEiEEEEEESM_NS9_6NoMaskENS5_IJNSC_ILi2EEESH_SH_EEENSC_ILb0EEEEENS9_38Sm100FmhaFwdEpilogueTmaWarpspecializedISB_fNS5_IJNSC_ILi128EEESF_SE_EEESI_NS5_IJSH_S7_EEESQ_EENS2_23PersistentTileSchedulerENS2_41Sm100FmhaCtxKernelWarpspecializedScheduleEEEEEvNT_6ParamsE:
	.zero		2432


//--------------------- SYMBOLS --------------------------

	.type		.nv.reservedSmem.offset0,@object
	.size		.nv.reservedSmem.offset0,0x4
	.type		.nv.reservedSmem.cap,@object
	.size		.nv.reservedSmem.cap,0x4
	.type		vprintf,@function
	.type		__assertfail,@function
